//
// Generated by NVIDIA NVVM Compiler
//
// Compiler Build ID: CL-36424714
// Cuda compilation tools, release 13.0, V13.0.88
// Based on NVVM 20.0.0
//

.version 9.0
.target sm_100
.address_size 64

.const .align 1 .b8 _ZN34_INTERNAL_47dbf28a_4_k_cu_215f420f7simplex5grad2E[24] = {1, 1, 255, 1, 1, 255, 255, 255, 1, 0, 255, 0, 1, 0, 255, 0, 0, 1, 0, 255, 0, 1, 0, 255};
.shared .align 1 .b8 _ZN7simplex12permutationsE[32768];
.const .align 1 .b8 _ZN34_INTERNAL_47dbf28a_4_k_cu_215f420f12more_simplex11biomeLookupE[4096] = {11, 11, 11, 11, 11, 11, 11, 11, 11, 11, 11, 11, 11, 11, 11, 11, 11, 11, 11, 11, 11, 11, 11, 11, 11, 11, 11, 11, 11, 11, 11, 11, 5, 5, 5, 5, 5, 5, 5, 5, 5, 5, 5, 5, 5, 5, 5, 5, 5, 5, 5, 5, 5, 5, 5, 5, 5, 5, 5, 5, 8, 8, 8, 8, 11, 11, 11, 11, 11, 11, 11, 11, 11, 11, 11, 11, 11, 11, 11, 11, 11, 11, 11, 11, 11, 11, 11, 11, 11, 11, 11, 11, 11, 11, 11, 11, 5, 5, 5, 5, 5, 5, 5, 5, 5, 5, 5, 5, 5, 5, 5, 5, 5, 5, 5, 5, 5, 5, 5, 5, 5, 5, 5, 5, 8, 8, 8, 8, 11, 11, 11, 11, 11, 11, 11, 11, 11, 11, 11, 11, 11, 11, 11, 11, 11, 11, 11, 11, 11, 11, 11, 11, 11, 11, 11, 11, 11, 11, 11, 11, 5, 5, 5, 5, 5, 5, 5, 5, 5, 5, 5, 5, 5, 5, 5, 5, 5, 5, 5, 5, 5, 5, 5, 5, 5, 5, 5, 5, 8, 8, 8, 8, 11, 11, 11, 11, 11, 11, 11, 11, 11, 11, 11, 11, 11, 11, 11, 11, 11, 11, 11, 11, 11, 11, 11, 11, 11, 11, 11, 11, 11, 11, 11, 11, 5, 5, 5, 5, 5, 5, 5, 5, 5, 5, 5, 5, 5, 5, 5, 5, 5, 5, 5, 5, 5, 5, 5, 5, 5, 5, 5, 5, 8, 8, 8, 8, 11, 11, 11, 11, 11, 11, 11, 11, 11, 11, 11, 11, 11, 11, 11, 11, 11, 11, 11, 11, 11, 11, 11, 11, 11, 11, 11, 11, 11, 11, 11, 11, 5, 5, 5, 5, 5, 5, 5, 5, 5, 5, 5, 5, 5, 5, 5, 5, 5, 5, 5, 5, 5, 5, 5, 5, 5, 5, 5, 5, 8, 8, 8, 8, 11, 11, 11, 11, 11, 11, 11, 11, 11, 11, 11, 11, 11, 11, 11, 11, 11, 11, 11, 11, 11, 11, 11, 11, 11, 11, 11, 11, 11, 11, 11, 11, 5, 5, 5, 5, 5, 5, 5, 5, 5, 5, 5, 5, 5, 5, 5, 5, 5, 5, 5, 5, 5, 5, 5, 5, 5, 5, 5, 5, 8, 8, 8, 8, 11, 11, 11, 11, 11, 11, 11, 11, 11, 11, 11, 11, 11, 11, 11, 11, 11, 11, 11, 11, 11, 11, 11, 11, 11, 11, 11, 11, 11, 11, 11, 11, 5, 5, 5, 5, 5, 5, 5, 5, 5, 5, 5, 5, 5, 5, 5, 5, 5, 5, 5, 5, 5, 5, 5, 5, 5, 5, 5, 5, 8, 8, 8, 8, 11, 11, 11, 11, 11, 11, 11, 11, 11, 11, 11, 11, 11, 11, 11, 11, 11, 11, 11, 11, 11, 11, 11, 11, 11, 11, 11, 11, 11, 11, 11, 11, 5, 5, 5, 5, 5, 5, 5, 5, 5, 5, 5, 5, 5, 5, 5, 5, 5, 5, 5, 5, 5, 5, 5, 5, 5, 5, 5, 5, 8, 8, 8, 8, 11, 11, 11, 11, 11, 11, 11, 11, 11, 11, 11, 11, 11, 11, 11, 11, 11, 11, 11, 11, 11, 11, 11, 11, 11, 11, 11, 11, 11, 11, 11, 11, 5, 5, 5, 5, 5, 5, 5, 5, 5, 5, 5, 5, 5, 5, 5, 5, 5, 5, 5, 5, 5, 5, 5, 5, 5, 5, 5, 5, 8, 8, 8, 8, 11, 11, 11, 11, 11, 11, 11, 11, 11, 11, 11, 11, 11, 11, 11, 11, 11, 11, 11, 11, 11, 11, 11, 11, 11, 11, 11, 11, 11, 11, 11, 11, 5, 5, 5, 5, 5, 5, 5, 5, 5, 5, 5, 5, 5, 5, 5, 5, 5, 5, 5, 5, 5, 5, 5, 5, 5, 5, 5, 5, 8, 8, 8, 8, 11, 11, 11, 11, 11, 11, 11, 11, 11, 11, 11, 11, 11, 11, 11, 11, 11, 11, 11, 11, 11, 11, 11, 11, 11, 11, 11, 11, 11, 11, 11, 11, 5, 5, 5, 5, 5, 5, 5, 5, 5, 5, 5, 5, 5, 5, 5, 5, 5, 5, 5, 5, 5, 5, 5, 5, 5, 5, 5, 5, 8, 8, 8, 8, 11, 11, 11, 11, 11, 11, 11, 11, 11, 11, 11, 11, 11, 11, 11, 11, 11, 11, 11, 11, 11, 11, 11, 11, 11, 11, 11, 11, 11, 11, 11, 11, 5, 5, 5, 5, 5, 5, 5, 5, 5, 5, 5, 5, 5, 5, 5, 5, 5, 5, 5, 5, 5, 5, 5, 5, 5, 5, 5, 5, 8, 8, 8, 8, 11, 11, 11, 11, 11, 11, 11, 11, 11, 11, 11, 11, 11, 11, 11, 11, 11, 11, 11, 11, 11, 11, 11, 11, 11, 11, 11, 11, 11, 11, 11, 11, 5, 5, 5, 5, 5, 5, 5, 5, 5, 5, 5, 5, 5, 5, 5, 5, 5, 5, 5, 5, 5, 5, 5, 5, 5, 5, 5, 5, 8, 8, 8, 8, 11, 11, 11, 11, 11, 11, 11, 11, 11, 11, 11, 11, 11, 11, 11, 11, 11, 11, 11, 11, 11, 11, 11, 11, 11, 11, 11, 11, 11, 11, 11, 11, 5, 5, 5, 5, 5, 5, 5, 5, 5, 5, 5, 5, 5, 5, 5, 5, 5, 5, 5, 5, 5, 5, 5, 5, 5, 5, 5, 5, 8, 8, 9, 9, 11, 11, 11, 11, 11, 11, 11, 11, 11, 11, 11, 11, 11, 11, 11, 11, 11, 11, 11, 11, 11, 11, 11, 11, 11, 11, 11, 11, 11, 11, 11, 11, 5, 5, 5, 5, 5, 5, 5, 5, 5, 5, 5, 5, 5, 5, 5, 5, 5, 5, 5, 5, 5, 5, 5, 5, 5, 6, 6, 6, 6, 6, 9, 9, 11, 11, 11, 11, 11, 11, 11, 11, 11, 11, 11, 11, 11, 11, 11, 11, 11, 11, 11, 11, 11, 11, 11, 11, 11, 11, 11, 11, 11, 11, 11, 11, 5, 5, 5, 5, 5, 5, 5, 5, 5, 5, 5, 5, 5, 5, 5, 5, 5, 5, 5, 5, 5, 6, 6, 6, 6, 6, 6, 6, 6, 6, 9, 9, 11, 11, 11, 11, 11, 11, 11, 11, 11, 11, 11, 11, 11, 11, 11, 11, 11, 11, 11, 11, 11, 11, 11, 11, 11, 11, 11, 11, 11, 11, 11, 11, 5, 5, 5, 5, 5, 5, 5, 5, 5, 5, 5, 5, 5, 5, 5, 5, 5, 5, 6, 6, 6, 6, 6, 6, 6, 6, 6, 6, 6, 6, 9, 9, 11, 11, 11, 11, 11, 11, 11, 11, 11, 11, 11, 11, 11, 11, 11, 11, 11, 11, 11, 11, 11, 11, 11, 11, 11, 11, 11, 11, 11, 11, 11, 11, 5, 5, 5, 5, 5, 5, 5, 5, 5, 5, 5, 5, 5, 5, 5, 6, 6, 6, 6, 6, 6, 6, 6, 6, 6, 6, 6, 6, 6, 6, 9, 9, 11, 11, 11, 11, 11, 11, 11, 11, 11, 11, 11, 11, 11, 11, 11, 11, 11, 11, 11, 11, 11, 11, 11, 11, 11, 11, 11, 11, 11, 11, 11, 11, 5, 5, 5, 5, 5, 5, 5, 5, 5, 5, 5, 5, 5, 6, 6, 6, 6, 6, 6, 6, 6, 6, 6, 6, 6, 6, 6, 6, 6, 6, 9, 9, 11, 11, 11, 11, 11, 11, 11, 11, 11, 11, 11, 11, 11, 11, 11, 11, 11, 11, 11, 11, 11, 11, 11, 11, 11, 11, 11, 11, 11, 11, 11, 11, 5, 5, 5, 5, 5, 5, 5, 5, 5, 5, 6, 6, 6, 6, 6, 6, 6, 6, 6, 6, 6, 6, 6, 6, 6, 6, 6, 6, 6, 6, 9, 9, 11, 11, 11, 11, 11, 11, 11, 11, 11, 11, 11, 11, 11, 11, 11, 11, 11, 11, 11, 11, 11, 11, 11, 11, 11, 11, 11, 11, 11, 11, 11, 11, 5, 5, 5, 5, 5, 5, 5, 5, 6, 6, 6, 6, 6, 6, 6, 6, 6, 6, 6, 6, 6, 6, 6, 6, 6, 6, 6, 6, 6, 6, 9, 9, 11, 11, 11, 11, 11, 11, 11, 11, 11, 11, 11, 11, 11, 11, 11, 11, 11, 11, 11, 11, 11, 11, 11, 11, 11, 11, 11, 11, 11, 11, 11, 11, 5, 5, 5, 5, 5, 5, 6, 6, 6, 6, 6, 6, 6, 6, 6, 6, 6, 6, 6, 6, 6, 6, 6, 6, 6, 6, 6, 6, 6, 6, 9, 9, 11, 11, 11, 11, 11, 11, 11, 11, 11, 11, 11, 11, 11, 11, 11, 11, 11, 11, 11, 11, 11, 11, 11, 11, 11, 11, 11, 11, 11, 11, 11, 11, 5, 5, 5, 5, 5, 6, 6, 6, 6, 6, 6, 6, 6, 6, 6, 6, 6, 6, 6, 6, 6, 6, 6, 6, 6, 6, 6, 6, 6, 6, 9, 9, 11, 11, 11, 11, 11, 11, 11, 11, 11, 11, 11, 11, 11, 11, 11, 11, 11, 11, 11, 11, 11, 11, 11, 11, 11, 11, 11, 11, 11, 11, 11, 11, 5, 5, 5, 6, 6, 6, 6, 6, 6, 6, 6, 6, 6, 6, 6, 6, 6, 6, 6, 6, 6, 6, 6, 6, 6, 6, 6, 6, 6, 4, 9, 9, 11, 11, 11, 11, 11, 11, 11, 11, 11, 11, 11, 11, 11, 11, 11, 11, 11, 11, 11, 11, 11, 11, 11, 11, 11, 11, 11, 11, 11, 11, 11, 11, 5, 5, 6, 6, 6, 6, 6, 6, 6, 6, 6, 6, 6, 6, 6, 6, 6, 6, 6, 6, 6, 6, 6, 6, 6, 6, 4, 4, 4, 4, 9, 9, 11, 11, 11, 11, 11, 11, 11, 11, 11, 11, 11, 11, 11, 11, 11, 11, 11, 11, 11, 11, 11, 11, 11, 11, 11, 11, 11, 11, 11, 11, 11, 11, 6, 6, 6, 6, 6, 6, 6, 6, 6, 6, 6, 6, 6, 6, 6, 6, 6, 6, 6, 6, 6, 6, 6, 6, 4, 4, 4, 4, 4, 4, 9, 9, 11, 11, 11, 11, 11, 11, 11, 11, 11, 11, 11, 11, 11, 11, 11, 11, 11, 11, 11, 11, 11, 11, 11, 11, 11, 11, 11, 11, 11, 11, 11, 7, 6, 6, 6, 6, 6, 6, 6, 6, 6, 6, 6, 6, 6, 6, 6, 6, 6, 6, 6, 6, 6, 6, 4, 4, 4, 4, 4, 4, 4, 4, 9, 9, 11, 11, 11, 11, 11, 11, 11, 11, 11, 11, 11, 11, 11, 11, 11, 11, 11, 11, 11, 11, 11, 11, 11, 11, 11, 11, 11, 11, 11, 11, 7, 7, 6, 6, 6, 6, 6, 6, 6, 6, 6, 6, 6, 6, 6, 6, 6, 6, 6, 6, 6, 6, 4, 4, 4, 4, 4, 4, 4, 4, 4, 4, 9, 9, 11, 11, 11, 11, 11, 11, 11, 11, 11, 11, 11, 11, 11, 11, 11, 11, 11, 11, 11, 11, 11, 11, 11, 11, 11, 11, 11, 11, 11, 7, 7, 7, 6, 6, 6, 6, 6, 6, 6, 6, 6, 6, 6, 6, 6, 6, 6, 6, 6, 6, 4, 4, 4, 4, 4, 4, 4, 4, 4, 4, 4, 4, 9, 9, 11, 11, 11, 11, 11, 11, 11, 11, 11, 11, 11, 11, 11, 11, 11, 11, 11, 11, 11, 11, 11, 11, 11, 11, 11, 11, 11, 11, 7, 7, 7, 7, 6, 6, 6, 6, 6, 6, 6, 6, 6, 6, 6, 6, 6, 6, 6, 6, 4, 4, 4, 4, 4, 4, 4, 4, 4, 4, 4, 4, 4, 4, 3, 3, 11, 11, 11, 11, 11, 11, 11, 11, 11, 11, 11, 11, 11, 11, 11, 11, 11, 11, 11, 11, 11, 11, 11, 11, 11, 11, 11, 7, 7, 7, 7, 7, 6, 6, 6, 6, 6, 6, 6, 6, 6, 6, 6, 6, 6, 6, 6, 4, 4, 4, 4, 4, 4, 4, 4, 4, 4, 4, 4, 4, 4, 4, 3, 3, 11, 11, 11, 11, 11, 11, 11, 11, 11, 11, 11, 11, 11, 11, 11, 11, 11, 11, 11, 11, 11, 11, 11, 11, 11, 11, 7, 7, 7, 7, 7, 7, 6, 6, 6, 6, 6, 6, 6, 6, 6, 6, 6, 6, 6, 4, 4, 4, 4, 4, 4, 4, 4, 4, 4, 4, 4, 4, 4, 4, 4, 4, 3, 3, 11, 11, 11, 11, 11, 11, 11, 11, 11, 11, 11, 11, 11, 11, 11, 11, 11, 11, 11, 11, 11, 11, 11, 11, 11, 7, 7, 7, 7, 7, 7, 7, 6, 6, 6, 6, 6, 6, 6, 6, 6, 6, 6, 6, 4, 4, 4, 4, 4, 4, 4, 4, 4, 4, 4, 4, 4, 4, 4, 4, 4, 4, 3, 3, 11, 11, 11, 11, 11, 11, 11, 11, 11, 11, 11, 11, 11, 11, 11, 11, 11, 11, 11, 11, 11, 11, 11, 11, 11, 7, 7, 7, 7, 7, 7, 7, 6, 6, 6, 6, 6, 6, 6, 6, 6, 6, 6, 4, 4, 4, 4, 4, 4, 4, 4, 4, 4, 4, 4, 4, 4, 4, 4, 4, 4, 4, 3, 3, 11, 11, 11, 11, 11, 11, 11, 11, 11, 11, 11, 11, 11, 11, 11, 11, 11, 11, 11, 11, 11, 11, 11, 11, 7, 7, 7, 7, 7, 7, 7, 7, 6, 6, 6, 6, 6, 6, 6, 6, 6, 4, 4, 4, 4, 4, 4, 4, 4, 4, 4, 4, 4, 4, 4, 4, 4, 4, 4, 4, 4, 4, 3, 3, 11, 11, 11, 11, 11, 11, 11, 11, 11, 11, 11, 11, 11, 11, 11, 11, 11, 11, 11, 11, 11, 11, 11, 7, 7, 7, 7, 7, 7, 7, 7, 7, 6, 6, 6, 6, 6, 6, 6, 6, 4, 4, 4, 4, 4, 4, 4, 4, 4, 4, 4, 4, 4, 4, 4, 4, 4, 4, 4, 4, 4, 4, 3, 3, 11, 11, 11, 11, 11, 11, 11, 11, 11, 11, 11, 11, 11, 11, 11, 11, 11, 11, 11, 11, 11, 11, 11, 7, 7, 7, 7, 7, 7, 7, 7, 7, 6, 6, 6, 6, 6, 6, 6, 4, 4, 4, 4, 4, 4, 4, 4, 4, 4, 4, 4, 4, 4, 4, 4, 4, 4, 4, 4, 4, 4, 4, 3, 3, 11, 11, 11, 11, 11, 11, 11, 11, 11, 11, 11, 11, 11, 11, 11, 11, 11, 11, 11, 11, 11, 11, 7, 7, 7, 7, 7, 7, 7, 7, 7, 7, 6, 6, 6, 6, 6, 6, 4, 4, 4, 4, 4, 4, 4, 4, 4, 4, 4, 4, 4, 4, 4, 4, 4, 4, 4, 4, 4, 4, 4, 4, 3, 3, 11, 11, 11, 11, 11, 11, 11, 11, 11, 11, 11, 11, 11, 11, 11, 11, 11, 11, 11, 11, 11, 7, 7, 7, 7, 7, 7, 7, 7, 7, 7, 7, 6, 6, 6, 6, 6, 4, 4, 4, 4, 4, 4, 4, 4, 4, 4, 4, 4, 4, 4, 4, 4, 4, 4, 4, 4, 4, 4, 4, 4, 4, 3, 3, 11, 11, 11, 11, 11, 11, 11, 11, 11, 11, 11, 11, 11, 11, 11, 11, 11, 11, 11, 11, 11, 7, 7, 7, 7, 7, 7, 7, 7, 7, 7, 7, 6, 6, 6, 6, 4, 4, 4, 4, 4, 4, 4, 4, 4, 4, 4, 4, 4, 4, 4, 4, 4, 4, 4, 4, 4, 4, 4, 4, 4, 4, 3, 3, 11, 11, 11, 11, 11, 11, 11, 11, 11, 11, 11, 11, 11, 11, 11, 11, 11, 11, 11, 11, 7, 7, 7, 7, 7, 7, 7, 7, 7, 7, 7, 7, 6, 6, 6, 4, 4, 4, 4, 4, 4, 4, 4, 4, 4, 4, 4, 4, 4, 4, 4, 4, 4, 4, 4, 4, 4, 4, 4, 4, 4, 4, 3, 3, 11, 11, 11, 11, 11, 11, 11, 11, 11, 11, 11, 11, 11, 11, 11, 11, 11, 11, 11, 11, 7, 7, 7, 7, 7, 7, 7, 7, 7, 7, 7, 7, 6, 6, 4, 4, 4, 4, 4, 4, 4, 4, 4, 4, 4, 4, 4, 4, 4, 4, 4, 4, 4, 4, 4, 4, 4, 4, 4, 4, 4, 4, 3, 3, 11, 11, 11, 11, 11, 11, 11, 11, 11, 11, 11, 11, 11, 11, 11, 11, 11, 11, 11, 7, 7, 7, 7, 7, 7, 7, 7, 7, 7, 7, 7, 7, 6, 6, 4, 4, 4, 4, 4, 4, 4, 4, 4, 4, 4, 4, 4, 4, 4, 4, 4, 4, 4, 4, 4, 4, 4, 4, 4, 4, 4, 4, 3, 3, 11, 11, 11, 11, 11, 11, 11, 11, 11, 11, 11, 11, 11, 11, 11, 11, 11, 11, 11, 7, 7, 7, 7, 7, 7, 7, 7, 7, 7, 7, 7, 7, 6, 4, 4, 4, 4, 4, 4, 4, 4, 4, 4, 4, 4, 4, 4, 4, 4, 4, 4, 4, 4, 4, 4, 4, 4, 4, 4, 4, 4, 4, 3, 3, 11, 11, 11, 11, 11, 11, 11, 11, 11, 11, 11, 11, 11, 11, 11, 11, 11, 11, 11, 7, 7, 7, 7, 7, 7, 7, 7, 7, 7, 7, 7, 7, 4, 4, 4, 4, 4, 4, 4, 4, 4, 4, 4, 4, 4, 4, 4, 4, 4, 4, 4, 4, 4, 4, 4, 4, 4, 4, 4, 4, 4, 4, 3, 3, 11, 11, 11, 11, 11, 11, 11, 11, 11, 11, 11, 11, 11, 11, 11, 11, 11, 11, 7, 7, 7, 7, 7, 7, 7, 7, 7, 7, 7, 7, 7, 7, 4, 4, 4, 4, 4, 4, 4, 4, 4, 4, 4, 4, 4, 4, 4, 4, 4, 4, 4, 4, 4, 4, 4, 4, 4, 4, 4, 4, 4, 4, 3, 3, 11, 11, 11, 11, 11, 11, 11, 11, 11, 11, 11, 11, 11, 11, 11, 11, 11, 11, 7, 7, 7, 7, 7, 7, 7, 7, 7, 7, 7, 7, 7, 7, 4, 4, 4, 4, 4, 4, 4, 4, 4, 4, 4, 4, 2, 4, 4, 4, 4, 4, 4, 4, 4, 4, 4, 4, 4, 4, 4, 4, 4, 4, 3, 3, 11, 11, 11, 11, 11, 11, 11, 11, 11, 11, 11, 11, 11, 11, 11, 11, 11, 7, 7, 7, 7, 7, 7, 7, 7, 7, 7, 7, 7, 7, 7, 7, 4, 4, 4, 4, 4, 4, 4, 4, 4, 4, 4, 2, 2, 4, 4, 4, 4, 4, 4, 4, 4, 4, 4, 4, 4, 4, 4, 4, 4, 4, 3, 3, 11, 11, 11, 11, 11, 11, 11, 11, 11, 11, 11, 11, 11, 11, 11, 11, 11, 7, 7, 7, 7, 7, 7, 7, 7, 7, 7, 7, 7, 7, 7, 7, 4, 4, 4, 4, 4, 4, 4, 4, 4, 4, 2, 2, 2, 4, 4, 4, 4, 4, 4, 4, 4, 4, 4, 4, 4, 4, 4, 4, 4, 4, 3, 3, 11, 11, 11, 11, 11, 11, 11, 11, 11, 11, 11, 11, 11, 11, 11, 11, 11, 7, 7, 7, 7, 7, 7, 7, 7, 7, 7, 7, 7, 7, 7, 7, 4, 4, 4, 4, 4, 4, 4, 4, 4, 2, 2, 2, 2, 4, 4, 4, 4, 4, 4, 4, 4, 4, 4, 4, 4, 4, 4, 4, 4, 4, 3, 3, 11, 11, 11, 11, 11, 11, 11, 11, 11, 11, 11, 11, 11, 11, 11, 11, 7, 7, 7, 7, 7, 7, 7, 7, 7, 7, 7, 7, 7, 7, 7, 7, 4, 4, 4, 4, 4, 4, 4, 4, 2, 2, 2, 2, 2, 4, 4, 4, 4, 4, 4, 4, 4, 4, 4, 4, 4, 4, 4, 4, 4, 4, 3, 3, 11, 11, 11, 11, 11, 11, 11, 11, 11, 11, 11, 11, 11, 11, 11, 11, 7, 7, 7, 7, 7, 7, 7, 7, 7, 7, 7, 7, 7, 7, 7, 7, 4, 4, 4, 4, 4, 4, 4, 2, 2, 2, 2, 2, 2, 4, 4, 4, 4, 4, 4, 4, 4, 4, 4, 4, 4, 4, 4, 4, 4, 4, 3, 3, 11, 11, 11, 11, 11, 11, 11, 11, 11, 11, 11, 11, 11, 11, 11, 11, 7, 7, 7, 7, 7, 7, 7, 7, 7, 7, 7, 7, 7, 7, 7, 7, 4, 4, 4, 4, 4, 4, 4, 2, 2, 2, 2, 2, 2, 4, 4, 4, 4, 4, 4, 4, 4, 4, 4, 4, 4, 4, 4, 4, 4, 4, 3, 3, 11, 11, 11, 11, 11, 11, 11, 11, 11, 11, 11, 11, 11, 11, 11, 7, 7, 7, 7, 7, 7, 7, 7, 7, 7, 7, 7, 7, 7, 7, 7, 7, 4, 4, 4, 4, 4, 4, 2, 2, 2, 2, 2, 2, 2, 4, 4, 4, 4, 4, 4, 4, 4, 4, 4, 4, 4, 4, 4, 4, 4, 4, 3, 3, 11, 11, 11, 11, 11, 11, 11, 11, 11, 11, 11, 11, 11, 11, 11, 7, 7, 7, 7, 7, 7, 7, 7, 7, 7, 7, 7, 7, 7, 7, 7, 7, 4, 4, 4, 4, 4, 2, 2, 2, 2, 2, 2, 2, 2, 4, 4, 4, 4, 4, 4, 4, 4, 4, 4, 4, 4, 4, 4, 4, 4, 4, 3, 3, 11, 11, 11, 11, 11, 11, 11, 11, 11, 11, 11, 11, 11, 11, 11, 7, 7, 7, 7, 7, 7, 7, 7, 7, 7, 7, 7, 7, 7, 7, 7, 7, 4, 4, 4, 4, 4, 2, 2, 2, 2, 2, 2, 2, 2, 4, 4, 4, 4, 4, 4, 4, 4, 4, 4, 4, 4, 4, 4, 4, 4, 4, 3, 3, 11, 11, 11, 11, 11, 11, 11, 11, 11, 11, 11, 11, 11, 11, 11, 7, 7, 7, 7, 7, 7, 7, 7, 7, 7, 7, 7, 7, 7, 7, 7, 7, 4, 4, 4, 4, 2, 2, 2, 2, 2, 2, 2, 2, 2, 4, 4, 4, 4, 4, 4, 4, 4, 4, 4, 4, 4, 4, 4, 4, 4, 4, 3, 3, 11, 11, 11, 11, 11, 11, 11, 11, 11, 11, 11, 11, 11, 11, 7, 7, 7, 7, 7, 7, 7, 7, 7, 7, 7, 7, 7, 7, 7, 7, 7, 7, 4, 4, 4, 2, 2, 2, 2, 2, 2, 2, 2, 2, 2, 4, 4, 4, 4, 4, 4, 4, 4, 4, 4, 4, 4, 4, 4, 4, 4, 4, 3, 1, 11, 11, 11, 11, 11, 11, 11, 11, 11, 11, 11, 11, 11, 11, 7, 7, 7, 7, 7, 7, 7, 7, 7, 7, 7, 7, 7, 7, 7, 7, 7, 7, 4, 4, 4, 2, 2, 2, 2, 2, 2, 2, 2, 2, 2, 4, 4, 4, 4, 4, 4, 4, 4, 4, 4, 4, 4, 4, 4, 4, 4, 4, 1, 1, 11, 11, 11, 11, 11, 11, 11, 11, 11, 11, 11, 11, 11, 11, 7, 7, 7, 7, 7, 7, 7, 7, 7, 7, 7, 7, 7, 7, 7, 7, 7, 7, 4, 4, 2, 2, 2, 2, 2, 2, 2, 2, 2, 2, 2, 4, 4, 4, 4, 4, 4, 4, 4, 4, 4, 4, 4, 4, 4, 4, 4, 4, 1, 1, 11, 11, 11, 11, 11, 11, 11, 11, 11, 11, 11, 11, 11, 11, 7, 7, 7, 7, 7, 7, 7, 7, 7, 7, 7, 7, 7, 7, 7, 7, 7, 7, 4, 4, 2, 2, 2, 2, 2, 2, 2, 2, 2, 2, 2, 4, 4, 4, 4, 4, 4, 4, 4, 4, 4, 4, 4, 4, 4, 4, 4, 4, 1, 1, 11, 11, 11, 11, 11, 11, 11, 11, 11, 11, 11, 11, 11, 11, 7, 7, 7, 7, 7, 7, 7, 7, 7, 7, 7, 7, 7, 7, 7, 7, 7, 7, 4, 2, 2, 2, 2, 2, 2, 2, 2, 2, 2, 2, 2, 4, 4, 4, 4, 4, 4, 4, 4, 4, 4, 4, 4, 4, 4, 4, 4, 4, 1, 1, 11, 11, 11, 11, 11, 11, 11, 11, 11, 11, 11, 11, 11, 7, 7, 7, 7, 7, 7, 7, 7, 7, 7, 7, 7, 7, 7, 7, 7, 7, 7, 7, 4, 2, 2, 2, 2, 2, 2, 2, 2, 2, 2, 2, 2, 4, 4, 4, 4, 4, 4, 4, 4, 4, 4, 4, 4, 4, 4, 4, 4, 4, 1, 1, 11, 11, 11, 11, 11, 11, 11, 11, 11, 11, 11, 11, 11, 7, 7, 7, 7, 7, 7, 7, 7, 7, 7, 7, 7, 7, 7, 7, 7, 7, 7, 7, 2, 2, 2, 2, 2, 2, 2, 2, 2, 2, 2, 2, 2, 4, 4, 4, 4, 4, 4, 4, 4, 4, 4, 4, 4, 4, 4, 4, 4, 4, 1, 1};

.entry _Z23checkSeedBiomesHumiditymPjPm(
	.param .u64 _Z23checkSeedBiomesHumiditymPjPm_param_0,
	.param .u64 .ptr .align 1 _Z23checkSeedBiomesHumiditymPjPm_param_1,
	.param .u64 .ptr .align 1 _Z23checkSeedBiomesHumiditymPjPm_param_2
)
.maxntid 128
.minnctapersm 4
{
	.local .align 16 .b8 	__local_depot0[1088];
	.reg .b64 	%SP;
	.reg .b64 	%SPL;
	.reg .pred 	%p<78>;
	.reg .b16 	%rs<809>;
	.reg .b32 	%r<235>;
	.reg .b64 	%rd<526>;
	.reg .b64 	%fd<707>;

	mov.u64 	%SPL, __local_depot0;
	cvta.local.u64 	%SP, %SPL;
	ld.param.u64 	%rd27, [_Z23checkSeedBiomesHumiditymPjPm_param_0];
	ld.param.u64 	%rd25, [_Z23checkSeedBiomesHumiditymPjPm_param_1];
	ld.param.u64 	%rd26, [_Z23checkSeedBiomesHumiditymPjPm_param_2];
	add.u64 	%rd28, %SP, 0;
	add.u64 	%rd1, %SPL, 0;
	mov.u32 	%r14, %ctaid.x;
	mov.u32 	%r15, %ntid.x;
	mov.u32 	%r16, %tid.x;
	mad.lo.s32 	%r17, %r14, %r15, %r16;
	cvt.u64.u32 	%rd29, %r17;
	add.s64 	%rd2, %rd27, %rd29;
	mul.lo.s64 	%rd30, %rd2, 39811;
	and.b64  	%rd31, %rd30, 281474976710655;
	xor.b64  	%rd525, %rd31, 25214903917;
	mov.u32 	%r18, _ZN7simplex12permutationsE;
	add.s32 	%r1, %r18, %r16;
	mov.b32 	%r232, 0;
	mov.f64 	%fd678, 0d3FF0000000000000;
	mov.f64 	%fd677, 0d0000000000000000;
	mov.f64 	%fd679, %fd678;
$L__BB0_1:
	mul.wide.u32 	%rd33, %r232, 272;
	add.s64 	%rd32, %rd28, %rd33;
	// begin inline asm
	prefetch.local.L2 [%rd32];
	// end inline asm
	mad.lo.s64 	%rd35, %rd525, 806876925344, 352;
	and.b64  	%rd36, %rd35, 9007199120523264;
	mad.lo.s64 	%rd37, %rd525, 8602081037417187945, 277363943098;
	shr.u64 	%rd38, %rd37, 21;
	and.b64  	%rd39, %rd38, 134217727;
	or.b64  	%rd40, %rd39, %rd36;
	cvt.rn.f64.u64 	%fd152, %rd40;
	mul.f64 	%fd153, %fd152, 0d3CA0000000000000;
	mul.f64 	%fd4, %fd153, 0d4070000000000000;
	mad.lo.s64 	%rd41, %rd525, 1736862336005215904, 2666505958129870752;
	and.b64  	%rd42, %rd41, 9007199120523264;
	mad.lo.s64 	%rd43, %rd525, 5985058416696778513, -8542997297661424380;
	shr.u64 	%rd44, %rd43, 21;
	and.b64  	%rd45, %rd44, 134217727;
	or.b64  	%rd46, %rd45, %rd42;
	cvt.rn.f64.u64 	%fd154, %rd46;
	mul.f64 	%fd155, %fd154, 0d3CA0000000000000;
	mul.f64 	%fd5, %fd155, 0d4070000000000000;
	mad.lo.s64 	%rd47, %rd525, -6895497188809791495, -6044649417579420322;
	and.b64  	%rd525, %rd47, 281474976710655;
	mov.b16 	%rs20, 0;
	st.shared.u8 	[%r1], %rs20;
	mov.b16 	%rs21, 1;
	st.shared.u8 	[%r1+128], %rs21;
	mov.b16 	%rs22, 2;
	st.shared.u8 	[%r1+256], %rs22;
	mov.b16 	%rs23, 3;
	st.shared.u8 	[%r1+384], %rs23;
	mov.b16 	%rs24, 4;
	st.shared.u8 	[%r1+512], %rs24;
	mov.b16 	%rs25, 5;
	st.shared.u8 	[%r1+640], %rs25;
	mov.b16 	%rs26, 6;
	st.shared.u8 	[%r1+768], %rs26;
	mov.b16 	%rs27, 7;
	st.shared.u8 	[%r1+896], %rs27;
	mov.b16 	%rs28, 8;
	st.shared.u8 	[%r1+1024], %rs28;
	mov.b16 	%rs29, 9;
	st.shared.u8 	[%r1+1152], %rs29;
	mov.b16 	%rs30, 10;
	st.shared.u8 	[%r1+1280], %rs30;
	mov.b16 	%rs31, 11;
	st.shared.u8 	[%r1+1408], %rs31;
	mov.b16 	%rs32, 12;
	st.shared.u8 	[%r1+1536], %rs32;
	mov.b16 	%rs33, 13;
	st.shared.u8 	[%r1+1664], %rs33;
	mov.b16 	%rs34, 14;
	st.shared.u8 	[%r1+1792], %rs34;
	mov.b16 	%rs35, 15;
	st.shared.u8 	[%r1+1920], %rs35;
	mov.b16 	%rs36, 16;
	st.shared.u8 	[%r1+2048], %rs36;
	mov.b16 	%rs37, 17;
	st.shared.u8 	[%r1+2176], %rs37;
	mov.b16 	%rs38, 18;
	st.shared.u8 	[%r1+2304], %rs38;
	mov.b16 	%rs39, 19;
	st.shared.u8 	[%r1+2432], %rs39;
	mov.b16 	%rs40, 20;
	st.shared.u8 	[%r1+2560], %rs40;
	mov.b16 	%rs41, 21;
	st.shared.u8 	[%r1+2688], %rs41;
	mov.b16 	%rs42, 22;
	st.shared.u8 	[%r1+2816], %rs42;
	mov.b16 	%rs43, 23;
	st.shared.u8 	[%r1+2944], %rs43;
	mov.b16 	%rs44, 24;
	st.shared.u8 	[%r1+3072], %rs44;
	mov.b16 	%rs45, 25;
	st.shared.u8 	[%r1+3200], %rs45;
	mov.b16 	%rs46, 26;
	st.shared.u8 	[%r1+3328], %rs46;
	mov.b16 	%rs47, 27;
	st.shared.u8 	[%r1+3456], %rs47;
	mov.b16 	%rs48, 28;
	st.shared.u8 	[%r1+3584], %rs48;
	mov.b16 	%rs49, 29;
	st.shared.u8 	[%r1+3712], %rs49;
	mov.b16 	%rs50, 30;
	st.shared.u8 	[%r1+3840], %rs50;
	mov.b16 	%rs51, 31;
	st.shared.u8 	[%r1+3968], %rs51;
	mov.b16 	%rs52, 32;
	st.shared.u8 	[%r1+4096], %rs52;
	mov.b16 	%rs53, 33;
	st.shared.u8 	[%r1+4224], %rs53;
	mov.b16 	%rs54, 34;
	st.shared.u8 	[%r1+4352], %rs54;
	mov.b16 	%rs55, 35;
	st.shared.u8 	[%r1+4480], %rs55;
	mov.b16 	%rs56, 36;
	st.shared.u8 	[%r1+4608], %rs56;
	mov.b16 	%rs57, 37;
	st.shared.u8 	[%r1+4736], %rs57;
	mov.b16 	%rs58, 38;
	st.shared.u8 	[%r1+4864], %rs58;
	mov.b16 	%rs59, 39;
	st.shared.u8 	[%r1+4992], %rs59;
	mov.b16 	%rs60, 40;
	st.shared.u8 	[%r1+5120], %rs60;
	mov.b16 	%rs61, 41;
	st.shared.u8 	[%r1+5248], %rs61;
	mov.b16 	%rs62, 42;
	st.shared.u8 	[%r1+5376], %rs62;
	mov.b16 	%rs63, 43;
	st.shared.u8 	[%r1+5504], %rs63;
	mov.b16 	%rs64, 44;
	st.shared.u8 	[%r1+5632], %rs64;
	mov.b16 	%rs65, 45;
	st.shared.u8 	[%r1+5760], %rs65;
	mov.b16 	%rs66, 46;
	st.shared.u8 	[%r1+5888], %rs66;
	mov.b16 	%rs67, 47;
	st.shared.u8 	[%r1+6016], %rs67;
	mov.b16 	%rs68, 48;
	st.shared.u8 	[%r1+6144], %rs68;
	mov.b16 	%rs69, 49;
	st.shared.u8 	[%r1+6272], %rs69;
	mov.b16 	%rs70, 50;
	st.shared.u8 	[%r1+6400], %rs70;
	mov.b16 	%rs71, 51;
	st.shared.u8 	[%r1+6528], %rs71;
	mov.b16 	%rs72, 52;
	st.shared.u8 	[%r1+6656], %rs72;
	mov.b16 	%rs73, 53;
	st.shared.u8 	[%r1+6784], %rs73;
	mov.b16 	%rs74, 54;
	st.shared.u8 	[%r1+6912], %rs74;
	mov.b16 	%rs75, 55;
	st.shared.u8 	[%r1+7040], %rs75;
	mov.b16 	%rs76, 56;
	st.shared.u8 	[%r1+7168], %rs76;
	mov.b16 	%rs77, 57;
	st.shared.u8 	[%r1+7296], %rs77;
	mov.b16 	%rs78, 58;
	st.shared.u8 	[%r1+7424], %rs78;
	mov.b16 	%rs79, 59;
	st.shared.u8 	[%r1+7552], %rs79;
	mov.b16 	%rs80, 60;
	st.shared.u8 	[%r1+7680], %rs80;
	mov.b16 	%rs81, 61;
	st.shared.u8 	[%r1+7808], %rs81;
	mov.b16 	%rs82, 62;
	st.shared.u8 	[%r1+7936], %rs82;
	mov.b16 	%rs83, 63;
	st.shared.u8 	[%r1+8064], %rs83;
	mov.b16 	%rs84, 64;
	st.shared.u8 	[%r1+8192], %rs84;
	mov.b16 	%rs85, 65;
	st.shared.u8 	[%r1+8320], %rs85;
	mov.b16 	%rs86, 66;
	st.shared.u8 	[%r1+8448], %rs86;
	mov.b16 	%rs87, 67;
	st.shared.u8 	[%r1+8576], %rs87;
	mov.b16 	%rs88, 68;
	st.shared.u8 	[%r1+8704], %rs88;
	mov.b16 	%rs89, 69;
	st.shared.u8 	[%r1+8832], %rs89;
	mov.b16 	%rs90, 70;
	st.shared.u8 	[%r1+8960], %rs90;
	mov.b16 	%rs91, 71;
	st.shared.u8 	[%r1+9088], %rs91;
	mov.b16 	%rs92, 72;
	st.shared.u8 	[%r1+9216], %rs92;
	mov.b16 	%rs93, 73;
	st.shared.u8 	[%r1+9344], %rs93;
	mov.b16 	%rs94, 74;
	st.shared.u8 	[%r1+9472], %rs94;
	mov.b16 	%rs95, 75;
	st.shared.u8 	[%r1+9600], %rs95;
	mov.b16 	%rs96, 76;
	st.shared.u8 	[%r1+9728], %rs96;
	mov.b16 	%rs97, 77;
	st.shared.u8 	[%r1+9856], %rs97;
	mov.b16 	%rs98, 78;
	st.shared.u8 	[%r1+9984], %rs98;
	mov.b16 	%rs99, 79;
	st.shared.u8 	[%r1+10112], %rs99;
	mov.b16 	%rs100, 80;
	st.shared.u8 	[%r1+10240], %rs100;
	mov.b16 	%rs101, 81;
	st.shared.u8 	[%r1+10368], %rs101;
	mov.b16 	%rs102, 82;
	st.shared.u8 	[%r1+10496], %rs102;
	mov.b16 	%rs103, 83;
	st.shared.u8 	[%r1+10624], %rs103;
	mov.b16 	%rs104, 84;
	st.shared.u8 	[%r1+10752], %rs104;
	mov.b16 	%rs105, 85;
	st.shared.u8 	[%r1+10880], %rs105;
	mov.b16 	%rs106, 86;
	st.shared.u8 	[%r1+11008], %rs106;
	mov.b16 	%rs107, 87;
	st.shared.u8 	[%r1+11136], %rs107;
	mov.b16 	%rs108, 88;
	st.shared.u8 	[%r1+11264], %rs108;
	mov.b16 	%rs109, 89;
	st.shared.u8 	[%r1+11392], %rs109;
	mov.b16 	%rs110, 90;
	st.shared.u8 	[%r1+11520], %rs110;
	mov.b16 	%rs111, 91;
	st.shared.u8 	[%r1+11648], %rs111;
	mov.b16 	%rs112, 92;
	st.shared.u8 	[%r1+11776], %rs112;
	mov.b16 	%rs113, 93;
	st.shared.u8 	[%r1+11904], %rs113;
	mov.b16 	%rs114, 94;
	st.shared.u8 	[%r1+12032], %rs114;
	mov.b16 	%rs115, 95;
	st.shared.u8 	[%r1+12160], %rs115;
	mov.b16 	%rs116, 96;
	st.shared.u8 	[%r1+12288], %rs116;
	mov.b16 	%rs117, 97;
	st.shared.u8 	[%r1+12416], %rs117;
	mov.b16 	%rs118, 98;
	st.shared.u8 	[%r1+12544], %rs118;
	mov.b16 	%rs119, 99;
	st.shared.u8 	[%r1+12672], %rs119;
	mov.b16 	%rs120, 100;
	st.shared.u8 	[%r1+12800], %rs120;
	mov.b16 	%rs121, 101;
	st.shared.u8 	[%r1+12928], %rs121;
	mov.b16 	%rs122, 102;
	st.shared.u8 	[%r1+13056], %rs122;
	mov.b16 	%rs123, 103;
	st.shared.u8 	[%r1+13184], %rs123;
	mov.b16 	%rs124, 104;
	st.shared.u8 	[%r1+13312], %rs124;
	mov.b16 	%rs125, 105;
	st.shared.u8 	[%r1+13440], %rs125;
	mov.b16 	%rs126, 106;
	st.shared.u8 	[%r1+13568], %rs126;
	mov.b16 	%rs127, 107;
	st.shared.u8 	[%r1+13696], %rs127;
	mov.b16 	%rs128, 108;
	st.shared.u8 	[%r1+13824], %rs128;
	mov.b16 	%rs129, 109;
	st.shared.u8 	[%r1+13952], %rs129;
	mov.b16 	%rs130, 110;
	st.shared.u8 	[%r1+14080], %rs130;
	mov.b16 	%rs131, 111;
	st.shared.u8 	[%r1+14208], %rs131;
	mov.b16 	%rs132, 112;
	st.shared.u8 	[%r1+14336], %rs132;
	mov.b16 	%rs133, 113;
	st.shared.u8 	[%r1+14464], %rs133;
	mov.b16 	%rs134, 114;
	st.shared.u8 	[%r1+14592], %rs134;
	mov.b16 	%rs135, 115;
	st.shared.u8 	[%r1+14720], %rs135;
	mov.b16 	%rs136, 116;
	st.shared.u8 	[%r1+14848], %rs136;
	mov.b16 	%rs137, 117;
	st.shared.u8 	[%r1+14976], %rs137;
	mov.b16 	%rs138, 118;
	st.shared.u8 	[%r1+15104], %rs138;
	mov.b16 	%rs139, 119;
	st.shared.u8 	[%r1+15232], %rs139;
	mov.b16 	%rs140, 120;
	st.shared.u8 	[%r1+15360], %rs140;
	mov.b16 	%rs141, 121;
	st.shared.u8 	[%r1+15488], %rs141;
	mov.b16 	%rs142, 122;
	st.shared.u8 	[%r1+15616], %rs142;
	mov.b16 	%rs143, 123;
	st.shared.u8 	[%r1+15744], %rs143;
	mov.b16 	%rs144, 124;
	st.shared.u8 	[%r1+15872], %rs144;
	mov.b16 	%rs145, 125;
	st.shared.u8 	[%r1+16000], %rs145;
	mov.b16 	%rs146, 126;
	st.shared.u8 	[%r1+16128], %rs146;
	mov.b16 	%rs147, 127;
	st.shared.u8 	[%r1+16256], %rs147;
	mov.b16 	%rs148, 128;
	st.shared.u8 	[%r1+16384], %rs148;
	mov.b16 	%rs149, 129;
	st.shared.u8 	[%r1+16512], %rs149;
	mov.b16 	%rs150, 130;
	st.shared.u8 	[%r1+16640], %rs150;
	mov.b16 	%rs151, 131;
	st.shared.u8 	[%r1+16768], %rs151;
	mov.b16 	%rs152, 132;
	st.shared.u8 	[%r1+16896], %rs152;
	mov.b16 	%rs153, 133;
	st.shared.u8 	[%r1+17024], %rs153;
	mov.b16 	%rs154, 134;
	st.shared.u8 	[%r1+17152], %rs154;
	mov.b16 	%rs155, 135;
	st.shared.u8 	[%r1+17280], %rs155;
	mov.b16 	%rs156, 136;
	st.shared.u8 	[%r1+17408], %rs156;
	mov.b16 	%rs157, 137;
	st.shared.u8 	[%r1+17536], %rs157;
	mov.b16 	%rs158, 138;
	st.shared.u8 	[%r1+17664], %rs158;
	mov.b16 	%rs159, 139;
	st.shared.u8 	[%r1+17792], %rs159;
	mov.b16 	%rs160, 140;
	st.shared.u8 	[%r1+17920], %rs160;
	mov.b16 	%rs161, 141;
	st.shared.u8 	[%r1+18048], %rs161;
	mov.b16 	%rs162, 142;
	st.shared.u8 	[%r1+18176], %rs162;
	mov.b16 	%rs163, 143;
	st.shared.u8 	[%r1+18304], %rs163;
	mov.b16 	%rs164, 144;
	st.shared.u8 	[%r1+18432], %rs164;
	mov.b16 	%rs165, 145;
	st.shared.u8 	[%r1+18560], %rs165;
	mov.b16 	%rs166, 146;
	st.shared.u8 	[%r1+18688], %rs166;
	mov.b16 	%rs167, 147;
	st.shared.u8 	[%r1+18816], %rs167;
	mov.b16 	%rs168, 148;
	st.shared.u8 	[%r1+18944], %rs168;
	mov.b16 	%rs169, 149;
	st.shared.u8 	[%r1+19072], %rs169;
	mov.b16 	%rs170, 150;
	st.shared.u8 	[%r1+19200], %rs170;
	mov.b16 	%rs171, 151;
	st.shared.u8 	[%r1+19328], %rs171;
	mov.b16 	%rs172, 152;
	st.shared.u8 	[%r1+19456], %rs172;
	mov.b16 	%rs173, 153;
	st.shared.u8 	[%r1+19584], %rs173;
	mov.b16 	%rs174, 154;
	st.shared.u8 	[%r1+19712], %rs174;
	mov.b16 	%rs175, 155;
	st.shared.u8 	[%r1+19840], %rs175;
	mov.b16 	%rs176, 156;
	st.shared.u8 	[%r1+19968], %rs176;
	mov.b16 	%rs177, 157;
	st.shared.u8 	[%r1+20096], %rs177;
	mov.b16 	%rs178, 158;
	st.shared.u8 	[%r1+20224], %rs178;
	mov.b16 	%rs179, 159;
	st.shared.u8 	[%r1+20352], %rs179;
	mov.b16 	%rs180, 160;
	st.shared.u8 	[%r1+20480], %rs180;
	mov.b16 	%rs181, 161;
	st.shared.u8 	[%r1+20608], %rs181;
	mov.b16 	%rs182, 162;
	st.shared.u8 	[%r1+20736], %rs182;
	mov.b16 	%rs183, 163;
	st.shared.u8 	[%r1+20864], %rs183;
	mov.b16 	%rs184, 164;
	st.shared.u8 	[%r1+20992], %rs184;
	mov.b16 	%rs185, 165;
	st.shared.u8 	[%r1+21120], %rs185;
	mov.b16 	%rs186, 166;
	st.shared.u8 	[%r1+21248], %rs186;
	mov.b16 	%rs187, 167;
	st.shared.u8 	[%r1+21376], %rs187;
	mov.b16 	%rs188, 168;
	st.shared.u8 	[%r1+21504], %rs188;
	mov.b16 	%rs189, 169;
	st.shared.u8 	[%r1+21632], %rs189;
	mov.b16 	%rs190, 170;
	st.shared.u8 	[%r1+21760], %rs190;
	mov.b16 	%rs191, 171;
	st.shared.u8 	[%r1+21888], %rs191;
	mov.b16 	%rs192, 172;
	st.shared.u8 	[%r1+22016], %rs192;
	mov.b16 	%rs193, 173;
	st.shared.u8 	[%r1+22144], %rs193;
	mov.b16 	%rs194, 174;
	st.shared.u8 	[%r1+22272], %rs194;
	mov.b16 	%rs195, 175;
	st.shared.u8 	[%r1+22400], %rs195;
	mov.b16 	%rs196, 176;
	st.shared.u8 	[%r1+22528], %rs196;
	mov.b16 	%rs197, 177;
	st.shared.u8 	[%r1+22656], %rs197;
	mov.b16 	%rs198, 178;
	st.shared.u8 	[%r1+22784], %rs198;
	mov.b16 	%rs199, 179;
	st.shared.u8 	[%r1+22912], %rs199;
	mov.b16 	%rs200, 180;
	st.shared.u8 	[%r1+23040], %rs200;
	mov.b16 	%rs201, 181;
	st.shared.u8 	[%r1+23168], %rs201;
	mov.b16 	%rs202, 182;
	st.shared.u8 	[%r1+23296], %rs202;
	mov.b16 	%rs203, 183;
	st.shared.u8 	[%r1+23424], %rs203;
	mov.b16 	%rs204, 184;
	st.shared.u8 	[%r1+23552], %rs204;
	mov.b16 	%rs205, 185;
	st.shared.u8 	[%r1+23680], %rs205;
	mov.b16 	%rs206, 186;
	st.shared.u8 	[%r1+23808], %rs206;
	mov.b16 	%rs207, 187;
	st.shared.u8 	[%r1+23936], %rs207;
	mov.b16 	%rs208, 188;
	st.shared.u8 	[%r1+24064], %rs208;
	mov.b16 	%rs209, 189;
	st.shared.u8 	[%r1+24192], %rs209;
	mov.b16 	%rs210, 190;
	st.shared.u8 	[%r1+24320], %rs210;
	mov.b16 	%rs211, 191;
	st.shared.u8 	[%r1+24448], %rs211;
	mov.b16 	%rs212, 192;
	st.shared.u8 	[%r1+24576], %rs212;
	mov.b16 	%rs213, 193;
	st.shared.u8 	[%r1+24704], %rs213;
	mov.b16 	%rs214, 194;
	st.shared.u8 	[%r1+24832], %rs214;
	mov.b16 	%rs215, 195;
	st.shared.u8 	[%r1+24960], %rs215;
	mov.b16 	%rs216, 196;
	st.shared.u8 	[%r1+25088], %rs216;
	mov.b16 	%rs217, 197;
	st.shared.u8 	[%r1+25216], %rs217;
	mov.b16 	%rs218, 198;
	st.shared.u8 	[%r1+25344], %rs218;
	mov.b16 	%rs219, 199;
	st.shared.u8 	[%r1+25472], %rs219;
	mov.b16 	%rs220, 200;
	st.shared.u8 	[%r1+25600], %rs220;
	mov.b16 	%rs221, 201;
	st.shared.u8 	[%r1+25728], %rs221;
	mov.b16 	%rs222, 202;
	st.shared.u8 	[%r1+25856], %rs222;
	mov.b16 	%rs223, 203;
	st.shared.u8 	[%r1+25984], %rs223;
	mov.b16 	%rs224, 204;
	st.shared.u8 	[%r1+26112], %rs224;
	mov.b16 	%rs225, 205;
	st.shared.u8 	[%r1+26240], %rs225;
	mov.b16 	%rs226, 206;
	st.shared.u8 	[%r1+26368], %rs226;
	mov.b16 	%rs227, 207;
	st.shared.u8 	[%r1+26496], %rs227;
	mov.b16 	%rs228, 208;
	st.shared.u8 	[%r1+26624], %rs228;
	mov.b16 	%rs229, 209;
	st.shared.u8 	[%r1+26752], %rs229;
	mov.b16 	%rs230, 210;
	st.shared.u8 	[%r1+26880], %rs230;
	mov.b16 	%rs231, 211;
	st.shared.u8 	[%r1+27008], %rs231;
	mov.b16 	%rs232, 212;
	st.shared.u8 	[%r1+27136], %rs232;
	mov.b16 	%rs233, 213;
	st.shared.u8 	[%r1+27264], %rs233;
	mov.b16 	%rs234, 214;
	st.shared.u8 	[%r1+27392], %rs234;
	mov.b16 	%rs235, 215;
	st.shared.u8 	[%r1+27520], %rs235;
	mov.b16 	%rs236, 216;
	st.shared.u8 	[%r1+27648], %rs236;
	mov.b16 	%rs237, 217;
	st.shared.u8 	[%r1+27776], %rs237;
	mov.b16 	%rs238, 218;
	st.shared.u8 	[%r1+27904], %rs238;
	mov.b16 	%rs239, 219;
	st.shared.u8 	[%r1+28032], %rs239;
	mov.b16 	%rs240, 220;
	st.shared.u8 	[%r1+28160], %rs240;
	mov.b16 	%rs241, 221;
	st.shared.u8 	[%r1+28288], %rs241;
	mov.b16 	%rs242, 222;
	st.shared.u8 	[%r1+28416], %rs242;
	mov.b16 	%rs243, 223;
	st.shared.u8 	[%r1+28544], %rs243;
	mov.b16 	%rs244, 224;
	st.shared.u8 	[%r1+28672], %rs244;
	mov.b16 	%rs245, 225;
	st.shared.u8 	[%r1+28800], %rs245;
	mov.b16 	%rs246, 226;
	st.shared.u8 	[%r1+28928], %rs246;
	mov.b16 	%rs247, 227;
	st.shared.u8 	[%r1+29056], %rs247;
	mov.b16 	%rs248, 228;
	st.shared.u8 	[%r1+29184], %rs248;
	mov.b16 	%rs249, 229;
	st.shared.u8 	[%r1+29312], %rs249;
	mov.b16 	%rs250, 230;
	st.shared.u8 	[%r1+29440], %rs250;
	mov.b16 	%rs251, 231;
	st.shared.u8 	[%r1+29568], %rs251;
	mov.b16 	%rs252, 232;
	st.shared.u8 	[%r1+29696], %rs252;
	mov.b16 	%rs253, 233;
	st.shared.u8 	[%r1+29824], %rs253;
	mov.b16 	%rs254, 234;
	st.shared.u8 	[%r1+29952], %rs254;
	mov.b16 	%rs255, 235;
	st.shared.u8 	[%r1+30080], %rs255;
	mov.b16 	%rs256, 236;
	st.shared.u8 	[%r1+30208], %rs256;
	mov.b16 	%rs257, 237;
	st.shared.u8 	[%r1+30336], %rs257;
	mov.b16 	%rs258, 238;
	st.shared.u8 	[%r1+30464], %rs258;
	mov.b16 	%rs259, 239;
	st.shared.u8 	[%r1+30592], %rs259;
	mov.b16 	%rs260, 240;
	st.shared.u8 	[%r1+30720], %rs260;
	mov.b16 	%rs261, 241;
	st.shared.u8 	[%r1+30848], %rs261;
	mov.b16 	%rs262, 242;
	st.shared.u8 	[%r1+30976], %rs262;
	mov.b16 	%rs263, 243;
	st.shared.u8 	[%r1+31104], %rs263;
	mov.b16 	%rs264, 244;
	st.shared.u8 	[%r1+31232], %rs264;
	mov.b16 	%rs265, 245;
	st.shared.u8 	[%r1+31360], %rs265;
	mov.b16 	%rs266, 246;
	st.shared.u8 	[%r1+31488], %rs266;
	mov.b16 	%rs267, 247;
	st.shared.u8 	[%r1+31616], %rs267;
	mov.b16 	%rs268, 248;
	st.shared.u8 	[%r1+31744], %rs268;
	mov.b16 	%rs269, 249;
	st.shared.u8 	[%r1+31872], %rs269;
	mov.b16 	%rs270, 250;
	st.shared.u8 	[%r1+32000], %rs270;
	mov.b16 	%rs271, 251;
	st.shared.u8 	[%r1+32128], %rs271;
	mov.b16 	%rs272, 252;
	st.shared.u8 	[%r1+32256], %rs272;
	mov.b16 	%rs273, 253;
	st.shared.u8 	[%r1+32384], %rs273;
	mov.b16 	%rs274, 254;
	st.shared.u8 	[%r1+32512], %rs274;
	mov.b16 	%rs275, 255;
	st.shared.u8 	[%r1+32640], %rs275;
	mov.b32 	%r233, 0;
$L__BB0_2:
	cvt.u16.u32 	%rs276, %r233;
	sub.s16 	%rs1, 256, %rs276;
	mad.lo.s64 	%rd48, %rd525, 25214903917, 11;
	and.b64  	%rd525, %rd48, 281474976710655;
	shr.u64 	%rd9, %rd525, 17;
	sub.s16 	%rs277, 255, %rs276;
	and.b16  	%rs278, %rs1, %rs277;
	setp.eq.s16 	%p1, %rs278, 0;
	@%p1 bra 	$L__BB0_66;
	cvt.u32.u64 	%r20, %rd9;
	cvt.u32.u16 	%r4, %rs1;
	rem.u32 	%r234, %r20, %r4;
	sub.s32 	%r6, 255, %r233;
	sub.s32 	%r21, %r6, %r234;
	add.s32 	%r22, %r21, %r20;
	setp.gt.s32 	%p2, %r22, -1;
	@%p2 bra 	$L__BB0_5;
$L__BB0_4:
	mad.lo.s64 	%rd49, %rd525, 25214903917, 11;
	and.b64  	%rd525, %rd49, 281474976710655;
	shr.u64 	%rd50, %rd525, 17;
	cvt.u32.u64 	%r23, %rd50;
	rem.u32 	%r234, %r23, %r4;
	sub.s32 	%r24, %r6, %r234;
	add.s32 	%r25, %r24, %r23;
	setp.lt.s32 	%p3, %r25, 0;
	@%p3 bra 	$L__BB0_4;
$L__BB0_5:
	shl.b32 	%r26, %r233, 7;
	add.s32 	%r27, %r1, %r26;
	ld.shared.u8 	%rs279, [%r27];
	shl.b32 	%r28, %r234, 7;
	add.s32 	%r29, %r27, %r28;
	ld.shared.u8 	%rs280, [%r29];
	st.shared.u8 	[%r27], %rs280;
	st.shared.u8 	[%r29], %rs279;
	add.s32 	%r233, %r233, 1;
	setp.ne.s32 	%p4, %r233, 256;
	@%p4 bra 	$L__BB0_2;
	fma.rn.f64 	%fd157, %fd679, 0d4006222227AAAAAA, %fd4;
	fma.rn.f64 	%fd158, %fd679, 0dBFF555555AAAAAAA, %fd5;
	add.f64 	%fd159, %fd157, %fd158;
	fma.rn.f64 	%fd160, %fd159, 0d3FD76CF5D0B09954, %fd157;
	cvt.rzi.s32.f64 	%r30, %fd160;
	fma.rn.f64 	%fd161, %fd159, 0d3FD76CF5D0B09954, %fd158;
	cvt.rzi.s32.f64 	%r31, %fd161;
	cvt.rn.f64.s32 	%fd162, %r30;
	setp.lt.f64 	%p5, %fd160, %fd162;
	selp.s32 	%r32, -1, 0, %p5;
	add.s32 	%r33, %r30, %r32;
	cvt.rn.f64.s32 	%fd163, %r31;
	setp.lt.f64 	%p6, %fd161, %fd163;
	selp.s32 	%r34, -1, 0, %p6;
	add.s32 	%r35, %r31, %r34;
	add.s32 	%r36, %r33, %r35;
	cvt.rn.f64.s32 	%fd164, %r36;
	mul.f64 	%fd165, %fd164, 0d3FCB0CB174DF99C8;
	cvt.rn.f64.s32 	%fd166, %r33;
	sub.f64 	%fd167, %fd166, %fd165;
	cvt.rn.f64.s32 	%fd168, %r35;
	sub.f64 	%fd169, %fd168, %fd165;
	sub.f64 	%fd6, %fd157, %fd167;
	sub.f64 	%fd7, %fd158, %fd169;
	setp.leu.f64 	%p7, %fd6, %fd7;
	setp.gt.f64 	%p8, %fd6, %fd7;
	selp.u32 	%r37, 1, 0, %p8;
	selp.u32 	%r38, 1, 0, %p7;
	selp.f64 	%fd170, 0d3FF0000000000000, 0d0000000000000000, %p8;
	sub.f64 	%fd171, %fd6, %fd170;
	add.f64 	%fd8, %fd171, 0d3FCB0CB174DF99C8;
	selp.f64 	%fd172, 0d3FF0000000000000, 0d0000000000000000, %p7;
	sub.f64 	%fd173, %fd7, %fd172;
	add.f64 	%fd9, %fd173, 0d3FCB0CB174DF99C8;
	add.f64 	%fd174, %fd6, 0dBFF0000000000000;
	add.f64 	%fd10, %fd174, 0d3FDB0CB174DF99C8;
	add.f64 	%fd175, %fd7, 0dBFF0000000000000;
	add.f64 	%fd11, %fd175, 0d3FDB0CB174DF99C8;
	shl.b32 	%r39, %r35, 7;
	and.b32  	%r40, %r39, 32640;
	add.s32 	%r41, %r1, %r40;
	ld.shared.u8 	%rs281, [%r41];
	cvt.u16.u32 	%rs282, %r33;
	add.s16 	%rs283, %rs281, %rs282;
	cvt.u32.u16 	%r42, %rs283;
	and.b32  	%r11, %r42, 255;
	add.s32 	%r43, %r33, %r37;
	add.s32 	%r44, %r35, %r38;
	shl.b32 	%r45, %r44, 7;
	and.b32  	%r46, %r45, 32640;
	add.s32 	%r47, %r1, %r46;
	ld.shared.u8 	%rs284, [%r47];
	cvt.u16.u32 	%rs285, %r43;
	add.s16 	%rs286, %rs284, %rs285;
	and.b16  	%rs287, %rs286, 255;
	mul.wide.u16 	%r48, %rs287, 128;
	add.s32 	%r49, %r1, %r48;
	ld.shared.u8 	%rs2, [%r49];
	add.s32 	%r50, %r39, 128;
	and.b32  	%r51, %r50, 32640;
	add.s32 	%r52, %r1, %r51;
	ld.shared.u8 	%rs288, [%r52];
	add.s16 	%rs289, %rs282, %rs288;
	add.s16 	%rs290, %rs289, 1;
	and.b16  	%rs291, %rs290, 255;
	mul.wide.u16 	%r53, %rs291, 128;
	add.s32 	%r54, %r1, %r53;
	ld.shared.u8 	%rs3, [%r54];
	mul.f64 	%fd176, %fd6, %fd6;
	mov.f64 	%fd177, 0d3FE0000000000000;
	sub.f64 	%fd178, %fd177, %fd176;
	mul.f64 	%fd179, %fd7, %fd7;
	sub.f64 	%fd12, %fd178, %fd179;
	setp.lt.f64 	%p9, %fd12, 0d0000000000000000;
	mov.f64 	%fd680, 0d0000000000000000;
	@%p9 bra 	$L__BB0_8;
	shl.b32 	%r55, %r11, 7;
	add.s32 	%r56, %r1, %r55;
	ld.shared.u8 	%rs292, [%r56];
	mul.lo.s16 	%rs293, %rs292, 171;
	shr.u16 	%rs294, %rs293, 11;
	mul.lo.s16 	%rs295, %rs294, 12;
	sub.s16 	%rs296, %rs292, %rs295;
	mul.f64 	%fd180, %fd12, %fd12;
	mul.f64 	%fd181, %fd180, %fd180;
	cvt.u32.u16 	%r57, %rs296;
	and.b32  	%r58, %r57, 255;
	mul.wide.u32 	%rd54, %r58, 2;
	mov.u64 	%rd55, _ZN34_INTERNAL_47dbf28a_4_k_cu_215f420f7simplex5grad2E;
	add.s64 	%rd56, %rd55, %rd54;
	ld.const.s8 	%rs297, [%rd56];
	cvt.rn.f64.s16 	%fd182, %rs297;
	ld.const.s8 	%rs298, [%rd56+1];
	cvt.rn.f64.s16 	%fd183, %rs298;
	mul.f64 	%fd184, %fd7, %fd183;
	fma.rn.f64 	%fd185, %fd6, %fd182, %fd184;
	mul.f64 	%fd680, %fd181, %fd185;
$L__BB0_8:
	mul.f64 	%fd187, %fd8, %fd8;
	mov.f64 	%fd188, 0d3FE0000000000000;
	sub.f64 	%fd189, %fd188, %fd187;
	mul.f64 	%fd190, %fd9, %fd9;
	sub.f64 	%fd15, %fd189, %fd190;
	setp.lt.f64 	%p10, %fd15, 0d0000000000000000;
	mov.f64 	%fd681, 0d0000000000000000;
	@%p10 bra 	$L__BB0_10;
	mul.f64 	%fd191, %fd15, %fd15;
	mul.f64 	%fd192, %fd191, %fd191;
	mul.lo.s16 	%rs300, %rs2, 171;
	shr.u16 	%rs301, %rs300, 11;
	mul.lo.s16 	%rs302, %rs301, 12;
	sub.s16 	%rs303, %rs2, %rs302;
	cvt.u32.u16 	%r59, %rs303;
	and.b32  	%r60, %r59, 255;
	mul.wide.u32 	%rd57, %r60, 2;
	mov.u64 	%rd58, _ZN34_INTERNAL_47dbf28a_4_k_cu_215f420f7simplex5grad2E;
	add.s64 	%rd59, %rd58, %rd57;
	ld.const.s8 	%rs304, [%rd59];
	cvt.rn.f64.s16 	%fd193, %rs304;
	ld.const.s8 	%rs305, [%rd59+1];
	cvt.rn.f64.s16 	%fd194, %rs305;
	mul.f64 	%fd195, %fd9, %fd194;
	fma.rn.f64 	%fd196, %fd8, %fd193, %fd195;
	mul.f64 	%fd681, %fd192, %fd196;
$L__BB0_10:
	mul.f64 	%fd198, %fd10, %fd10;
	mov.f64 	%fd199, 0d3FE0000000000000;
	sub.f64 	%fd200, %fd199, %fd198;
	mul.f64 	%fd201, %fd11, %fd11;
	sub.f64 	%fd18, %fd200, %fd201;
	setp.lt.f64 	%p11, %fd18, 0d0000000000000000;
	mov.f64 	%fd682, 0d0000000000000000;
	@%p11 bra 	$L__BB0_12;
	mul.f64 	%fd202, %fd18, %fd18;
	mul.f64 	%fd203, %fd202, %fd202;
	mul.lo.s16 	%rs307, %rs3, 171;
	shr.u16 	%rs308, %rs307, 11;
	mul.lo.s16 	%rs309, %rs308, 12;
	sub.s16 	%rs310, %rs3, %rs309;
	cvt.u32.u16 	%r61, %rs310;
	and.b32  	%r62, %r61, 255;
	mul.wide.u32 	%rd60, %r62, 2;
	mov.u64 	%rd61, _ZN34_INTERNAL_47dbf28a_4_k_cu_215f420f7simplex5grad2E;
	add.s64 	%rd62, %rd61, %rd60;
	ld.const.s8 	%rs311, [%rd62];
	cvt.rn.f64.s16 	%fd204, %rs311;
	ld.const.s8 	%rs312, [%rd62+1];
	cvt.rn.f64.s16 	%fd205, %rs312;
	mul.f64 	%fd206, %fd11, %fd205;
	fma.rn.f64 	%fd207, %fd10, %fd204, %fd206;
	mul.f64 	%fd682, %fd203, %fd207;
$L__BB0_12:
	add.f64 	%fd208, %fd680, %fd681;
	add.f64 	%fd209, %fd208, %fd682;
	mul.f64 	%fd210, %fd209, 0d4051800000000000;
	mul.f64 	%fd211, %fd210, 0d3FE199999999999A;
	div.rn.f64 	%fd212, %fd211, %fd678;
	add.f64 	%fd677, %fd677, %fd212;
	add.s64 	%rd320, %rd1, %rd33;
	st.local.v2.f64 	[%rd320], {%fd4, %fd5};
	mul.f64 	%fd678, %fd678, 0d3FE0000000000000;
	mul.f64 	%fd679, %fd679, 0d3FD5555555555555;
	add.s64 	%rd63, %rd32, 17;
	// begin inline asm
	prefetch.local.L1 [%rd63];
	// end inline asm
	ld.shared.u8 	%rs313, [%r1];
	st.local.u8 	[%rd320+16], %rs313;
	add.s64 	%rd64, %rd32, 18;
	// begin inline asm
	prefetch.local.L1 [%rd64];
	// end inline asm
	ld.shared.u8 	%rs314, [%r1+128];
	st.local.u8 	[%rd320+17], %rs314;
	add.s64 	%rd65, %rd32, 19;
	// begin inline asm
	prefetch.local.L1 [%rd65];
	// end inline asm
	ld.shared.u8 	%rs315, [%r1+256];
	st.local.u8 	[%rd320+18], %rs315;
	add.s64 	%rd66, %rd32, 20;
	// begin inline asm
	prefetch.local.L1 [%rd66];
	// end inline asm
	ld.shared.u8 	%rs316, [%r1+384];
	st.local.u8 	[%rd320+19], %rs316;
	add.s64 	%rd67, %rd32, 21;
	// begin inline asm
	prefetch.local.L1 [%rd67];
	// end inline asm
	ld.shared.u8 	%rs317, [%r1+512];
	st.local.u8 	[%rd320+20], %rs317;
	add.s64 	%rd68, %rd32, 22;
	// begin inline asm
	prefetch.local.L1 [%rd68];
	// end inline asm
	ld.shared.u8 	%rs318, [%r1+640];
	st.local.u8 	[%rd320+21], %rs318;
	add.s64 	%rd69, %rd32, 23;
	// begin inline asm
	prefetch.local.L1 [%rd69];
	// end inline asm
	ld.shared.u8 	%rs319, [%r1+768];
	st.local.u8 	[%rd320+22], %rs319;
	add.s64 	%rd70, %rd32, 24;
	// begin inline asm
	prefetch.local.L1 [%rd70];
	// end inline asm
	ld.shared.u8 	%rs320, [%r1+896];
	st.local.u8 	[%rd320+23], %rs320;
	add.s64 	%rd71, %rd32, 25;
	// begin inline asm
	prefetch.local.L1 [%rd71];
	// end inline asm
	ld.shared.u8 	%rs321, [%r1+1024];
	st.local.u8 	[%rd320+24], %rs321;
	add.s64 	%rd72, %rd32, 26;
	// begin inline asm
	prefetch.local.L1 [%rd72];
	// end inline asm
	ld.shared.u8 	%rs322, [%r1+1152];
	st.local.u8 	[%rd320+25], %rs322;
	add.s64 	%rd73, %rd32, 27;
	// begin inline asm
	prefetch.local.L1 [%rd73];
	// end inline asm
	ld.shared.u8 	%rs323, [%r1+1280];
	st.local.u8 	[%rd320+26], %rs323;
	add.s64 	%rd74, %rd32, 28;
	// begin inline asm
	prefetch.local.L1 [%rd74];
	// end inline asm
	ld.shared.u8 	%rs324, [%r1+1408];
	st.local.u8 	[%rd320+27], %rs324;
	add.s64 	%rd75, %rd32, 29;
	// begin inline asm
	prefetch.local.L1 [%rd75];
	// end inline asm
	ld.shared.u8 	%rs325, [%r1+1536];
	st.local.u8 	[%rd320+28], %rs325;
	add.s64 	%rd76, %rd32, 30;
	// begin inline asm
	prefetch.local.L1 [%rd76];
	// end inline asm
	ld.shared.u8 	%rs326, [%r1+1664];
	st.local.u8 	[%rd320+29], %rs326;
	add.s64 	%rd77, %rd32, 31;
	// begin inline asm
	prefetch.local.L1 [%rd77];
	// end inline asm
	ld.shared.u8 	%rs327, [%r1+1792];
	st.local.u8 	[%rd320+30], %rs327;
	add.s64 	%rd78, %rd32, 32;
	// begin inline asm
	prefetch.local.L1 [%rd78];
	// end inline asm
	ld.shared.u8 	%rs328, [%r1+1920];
	st.local.u8 	[%rd320+31], %rs328;
	add.s64 	%rd79, %rd32, 33;
	// begin inline asm
	prefetch.local.L1 [%rd79];
	// end inline asm
	ld.shared.u8 	%rs329, [%r1+2048];
	st.local.u8 	[%rd320+32], %rs329;
	add.s64 	%rd80, %rd32, 34;
	// begin inline asm
	prefetch.local.L1 [%rd80];
	// end inline asm
	ld.shared.u8 	%rs330, [%r1+2176];
	st.local.u8 	[%rd320+33], %rs330;
	add.s64 	%rd81, %rd32, 35;
	// begin inline asm
	prefetch.local.L1 [%rd81];
	// end inline asm
	ld.shared.u8 	%rs331, [%r1+2304];
	st.local.u8 	[%rd320+34], %rs331;
	add.s64 	%rd82, %rd32, 36;
	// begin inline asm
	prefetch.local.L1 [%rd82];
	// end inline asm
	ld.shared.u8 	%rs332, [%r1+2432];
	st.local.u8 	[%rd320+35], %rs332;
	add.s64 	%rd83, %rd32, 37;
	// begin inline asm
	prefetch.local.L1 [%rd83];
	// end inline asm
	ld.shared.u8 	%rs333, [%r1+2560];
	st.local.u8 	[%rd320+36], %rs333;
	add.s64 	%rd84, %rd32, 38;
	// begin inline asm
	prefetch.local.L1 [%rd84];
	// end inline asm
	ld.shared.u8 	%rs334, [%r1+2688];
	st.local.u8 	[%rd320+37], %rs334;
	add.s64 	%rd85, %rd32, 39;
	// begin inline asm
	prefetch.local.L1 [%rd85];
	// end inline asm
	ld.shared.u8 	%rs335, [%r1+2816];
	st.local.u8 	[%rd320+38], %rs335;
	add.s64 	%rd86, %rd32, 40;
	// begin inline asm
	prefetch.local.L1 [%rd86];
	// end inline asm
	ld.shared.u8 	%rs336, [%r1+2944];
	st.local.u8 	[%rd320+39], %rs336;
	add.s64 	%rd87, %rd32, 41;
	// begin inline asm
	prefetch.local.L1 [%rd87];
	// end inline asm
	ld.shared.u8 	%rs337, [%r1+3072];
	st.local.u8 	[%rd320+40], %rs337;
	add.s64 	%rd88, %rd32, 42;
	// begin inline asm
	prefetch.local.L1 [%rd88];
	// end inline asm
	ld.shared.u8 	%rs338, [%r1+3200];
	st.local.u8 	[%rd320+41], %rs338;
	add.s64 	%rd89, %rd32, 43;
	// begin inline asm
	prefetch.local.L1 [%rd89];
	// end inline asm
	ld.shared.u8 	%rs339, [%r1+3328];
	st.local.u8 	[%rd320+42], %rs339;
	add.s64 	%rd90, %rd32, 44;
	// begin inline asm
	prefetch.local.L1 [%rd90];
	// end inline asm
	ld.shared.u8 	%rs340, [%r1+3456];
	st.local.u8 	[%rd320+43], %rs340;
	add.s64 	%rd91, %rd32, 45;
	// begin inline asm
	prefetch.local.L1 [%rd91];
	// end inline asm
	ld.shared.u8 	%rs341, [%r1+3584];
	st.local.u8 	[%rd320+44], %rs341;
	add.s64 	%rd92, %rd32, 46;
	// begin inline asm
	prefetch.local.L1 [%rd92];
	// end inline asm
	ld.shared.u8 	%rs342, [%r1+3712];
	st.local.u8 	[%rd320+45], %rs342;
	add.s64 	%rd93, %rd32, 47;
	// begin inline asm
	prefetch.local.L1 [%rd93];
	// end inline asm
	ld.shared.u8 	%rs343, [%r1+3840];
	st.local.u8 	[%rd320+46], %rs343;
	add.s64 	%rd94, %rd32, 48;
	// begin inline asm
	prefetch.local.L1 [%rd94];
	// end inline asm
	ld.shared.u8 	%rs344, [%r1+3968];
	st.local.u8 	[%rd320+47], %rs344;
	add.s64 	%rd95, %rd32, 49;
	// begin inline asm
	prefetch.local.L1 [%rd95];
	// end inline asm
	ld.shared.u8 	%rs345, [%r1+4096];
	st.local.u8 	[%rd320+48], %rs345;
	add.s64 	%rd96, %rd32, 50;
	// begin inline asm
	prefetch.local.L1 [%rd96];
	// end inline asm
	ld.shared.u8 	%rs346, [%r1+4224];
	st.local.u8 	[%rd320+49], %rs346;
	add.s64 	%rd97, %rd32, 51;
	// begin inline asm
	prefetch.local.L1 [%rd97];
	// end inline asm
	ld.shared.u8 	%rs347, [%r1+4352];
	st.local.u8 	[%rd320+50], %rs347;
	add.s64 	%rd98, %rd32, 52;
	// begin inline asm
	prefetch.local.L1 [%rd98];
	// end inline asm
	ld.shared.u8 	%rs348, [%r1+4480];
	st.local.u8 	[%rd320+51], %rs348;
	add.s64 	%rd99, %rd32, 53;
	// begin inline asm
	prefetch.local.L1 [%rd99];
	// end inline asm
	ld.shared.u8 	%rs349, [%r1+4608];
	st.local.u8 	[%rd320+52], %rs349;
	add.s64 	%rd100, %rd32, 54;
	// begin inline asm
	prefetch.local.L1 [%rd100];
	// end inline asm
	ld.shared.u8 	%rs350, [%r1+4736];
	st.local.u8 	[%rd320+53], %rs350;
	add.s64 	%rd101, %rd32, 55;
	// begin inline asm
	prefetch.local.L1 [%rd101];
	// end inline asm
	ld.shared.u8 	%rs351, [%r1+4864];
	st.local.u8 	[%rd320+54], %rs351;
	add.s64 	%rd102, %rd32, 56;
	// begin inline asm
	prefetch.local.L1 [%rd102];
	// end inline asm
	ld.shared.u8 	%rs352, [%r1+4992];
	st.local.u8 	[%rd320+55], %rs352;
	add.s64 	%rd103, %rd32, 57;
	// begin inline asm
	prefetch.local.L1 [%rd103];
	// end inline asm
	ld.shared.u8 	%rs353, [%r1+5120];
	st.local.u8 	[%rd320+56], %rs353;
	add.s64 	%rd104, %rd32, 58;
	// begin inline asm
	prefetch.local.L1 [%rd104];
	// end inline asm
	ld.shared.u8 	%rs354, [%r1+5248];
	st.local.u8 	[%rd320+57], %rs354;
	add.s64 	%rd105, %rd32, 59;
	// begin inline asm
	prefetch.local.L1 [%rd105];
	// end inline asm
	ld.shared.u8 	%rs355, [%r1+5376];
	st.local.u8 	[%rd320+58], %rs355;
	add.s64 	%rd106, %rd32, 60;
	// begin inline asm
	prefetch.local.L1 [%rd106];
	// end inline asm
	ld.shared.u8 	%rs356, [%r1+5504];
	st.local.u8 	[%rd320+59], %rs356;
	add.s64 	%rd107, %rd32, 61;
	// begin inline asm
	prefetch.local.L1 [%rd107];
	// end inline asm
	ld.shared.u8 	%rs357, [%r1+5632];
	st.local.u8 	[%rd320+60], %rs357;
	add.s64 	%rd108, %rd32, 62;
	// begin inline asm
	prefetch.local.L1 [%rd108];
	// end inline asm
	ld.shared.u8 	%rs358, [%r1+5760];
	st.local.u8 	[%rd320+61], %rs358;
	add.s64 	%rd109, %rd32, 63;
	// begin inline asm
	prefetch.local.L1 [%rd109];
	// end inline asm
	ld.shared.u8 	%rs359, [%r1+5888];
	st.local.u8 	[%rd320+62], %rs359;
	add.s64 	%rd110, %rd32, 64;
	// begin inline asm
	prefetch.local.L1 [%rd110];
	// end inline asm
	ld.shared.u8 	%rs360, [%r1+6016];
	st.local.u8 	[%rd320+63], %rs360;
	add.s64 	%rd111, %rd32, 65;
	// begin inline asm
	prefetch.local.L1 [%rd111];
	// end inline asm
	ld.shared.u8 	%rs361, [%r1+6144];
	st.local.u8 	[%rd320+64], %rs361;
	add.s64 	%rd112, %rd32, 66;
	// begin inline asm
	prefetch.local.L1 [%rd112];
	// end inline asm
	ld.shared.u8 	%rs362, [%r1+6272];
	st.local.u8 	[%rd320+65], %rs362;
	add.s64 	%rd113, %rd32, 67;
	// begin inline asm
	prefetch.local.L1 [%rd113];
	// end inline asm
	ld.shared.u8 	%rs363, [%r1+6400];
	st.local.u8 	[%rd320+66], %rs363;
	add.s64 	%rd114, %rd32, 68;
	// begin inline asm
	prefetch.local.L1 [%rd114];
	// end inline asm
	ld.shared.u8 	%rs364, [%r1+6528];
	st.local.u8 	[%rd320+67], %rs364;
	add.s64 	%rd115, %rd32, 69;
	// begin inline asm
	prefetch.local.L1 [%rd115];
	// end inline asm
	ld.shared.u8 	%rs365, [%r1+6656];
	st.local.u8 	[%rd320+68], %rs365;
	add.s64 	%rd116, %rd32, 70;
	// begin inline asm
	prefetch.local.L1 [%rd116];
	// end inline asm
	ld.shared.u8 	%rs366, [%r1+6784];
	st.local.u8 	[%rd320+69], %rs366;
	add.s64 	%rd117, %rd32, 71;
	// begin inline asm
	prefetch.local.L1 [%rd117];
	// end inline asm
	ld.shared.u8 	%rs367, [%r1+6912];
	st.local.u8 	[%rd320+70], %rs367;
	add.s64 	%rd118, %rd32, 72;
	// begin inline asm
	prefetch.local.L1 [%rd118];
	// end inline asm
	ld.shared.u8 	%rs368, [%r1+7040];
	st.local.u8 	[%rd320+71], %rs368;
	add.s64 	%rd119, %rd32, 73;
	// begin inline asm
	prefetch.local.L1 [%rd119];
	// end inline asm
	ld.shared.u8 	%rs369, [%r1+7168];
	st.local.u8 	[%rd320+72], %rs369;
	add.s64 	%rd120, %rd32, 74;
	// begin inline asm
	prefetch.local.L1 [%rd120];
	// end inline asm
	ld.shared.u8 	%rs370, [%r1+7296];
	st.local.u8 	[%rd320+73], %rs370;
	add.s64 	%rd121, %rd32, 75;
	// begin inline asm
	prefetch.local.L1 [%rd121];
	// end inline asm
	ld.shared.u8 	%rs371, [%r1+7424];
	st.local.u8 	[%rd320+74], %rs371;
	add.s64 	%rd122, %rd32, 76;
	// begin inline asm
	prefetch.local.L1 [%rd122];
	// end inline asm
	ld.shared.u8 	%rs372, [%r1+7552];
	st.local.u8 	[%rd320+75], %rs372;
	add.s64 	%rd123, %rd32, 77;
	// begin inline asm
	prefetch.local.L1 [%rd123];
	// end inline asm
	ld.shared.u8 	%rs373, [%r1+7680];
	st.local.u8 	[%rd320+76], %rs373;
	add.s64 	%rd124, %rd32, 78;
	// begin inline asm
	prefetch.local.L1 [%rd124];
	// end inline asm
	ld.shared.u8 	%rs374, [%r1+7808];
	st.local.u8 	[%rd320+77], %rs374;
	add.s64 	%rd125, %rd32, 79;
	// begin inline asm
	prefetch.local.L1 [%rd125];
	// end inline asm
	ld.shared.u8 	%rs375, [%r1+7936];
	st.local.u8 	[%rd320+78], %rs375;
	add.s64 	%rd126, %rd32, 80;
	// begin inline asm
	prefetch.local.L1 [%rd126];
	// end inline asm
	ld.shared.u8 	%rs376, [%r1+8064];
	st.local.u8 	[%rd320+79], %rs376;
	add.s64 	%rd127, %rd32, 81;
	// begin inline asm
	prefetch.local.L1 [%rd127];
	// end inline asm
	ld.shared.u8 	%rs377, [%r1+8192];
	st.local.u8 	[%rd320+80], %rs377;
	add.s64 	%rd128, %rd32, 82;
	// begin inline asm
	prefetch.local.L1 [%rd128];
	// end inline asm
	ld.shared.u8 	%rs378, [%r1+8320];
	st.local.u8 	[%rd320+81], %rs378;
	add.s64 	%rd129, %rd32, 83;
	// begin inline asm
	prefetch.local.L1 [%rd129];
	// end inline asm
	ld.shared.u8 	%rs379, [%r1+8448];
	st.local.u8 	[%rd320+82], %rs379;
	add.s64 	%rd130, %rd32, 84;
	// begin inline asm
	prefetch.local.L1 [%rd130];
	// end inline asm
	ld.shared.u8 	%rs380, [%r1+8576];
	st.local.u8 	[%rd320+83], %rs380;
	add.s64 	%rd131, %rd32, 85;
	// begin inline asm
	prefetch.local.L1 [%rd131];
	// end inline asm
	ld.shared.u8 	%rs381, [%r1+8704];
	st.local.u8 	[%rd320+84], %rs381;
	add.s64 	%rd132, %rd32, 86;
	// begin inline asm
	prefetch.local.L1 [%rd132];
	// end inline asm
	ld.shared.u8 	%rs382, [%r1+8832];
	st.local.u8 	[%rd320+85], %rs382;
	add.s64 	%rd133, %rd32, 87;
	// begin inline asm
	prefetch.local.L1 [%rd133];
	// end inline asm
	ld.shared.u8 	%rs383, [%r1+8960];
	st.local.u8 	[%rd320+86], %rs383;
	add.s64 	%rd134, %rd32, 88;
	// begin inline asm
	prefetch.local.L1 [%rd134];
	// end inline asm
	ld.shared.u8 	%rs384, [%r1+9088];
	st.local.u8 	[%rd320+87], %rs384;
	add.s64 	%rd135, %rd32, 89;
	// begin inline asm
	prefetch.local.L1 [%rd135];
	// end inline asm
	ld.shared.u8 	%rs385, [%r1+9216];
	st.local.u8 	[%rd320+88], %rs385;
	add.s64 	%rd136, %rd32, 90;
	// begin inline asm
	prefetch.local.L1 [%rd136];
	// end inline asm
	ld.shared.u8 	%rs386, [%r1+9344];
	st.local.u8 	[%rd320+89], %rs386;
	add.s64 	%rd137, %rd32, 91;
	// begin inline asm
	prefetch.local.L1 [%rd137];
	// end inline asm
	ld.shared.u8 	%rs387, [%r1+9472];
	st.local.u8 	[%rd320+90], %rs387;
	add.s64 	%rd138, %rd32, 92;
	// begin inline asm
	prefetch.local.L1 [%rd138];
	// end inline asm
	ld.shared.u8 	%rs388, [%r1+9600];
	st.local.u8 	[%rd320+91], %rs388;
	add.s64 	%rd139, %rd32, 93;
	// begin inline asm
	prefetch.local.L1 [%rd139];
	// end inline asm
	ld.shared.u8 	%rs389, [%r1+9728];
	st.local.u8 	[%rd320+92], %rs389;
	add.s64 	%rd140, %rd32, 94;
	// begin inline asm
	prefetch.local.L1 [%rd140];
	// end inline asm
	ld.shared.u8 	%rs390, [%r1+9856];
	st.local.u8 	[%rd320+93], %rs390;
	add.s64 	%rd141, %rd32, 95;
	// begin inline asm
	prefetch.local.L1 [%rd141];
	// end inline asm
	ld.shared.u8 	%rs391, [%r1+9984];
	st.local.u8 	[%rd320+94], %rs391;
	add.s64 	%rd142, %rd32, 96;
	// begin inline asm
	prefetch.local.L1 [%rd142];
	// end inline asm
	ld.shared.u8 	%rs392, [%r1+10112];
	st.local.u8 	[%rd320+95], %rs392;
	add.s64 	%rd143, %rd32, 97;
	// begin inline asm
	prefetch.local.L1 [%rd143];
	// end inline asm
	ld.shared.u8 	%rs393, [%r1+10240];
	st.local.u8 	[%rd320+96], %rs393;
	add.s64 	%rd144, %rd32, 98;
	// begin inline asm
	prefetch.local.L1 [%rd144];
	// end inline asm
	ld.shared.u8 	%rs394, [%r1+10368];
	st.local.u8 	[%rd320+97], %rs394;
	add.s64 	%rd145, %rd32, 99;
	// begin inline asm
	prefetch.local.L1 [%rd145];
	// end inline asm
	ld.shared.u8 	%rs395, [%r1+10496];
	st.local.u8 	[%rd320+98], %rs395;
	add.s64 	%rd146, %rd32, 100;
	// begin inline asm
	prefetch.local.L1 [%rd146];
	// end inline asm
	ld.shared.u8 	%rs396, [%r1+10624];
	st.local.u8 	[%rd320+99], %rs396;
	add.s64 	%rd147, %rd32, 101;
	// begin inline asm
	prefetch.local.L1 [%rd147];
	// end inline asm
	ld.shared.u8 	%rs397, [%r1+10752];
	st.local.u8 	[%rd320+100], %rs397;
	add.s64 	%rd148, %rd32, 102;
	// begin inline asm
	prefetch.local.L1 [%rd148];
	// end inline asm
	ld.shared.u8 	%rs398, [%r1+10880];
	st.local.u8 	[%rd320+101], %rs398;
	add.s64 	%rd149, %rd32, 103;
	// begin inline asm
	prefetch.local.L1 [%rd149];
	// end inline asm
	ld.shared.u8 	%rs399, [%r1+11008];
	st.local.u8 	[%rd320+102], %rs399;
	add.s64 	%rd150, %rd32, 104;
	// begin inline asm
	prefetch.local.L1 [%rd150];
	// end inline asm
	ld.shared.u8 	%rs400, [%r1+11136];
	st.local.u8 	[%rd320+103], %rs400;
	add.s64 	%rd151, %rd32, 105;
	// begin inline asm
	prefetch.local.L1 [%rd151];
	// end inline asm
	ld.shared.u8 	%rs401, [%r1+11264];
	st.local.u8 	[%rd320+104], %rs401;
	add.s64 	%rd152, %rd32, 106;
	// begin inline asm
	prefetch.local.L1 [%rd152];
	// end inline asm
	ld.shared.u8 	%rs402, [%r1+11392];
	st.local.u8 	[%rd320+105], %rs402;
	add.s64 	%rd153, %rd32, 107;
	// begin inline asm
	prefetch.local.L1 [%rd153];
	// end inline asm
	ld.shared.u8 	%rs403, [%r1+11520];
	st.local.u8 	[%rd320+106], %rs403;
	add.s64 	%rd154, %rd32, 108;
	// begin inline asm
	prefetch.local.L1 [%rd154];
	// end inline asm
	ld.shared.u8 	%rs404, [%r1+11648];
	st.local.u8 	[%rd320+107], %rs404;
	add.s64 	%rd155, %rd32, 109;
	// begin inline asm
	prefetch.local.L1 [%rd155];
	// end inline asm
	ld.shared.u8 	%rs405, [%r1+11776];
	st.local.u8 	[%rd320+108], %rs405;
	add.s64 	%rd156, %rd32, 110;
	// begin inline asm
	prefetch.local.L1 [%rd156];
	// end inline asm
	ld.shared.u8 	%rs406, [%r1+11904];
	st.local.u8 	[%rd320+109], %rs406;
	add.s64 	%rd157, %rd32, 111;
	// begin inline asm
	prefetch.local.L1 [%rd157];
	// end inline asm
	ld.shared.u8 	%rs407, [%r1+12032];
	st.local.u8 	[%rd320+110], %rs407;
	add.s64 	%rd158, %rd32, 112;
	// begin inline asm
	prefetch.local.L1 [%rd158];
	// end inline asm
	ld.shared.u8 	%rs408, [%r1+12160];
	st.local.u8 	[%rd320+111], %rs408;
	add.s64 	%rd159, %rd32, 113;
	// begin inline asm
	prefetch.local.L1 [%rd159];
	// end inline asm
	ld.shared.u8 	%rs409, [%r1+12288];
	st.local.u8 	[%rd320+112], %rs409;
	add.s64 	%rd160, %rd32, 114;
	// begin inline asm
	prefetch.local.L1 [%rd160];
	// end inline asm
	ld.shared.u8 	%rs410, [%r1+12416];
	st.local.u8 	[%rd320+113], %rs410;
	add.s64 	%rd161, %rd32, 115;
	// begin inline asm
	prefetch.local.L1 [%rd161];
	// end inline asm
	ld.shared.u8 	%rs411, [%r1+12544];
	st.local.u8 	[%rd320+114], %rs411;
	add.s64 	%rd162, %rd32, 116;
	// begin inline asm
	prefetch.local.L1 [%rd162];
	// end inline asm
	ld.shared.u8 	%rs412, [%r1+12672];
	st.local.u8 	[%rd320+115], %rs412;
	add.s64 	%rd163, %rd32, 117;
	// begin inline asm
	prefetch.local.L1 [%rd163];
	// end inline asm
	ld.shared.u8 	%rs413, [%r1+12800];
	st.local.u8 	[%rd320+116], %rs413;
	add.s64 	%rd164, %rd32, 118;
	// begin inline asm
	prefetch.local.L1 [%rd164];
	// end inline asm
	ld.shared.u8 	%rs414, [%r1+12928];
	st.local.u8 	[%rd320+117], %rs414;
	add.s64 	%rd165, %rd32, 119;
	// begin inline asm
	prefetch.local.L1 [%rd165];
	// end inline asm
	ld.shared.u8 	%rs415, [%r1+13056];
	st.local.u8 	[%rd320+118], %rs415;
	add.s64 	%rd166, %rd32, 120;
	// begin inline asm
	prefetch.local.L1 [%rd166];
	// end inline asm
	ld.shared.u8 	%rs416, [%r1+13184];
	st.local.u8 	[%rd320+119], %rs416;
	add.s64 	%rd167, %rd32, 121;
	// begin inline asm
	prefetch.local.L1 [%rd167];
	// end inline asm
	ld.shared.u8 	%rs417, [%r1+13312];
	st.local.u8 	[%rd320+120], %rs417;
	add.s64 	%rd168, %rd32, 122;
	// begin inline asm
	prefetch.local.L1 [%rd168];
	// end inline asm
	ld.shared.u8 	%rs418, [%r1+13440];
	st.local.u8 	[%rd320+121], %rs418;
	add.s64 	%rd169, %rd32, 123;
	// begin inline asm
	prefetch.local.L1 [%rd169];
	// end inline asm
	ld.shared.u8 	%rs419, [%r1+13568];
	st.local.u8 	[%rd320+122], %rs419;
	add.s64 	%rd170, %rd32, 124;
	// begin inline asm
	prefetch.local.L1 [%rd170];
	// end inline asm
	ld.shared.u8 	%rs420, [%r1+13696];
	st.local.u8 	[%rd320+123], %rs420;
	add.s64 	%rd171, %rd32, 125;
	// begin inline asm
	prefetch.local.L1 [%rd171];
	// end inline asm
	ld.shared.u8 	%rs421, [%r1+13824];
	st.local.u8 	[%rd320+124], %rs421;
	add.s64 	%rd172, %rd32, 126;
	// begin inline asm
	prefetch.local.L1 [%rd172];
	// end inline asm
	ld.shared.u8 	%rs422, [%r1+13952];
	st.local.u8 	[%rd320+125], %rs422;
	add.s64 	%rd173, %rd32, 127;
	// begin inline asm
	prefetch.local.L1 [%rd173];
	// end inline asm
	ld.shared.u8 	%rs423, [%r1+14080];
	st.local.u8 	[%rd320+126], %rs423;
	add.s64 	%rd174, %rd32, 128;
	// begin inline asm
	prefetch.local.L1 [%rd174];
	// end inline asm
	ld.shared.u8 	%rs424, [%r1+14208];
	st.local.u8 	[%rd320+127], %rs424;
	add.s64 	%rd175, %rd32, 129;
	// begin inline asm
	prefetch.local.L1 [%rd175];
	// end inline asm
	ld.shared.u8 	%rs425, [%r1+14336];
	st.local.u8 	[%rd320+128], %rs425;
	add.s64 	%rd176, %rd32, 130;
	// begin inline asm
	prefetch.local.L1 [%rd176];
	// end inline asm
	ld.shared.u8 	%rs426, [%r1+14464];
	st.local.u8 	[%rd320+129], %rs426;
	add.s64 	%rd177, %rd32, 131;
	// begin inline asm
	prefetch.local.L1 [%rd177];
	// end inline asm
	ld.shared.u8 	%rs427, [%r1+14592];
	st.local.u8 	[%rd320+130], %rs427;
	add.s64 	%rd178, %rd32, 132;
	// begin inline asm
	prefetch.local.L1 [%rd178];
	// end inline asm
	ld.shared.u8 	%rs428, [%r1+14720];
	st.local.u8 	[%rd320+131], %rs428;
	add.s64 	%rd179, %rd32, 133;
	// begin inline asm
	prefetch.local.L1 [%rd179];
	// end inline asm
	ld.shared.u8 	%rs429, [%r1+14848];
	st.local.u8 	[%rd320+132], %rs429;
	add.s64 	%rd180, %rd32, 134;
	// begin inline asm
	prefetch.local.L1 [%rd180];
	// end inline asm
	ld.shared.u8 	%rs430, [%r1+14976];
	st.local.u8 	[%rd320+133], %rs430;
	add.s64 	%rd181, %rd32, 135;
	// begin inline asm
	prefetch.local.L1 [%rd181];
	// end inline asm
	ld.shared.u8 	%rs431, [%r1+15104];
	st.local.u8 	[%rd320+134], %rs431;
	add.s64 	%rd182, %rd32, 136;
	// begin inline asm
	prefetch.local.L1 [%rd182];
	// end inline asm
	ld.shared.u8 	%rs432, [%r1+15232];
	st.local.u8 	[%rd320+135], %rs432;
	add.s64 	%rd183, %rd32, 137;
	// begin inline asm
	prefetch.local.L1 [%rd183];
	// end inline asm
	ld.shared.u8 	%rs433, [%r1+15360];
	st.local.u8 	[%rd320+136], %rs433;
	add.s64 	%rd184, %rd32, 138;
	// begin inline asm
	prefetch.local.L1 [%rd184];
	// end inline asm
	ld.shared.u8 	%rs434, [%r1+15488];
	st.local.u8 	[%rd320+137], %rs434;
	add.s64 	%rd185, %rd32, 139;
	// begin inline asm
	prefetch.local.L1 [%rd185];
	// end inline asm
	ld.shared.u8 	%rs435, [%r1+15616];
	st.local.u8 	[%rd320+138], %rs435;
	add.s64 	%rd186, %rd32, 140;
	// begin inline asm
	prefetch.local.L1 [%rd186];
	// end inline asm
	ld.shared.u8 	%rs436, [%r1+15744];
	st.local.u8 	[%rd320+139], %rs436;
	add.s64 	%rd187, %rd32, 141;
	// begin inline asm
	prefetch.local.L1 [%rd187];
	// end inline asm
	ld.shared.u8 	%rs437, [%r1+15872];
	st.local.u8 	[%rd320+140], %rs437;
	add.s64 	%rd188, %rd32, 142;
	// begin inline asm
	prefetch.local.L1 [%rd188];
	// end inline asm
	ld.shared.u8 	%rs438, [%r1+16000];
	st.local.u8 	[%rd320+141], %rs438;
	add.s64 	%rd189, %rd32, 143;
	// begin inline asm
	prefetch.local.L1 [%rd189];
	// end inline asm
	ld.shared.u8 	%rs439, [%r1+16128];
	st.local.u8 	[%rd320+142], %rs439;
	add.s64 	%rd190, %rd32, 144;
	// begin inline asm
	prefetch.local.L1 [%rd190];
	// end inline asm
	ld.shared.u8 	%rs440, [%r1+16256];
	st.local.u8 	[%rd320+143], %rs440;
	add.s64 	%rd191, %rd32, 145;
	// begin inline asm
	prefetch.local.L1 [%rd191];
	// end inline asm
	ld.shared.u8 	%rs441, [%r1+16384];
	st.local.u8 	[%rd320+144], %rs441;
	add.s64 	%rd192, %rd32, 146;
	// begin inline asm
	prefetch.local.L1 [%rd192];
	// end inline asm
	ld.shared.u8 	%rs442, [%r1+16512];
	st.local.u8 	[%rd320+145], %rs442;
	add.s64 	%rd193, %rd32, 147;
	// begin inline asm
	prefetch.local.L1 [%rd193];
	// end inline asm
	ld.shared.u8 	%rs443, [%r1+16640];
	st.local.u8 	[%rd320+146], %rs443;
	add.s64 	%rd194, %rd32, 148;
	// begin inline asm
	prefetch.local.L1 [%rd194];
	// end inline asm
	ld.shared.u8 	%rs444, [%r1+16768];
	st.local.u8 	[%rd320+147], %rs444;
	add.s64 	%rd195, %rd32, 149;
	// begin inline asm
	prefetch.local.L1 [%rd195];
	// end inline asm
	ld.shared.u8 	%rs445, [%r1+16896];
	st.local.u8 	[%rd320+148], %rs445;
	add.s64 	%rd196, %rd32, 150;
	// begin inline asm
	prefetch.local.L1 [%rd196];
	// end inline asm
	ld.shared.u8 	%rs446, [%r1+17024];
	st.local.u8 	[%rd320+149], %rs446;
	add.s64 	%rd197, %rd32, 151;
	// begin inline asm
	prefetch.local.L1 [%rd197];
	// end inline asm
	ld.shared.u8 	%rs447, [%r1+17152];
	st.local.u8 	[%rd320+150], %rs447;
	add.s64 	%rd198, %rd32, 152;
	// begin inline asm
	prefetch.local.L1 [%rd198];
	// end inline asm
	ld.shared.u8 	%rs448, [%r1+17280];
	st.local.u8 	[%rd320+151], %rs448;
	add.s64 	%rd199, %rd32, 153;
	// begin inline asm
	prefetch.local.L1 [%rd199];
	// end inline asm
	ld.shared.u8 	%rs449, [%r1+17408];
	st.local.u8 	[%rd320+152], %rs449;
	add.s64 	%rd200, %rd32, 154;
	// begin inline asm
	prefetch.local.L1 [%rd200];
	// end inline asm
	ld.shared.u8 	%rs450, [%r1+17536];
	st.local.u8 	[%rd320+153], %rs450;
	add.s64 	%rd201, %rd32, 155;
	// begin inline asm
	prefetch.local.L1 [%rd201];
	// end inline asm
	ld.shared.u8 	%rs451, [%r1+17664];
	st.local.u8 	[%rd320+154], %rs451;
	add.s64 	%rd202, %rd32, 156;
	// begin inline asm
	prefetch.local.L1 [%rd202];
	// end inline asm
	ld.shared.u8 	%rs452, [%r1+17792];
	st.local.u8 	[%rd320+155], %rs452;
	add.s64 	%rd203, %rd32, 157;
	// begin inline asm
	prefetch.local.L1 [%rd203];
	// end inline asm
	ld.shared.u8 	%rs453, [%r1+17920];
	st.local.u8 	[%rd320+156], %rs453;
	add.s64 	%rd204, %rd32, 158;
	// begin inline asm
	prefetch.local.L1 [%rd204];
	// end inline asm
	ld.shared.u8 	%rs454, [%r1+18048];
	st.local.u8 	[%rd320+157], %rs454;
	add.s64 	%rd205, %rd32, 159;
	// begin inline asm
	prefetch.local.L1 [%rd205];
	// end inline asm
	ld.shared.u8 	%rs455, [%r1+18176];
	st.local.u8 	[%rd320+158], %rs455;
	add.s64 	%rd206, %rd32, 160;
	// begin inline asm
	prefetch.local.L1 [%rd206];
	// end inline asm
	ld.shared.u8 	%rs456, [%r1+18304];
	st.local.u8 	[%rd320+159], %rs456;
	add.s64 	%rd207, %rd32, 161;
	// begin inline asm
	prefetch.local.L1 [%rd207];
	// end inline asm
	ld.shared.u8 	%rs457, [%r1+18432];
	st.local.u8 	[%rd320+160], %rs457;
	add.s64 	%rd208, %rd32, 162;
	// begin inline asm
	prefetch.local.L1 [%rd208];
	// end inline asm
	ld.shared.u8 	%rs458, [%r1+18560];
	st.local.u8 	[%rd320+161], %rs458;
	add.s64 	%rd209, %rd32, 163;
	// begin inline asm
	prefetch.local.L1 [%rd209];
	// end inline asm
	ld.shared.u8 	%rs459, [%r1+18688];
	st.local.u8 	[%rd320+162], %rs459;
	add.s64 	%rd210, %rd32, 164;
	// begin inline asm
	prefetch.local.L1 [%rd210];
	// end inline asm
	ld.shared.u8 	%rs460, [%r1+18816];
	st.local.u8 	[%rd320+163], %rs460;
	add.s64 	%rd211, %rd32, 165;
	// begin inline asm
	prefetch.local.L1 [%rd211];
	// end inline asm
	ld.shared.u8 	%rs461, [%r1+18944];
	st.local.u8 	[%rd320+164], %rs461;
	add.s64 	%rd212, %rd32, 166;
	// begin inline asm
	prefetch.local.L1 [%rd212];
	// end inline asm
	ld.shared.u8 	%rs462, [%r1+19072];
	st.local.u8 	[%rd320+165], %rs462;
	add.s64 	%rd213, %rd32, 167;
	// begin inline asm
	prefetch.local.L1 [%rd213];
	// end inline asm
	ld.shared.u8 	%rs463, [%r1+19200];
	st.local.u8 	[%rd320+166], %rs463;
	add.s64 	%rd214, %rd32, 168;
	// begin inline asm
	prefetch.local.L1 [%rd214];
	// end inline asm
	ld.shared.u8 	%rs464, [%r1+19328];
	st.local.u8 	[%rd320+167], %rs464;
	add.s64 	%rd215, %rd32, 169;
	// begin inline asm
	prefetch.local.L1 [%rd215];
	// end inline asm
	ld.shared.u8 	%rs465, [%r1+19456];
	st.local.u8 	[%rd320+168], %rs465;
	add.s64 	%rd216, %rd32, 170;
	// begin inline asm
	prefetch.local.L1 [%rd216];
	// end inline asm
	ld.shared.u8 	%rs466, [%r1+19584];
	st.local.u8 	[%rd320+169], %rs466;
	add.s64 	%rd217, %rd32, 171;
	// begin inline asm
	prefetch.local.L1 [%rd217];
	// end inline asm
	ld.shared.u8 	%rs467, [%r1+19712];
	st.local.u8 	[%rd320+170], %rs467;
	add.s64 	%rd218, %rd32, 172;
	// begin inline asm
	prefetch.local.L1 [%rd218];
	// end inline asm
	ld.shared.u8 	%rs468, [%r1+19840];
	st.local.u8 	[%rd320+171], %rs468;
	add.s64 	%rd219, %rd32, 173;
	// begin inline asm
	prefetch.local.L1 [%rd219];
	// end inline asm
	ld.shared.u8 	%rs469, [%r1+19968];
	st.local.u8 	[%rd320+172], %rs469;
	add.s64 	%rd220, %rd32, 174;
	// begin inline asm
	prefetch.local.L1 [%rd220];
	// end inline asm
	ld.shared.u8 	%rs470, [%r1+20096];
	st.local.u8 	[%rd320+173], %rs470;
	add.s64 	%rd221, %rd32, 175;
	// begin inline asm
	prefetch.local.L1 [%rd221];
	// end inline asm
	ld.shared.u8 	%rs471, [%r1+20224];
	st.local.u8 	[%rd320+174], %rs471;
	add.s64 	%rd222, %rd32, 176;
	// begin inline asm
	prefetch.local.L1 [%rd222];
	// end inline asm
	ld.shared.u8 	%rs472, [%r1+20352];
	st.local.u8 	[%rd320+175], %rs472;
	add.s64 	%rd223, %rd32, 177;
	// begin inline asm
	prefetch.local.L1 [%rd223];
	// end inline asm
	ld.shared.u8 	%rs473, [%r1+20480];
	st.local.u8 	[%rd320+176], %rs473;
	add.s64 	%rd224, %rd32, 178;
	// begin inline asm
	prefetch.local.L1 [%rd224];
	// end inline asm
	ld.shared.u8 	%rs474, [%r1+20608];
	st.local.u8 	[%rd320+177], %rs474;
	add.s64 	%rd225, %rd32, 179;
	// begin inline asm
	prefetch.local.L1 [%rd225];
	// end inline asm
	ld.shared.u8 	%rs475, [%r1+20736];
	st.local.u8 	[%rd320+178], %rs475;
	add.s64 	%rd226, %rd32, 180;
	// begin inline asm
	prefetch.local.L1 [%rd226];
	// end inline asm
	ld.shared.u8 	%rs476, [%r1+20864];
	st.local.u8 	[%rd320+179], %rs476;
	add.s64 	%rd227, %rd32, 181;
	// begin inline asm
	prefetch.local.L1 [%rd227];
	// end inline asm
	ld.shared.u8 	%rs477, [%r1+20992];
	st.local.u8 	[%rd320+180], %rs477;
	add.s64 	%rd228, %rd32, 182;
	// begin inline asm
	prefetch.local.L1 [%rd228];
	// end inline asm
	ld.shared.u8 	%rs478, [%r1+21120];
	st.local.u8 	[%rd320+181], %rs478;
	add.s64 	%rd229, %rd32, 183;
	// begin inline asm
	prefetch.local.L1 [%rd229];
	// end inline asm
	ld.shared.u8 	%rs479, [%r1+21248];
	st.local.u8 	[%rd320+182], %rs479;
	add.s64 	%rd230, %rd32, 184;
	// begin inline asm
	prefetch.local.L1 [%rd230];
	// end inline asm
	ld.shared.u8 	%rs480, [%r1+21376];
	st.local.u8 	[%rd320+183], %rs480;
	add.s64 	%rd231, %rd32, 185;
	// begin inline asm
	prefetch.local.L1 [%rd231];
	// end inline asm
	ld.shared.u8 	%rs481, [%r1+21504];
	st.local.u8 	[%rd320+184], %rs481;
	add.s64 	%rd232, %rd32, 186;
	// begin inline asm
	prefetch.local.L1 [%rd232];
	// end inline asm
	ld.shared.u8 	%rs482, [%r1+21632];
	st.local.u8 	[%rd320+185], %rs482;
	add.s64 	%rd233, %rd32, 187;
	// begin inline asm
	prefetch.local.L1 [%rd233];
	// end inline asm
	ld.shared.u8 	%rs483, [%r1+21760];
	st.local.u8 	[%rd320+186], %rs483;
	add.s64 	%rd234, %rd32, 188;
	// begin inline asm
	prefetch.local.L1 [%rd234];
	// end inline asm
	ld.shared.u8 	%rs484, [%r1+21888];
	st.local.u8 	[%rd320+187], %rs484;
	add.s64 	%rd235, %rd32, 189;
	// begin inline asm
	prefetch.local.L1 [%rd235];
	// end inline asm
	ld.shared.u8 	%rs485, [%r1+22016];
	st.local.u8 	[%rd320+188], %rs485;
	add.s64 	%rd236, %rd32, 190;
	// begin inline asm
	prefetch.local.L1 [%rd236];
	// end inline asm
	ld.shared.u8 	%rs486, [%r1+22144];
	st.local.u8 	[%rd320+189], %rs486;
	add.s64 	%rd237, %rd32, 191;
	// begin inline asm
	prefetch.local.L1 [%rd237];
	// end inline asm
	ld.shared.u8 	%rs487, [%r1+22272];
	st.local.u8 	[%rd320+190], %rs487;
	add.s64 	%rd238, %rd32, 192;
	// begin inline asm
	prefetch.local.L1 [%rd238];
	// end inline asm
	ld.shared.u8 	%rs488, [%r1+22400];
	st.local.u8 	[%rd320+191], %rs488;
	add.s64 	%rd239, %rd32, 193;
	// begin inline asm
	prefetch.local.L1 [%rd239];
	// end inline asm
	ld.shared.u8 	%rs489, [%r1+22528];
	st.local.u8 	[%rd320+192], %rs489;
	add.s64 	%rd240, %rd32, 194;
	// begin inline asm
	prefetch.local.L1 [%rd240];
	// end inline asm
	ld.shared.u8 	%rs490, [%r1+22656];
	st.local.u8 	[%rd320+193], %rs490;
	add.s64 	%rd241, %rd32, 195;
	// begin inline asm
	prefetch.local.L1 [%rd241];
	// end inline asm
	ld.shared.u8 	%rs491, [%r1+22784];
	st.local.u8 	[%rd320+194], %rs491;
	add.s64 	%rd242, %rd32, 196;
	// begin inline asm
	prefetch.local.L1 [%rd242];
	// end inline asm
	ld.shared.u8 	%rs492, [%r1+22912];
	st.local.u8 	[%rd320+195], %rs492;
	add.s64 	%rd243, %rd32, 197;
	// begin inline asm
	prefetch.local.L1 [%rd243];
	// end inline asm
	ld.shared.u8 	%rs493, [%r1+23040];
	st.local.u8 	[%rd320+196], %rs493;
	add.s64 	%rd244, %rd32, 198;
	// begin inline asm
	prefetch.local.L1 [%rd244];
	// end inline asm
	ld.shared.u8 	%rs494, [%r1+23168];
	st.local.u8 	[%rd320+197], %rs494;
	add.s64 	%rd245, %rd32, 199;
	// begin inline asm
	prefetch.local.L1 [%rd245];
	// end inline asm
	ld.shared.u8 	%rs495, [%r1+23296];
	st.local.u8 	[%rd320+198], %rs495;
	add.s64 	%rd246, %rd32, 200;
	// begin inline asm
	prefetch.local.L1 [%rd246];
	// end inline asm
	ld.shared.u8 	%rs496, [%r1+23424];
	st.local.u8 	[%rd320+199], %rs496;
	add.s64 	%rd247, %rd32, 201;
	// begin inline asm
	prefetch.local.L1 [%rd247];
	// end inline asm
	ld.shared.u8 	%rs497, [%r1+23552];
	st.local.u8 	[%rd320+200], %rs497;
	add.s64 	%rd248, %rd32, 202;
	// begin inline asm
	prefetch.local.L1 [%rd248];
	// end inline asm
	ld.shared.u8 	%rs498, [%r1+23680];
	st.local.u8 	[%rd320+201], %rs498;
	add.s64 	%rd249, %rd32, 203;
	// begin inline asm
	prefetch.local.L1 [%rd249];
	// end inline asm
	ld.shared.u8 	%rs499, [%r1+23808];
	st.local.u8 	[%rd320+202], %rs499;
	add.s64 	%rd250, %rd32, 204;
	// begin inline asm
	prefetch.local.L1 [%rd250];
	// end inline asm
	ld.shared.u8 	%rs500, [%r1+23936];
	st.local.u8 	[%rd320+203], %rs500;
	add.s64 	%rd251, %rd32, 205;
	// begin inline asm
	prefetch.local.L1 [%rd251];
	// end inline asm
	ld.shared.u8 	%rs501, [%r1+24064];
	st.local.u8 	[%rd320+204], %rs501;
	add.s64 	%rd252, %rd32, 206;
	// begin inline asm
	prefetch.local.L1 [%rd252];
	// end inline asm
	ld.shared.u8 	%rs502, [%r1+24192];
	st.local.u8 	[%rd320+205], %rs502;
	add.s64 	%rd253, %rd32, 207;
	// begin inline asm
	prefetch.local.L1 [%rd253];
	// end inline asm
	ld.shared.u8 	%rs503, [%r1+24320];
	st.local.u8 	[%rd320+206], %rs503;
	add.s64 	%rd254, %rd32, 208;
	// begin inline asm
	prefetch.local.L1 [%rd254];
	// end inline asm
	ld.shared.u8 	%rs504, [%r1+24448];
	st.local.u8 	[%rd320+207], %rs504;
	add.s64 	%rd255, %rd32, 209;
	// begin inline asm
	prefetch.local.L1 [%rd255];
	// end inline asm
	ld.shared.u8 	%rs505, [%r1+24576];
	st.local.u8 	[%rd320+208], %rs505;
	add.s64 	%rd256, %rd32, 210;
	// begin inline asm
	prefetch.local.L1 [%rd256];
	// end inline asm
	ld.shared.u8 	%rs506, [%r1+24704];
	st.local.u8 	[%rd320+209], %rs506;
	add.s64 	%rd257, %rd32, 211;
	// begin inline asm
	prefetch.local.L1 [%rd257];
	// end inline asm
	ld.shared.u8 	%rs507, [%r1+24832];
	st.local.u8 	[%rd320+210], %rs507;
	add.s64 	%rd258, %rd32, 212;
	// begin inline asm
	prefetch.local.L1 [%rd258];
	// end inline asm
	ld.shared.u8 	%rs508, [%r1+24960];
	st.local.u8 	[%rd320+211], %rs508;
	add.s64 	%rd259, %rd32, 213;
	// begin inline asm
	prefetch.local.L1 [%rd259];
	// end inline asm
	ld.shared.u8 	%rs509, [%r1+25088];
	st.local.u8 	[%rd320+212], %rs509;
	add.s64 	%rd260, %rd32, 214;
	// begin inline asm
	prefetch.local.L1 [%rd260];
	// end inline asm
	ld.shared.u8 	%rs510, [%r1+25216];
	st.local.u8 	[%rd320+213], %rs510;
	add.s64 	%rd261, %rd32, 215;
	// begin inline asm
	prefetch.local.L1 [%rd261];
	// end inline asm
	ld.shared.u8 	%rs511, [%r1+25344];
	st.local.u8 	[%rd320+214], %rs511;
	add.s64 	%rd262, %rd32, 216;
	// begin inline asm
	prefetch.local.L1 [%rd262];
	// end inline asm
	ld.shared.u8 	%rs512, [%r1+25472];
	st.local.u8 	[%rd320+215], %rs512;
	add.s64 	%rd263, %rd32, 217;
	// begin inline asm
	prefetch.local.L1 [%rd263];
	// end inline asm
	ld.shared.u8 	%rs513, [%r1+25600];
	st.local.u8 	[%rd320+216], %rs513;
	add.s64 	%rd264, %rd32, 218;
	// begin inline asm
	prefetch.local.L1 [%rd264];
	// end inline asm
	ld.shared.u8 	%rs514, [%r1+25728];
	st.local.u8 	[%rd320+217], %rs514;
	add.s64 	%rd265, %rd32, 219;
	// begin inline asm
	prefetch.local.L1 [%rd265];
	// end inline asm
	ld.shared.u8 	%rs515, [%r1+25856];
	st.local.u8 	[%rd320+218], %rs515;
	add.s64 	%rd266, %rd32, 220;
	// begin inline asm
	prefetch.local.L1 [%rd266];
	// end inline asm
	ld.shared.u8 	%rs516, [%r1+25984];
	st.local.u8 	[%rd320+219], %rs516;
	add.s64 	%rd267, %rd32, 221;
	// begin inline asm
	prefetch.local.L1 [%rd267];
	// end inline asm
	ld.shared.u8 	%rs517, [%r1+26112];
	st.local.u8 	[%rd320+220], %rs517;
	add.s64 	%rd268, %rd32, 222;
	// begin inline asm
	prefetch.local.L1 [%rd268];
	// end inline asm
	ld.shared.u8 	%rs518, [%r1+26240];
	st.local.u8 	[%rd320+221], %rs518;
	add.s64 	%rd269, %rd32, 223;
	// begin inline asm
	prefetch.local.L1 [%rd269];
	// end inline asm
	ld.shared.u8 	%rs519, [%r1+26368];
	st.local.u8 	[%rd320+222], %rs519;
	add.s64 	%rd270, %rd32, 224;
	// begin inline asm
	prefetch.local.L1 [%rd270];
	// end inline asm
	ld.shared.u8 	%rs520, [%r1+26496];
	st.local.u8 	[%rd320+223], %rs520;
	add.s64 	%rd271, %rd32, 225;
	// begin inline asm
	prefetch.local.L1 [%rd271];
	// end inline asm
	ld.shared.u8 	%rs521, [%r1+26624];
	st.local.u8 	[%rd320+224], %rs521;
	add.s64 	%rd272, %rd32, 226;
	// begin inline asm
	prefetch.local.L1 [%rd272];
	// end inline asm
	ld.shared.u8 	%rs522, [%r1+26752];
	st.local.u8 	[%rd320+225], %rs522;
	add.s64 	%rd273, %rd32, 227;
	// begin inline asm
	prefetch.local.L1 [%rd273];
	// end inline asm
	ld.shared.u8 	%rs523, [%r1+26880];
	st.local.u8 	[%rd320+226], %rs523;
	add.s64 	%rd274, %rd32, 228;
	// begin inline asm
	prefetch.local.L1 [%rd274];
	// end inline asm
	ld.shared.u8 	%rs524, [%r1+27008];
	st.local.u8 	[%rd320+227], %rs524;
	add.s64 	%rd275, %rd32, 229;
	// begin inline asm
	prefetch.local.L1 [%rd275];
	// end inline asm
	ld.shared.u8 	%rs525, [%r1+27136];
	st.local.u8 	[%rd320+228], %rs525;
	add.s64 	%rd276, %rd32, 230;
	// begin inline asm
	prefetch.local.L1 [%rd276];
	// end inline asm
	ld.shared.u8 	%rs526, [%r1+27264];
	st.local.u8 	[%rd320+229], %rs526;
	add.s64 	%rd277, %rd32, 231;
	// begin inline asm
	prefetch.local.L1 [%rd277];
	// end inline asm
	ld.shared.u8 	%rs527, [%r1+27392];
	st.local.u8 	[%rd320+230], %rs527;
	add.s64 	%rd278, %rd32, 232;
	// begin inline asm
	prefetch.local.L1 [%rd278];
	// end inline asm
	ld.shared.u8 	%rs528, [%r1+27520];
	st.local.u8 	[%rd320+231], %rs528;
	add.s64 	%rd279, %rd32, 233;
	// begin inline asm
	prefetch.local.L1 [%rd279];
	// end inline asm
	ld.shared.u8 	%rs529, [%r1+27648];
	st.local.u8 	[%rd320+232], %rs529;
	add.s64 	%rd280, %rd32, 234;
	// begin inline asm
	prefetch.local.L1 [%rd280];
	// end inline asm
	ld.shared.u8 	%rs530, [%r1+27776];
	st.local.u8 	[%rd320+233], %rs530;
	add.s64 	%rd281, %rd32, 235;
	// begin inline asm
	prefetch.local.L1 [%rd281];
	// end inline asm
	ld.shared.u8 	%rs531, [%r1+27904];
	st.local.u8 	[%rd320+234], %rs531;
	add.s64 	%rd282, %rd32, 236;
	// begin inline asm
	prefetch.local.L1 [%rd282];
	// end inline asm
	ld.shared.u8 	%rs532, [%r1+28032];
	st.local.u8 	[%rd320+235], %rs532;
	add.s64 	%rd283, %rd32, 237;
	// begin inline asm
	prefetch.local.L1 [%rd283];
	// end inline asm
	ld.shared.u8 	%rs533, [%r1+28160];
	st.local.u8 	[%rd320+236], %rs533;
	add.s64 	%rd284, %rd32, 238;
	// begin inline asm
	prefetch.local.L1 [%rd284];
	// end inline asm
	ld.shared.u8 	%rs534, [%r1+28288];
	st.local.u8 	[%rd320+237], %rs534;
	add.s64 	%rd285, %rd32, 239;
	// begin inline asm
	prefetch.local.L1 [%rd285];
	// end inline asm
	ld.shared.u8 	%rs535, [%r1+28416];
	st.local.u8 	[%rd320+238], %rs535;
	add.s64 	%rd286, %rd32, 240;
	// begin inline asm
	prefetch.local.L1 [%rd286];
	// end inline asm
	ld.shared.u8 	%rs536, [%r1+28544];
	st.local.u8 	[%rd320+239], %rs536;
	add.s64 	%rd287, %rd32, 241;
	// begin inline asm
	prefetch.local.L1 [%rd287];
	// end inline asm
	ld.shared.u8 	%rs537, [%r1+28672];
	st.local.u8 	[%rd320+240], %rs537;
	add.s64 	%rd288, %rd32, 242;
	// begin inline asm
	prefetch.local.L1 [%rd288];
	// end inline asm
	ld.shared.u8 	%rs538, [%r1+28800];
	st.local.u8 	[%rd320+241], %rs538;
	add.s64 	%rd289, %rd32, 243;
	// begin inline asm
	prefetch.local.L1 [%rd289];
	// end inline asm
	ld.shared.u8 	%rs539, [%r1+28928];
	st.local.u8 	[%rd320+242], %rs539;
	add.s64 	%rd290, %rd32, 244;
	// begin inline asm
	prefetch.local.L1 [%rd290];
	// end inline asm
	ld.shared.u8 	%rs540, [%r1+29056];
	st.local.u8 	[%rd320+243], %rs540;
	add.s64 	%rd291, %rd32, 245;
	// begin inline asm
	prefetch.local.L1 [%rd291];
	// end inline asm
	ld.shared.u8 	%rs541, [%r1+29184];
	st.local.u8 	[%rd320+244], %rs541;
	add.s64 	%rd292, %rd32, 246;
	// begin inline asm
	prefetch.local.L1 [%rd292];
	// end inline asm
	ld.shared.u8 	%rs542, [%r1+29312];
	st.local.u8 	[%rd320+245], %rs542;
	add.s64 	%rd293, %rd32, 247;
	// begin inline asm
	prefetch.local.L1 [%rd293];
	// end inline asm
	ld.shared.u8 	%rs543, [%r1+29440];
	st.local.u8 	[%rd320+246], %rs543;
	add.s64 	%rd294, %rd32, 248;
	// begin inline asm
	prefetch.local.L1 [%rd294];
	// end inline asm
	ld.shared.u8 	%rs544, [%r1+29568];
	st.local.u8 	[%rd320+247], %rs544;
	add.s64 	%rd295, %rd32, 249;
	// begin inline asm
	prefetch.local.L1 [%rd295];
	// end inline asm
	ld.shared.u8 	%rs545, [%r1+29696];
	st.local.u8 	[%rd320+248], %rs545;
	add.s64 	%rd296, %rd32, 250;
	// begin inline asm
	prefetch.local.L1 [%rd296];
	// end inline asm
	ld.shared.u8 	%rs546, [%r1+29824];
	st.local.u8 	[%rd320+249], %rs546;
	add.s64 	%rd297, %rd32, 251;
	// begin inline asm
	prefetch.local.L1 [%rd297];
	// end inline asm
	ld.shared.u8 	%rs547, [%r1+29952];
	st.local.u8 	[%rd320+250], %rs547;
	add.s64 	%rd298, %rd32, 252;
	// begin inline asm
	prefetch.local.L1 [%rd298];
	// end inline asm
	ld.shared.u8 	%rs548, [%r1+30080];
	st.local.u8 	[%rd320+251], %rs548;
	add.s64 	%rd299, %rd32, 253;
	// begin inline asm
	prefetch.local.L1 [%rd299];
	// end inline asm
	ld.shared.u8 	%rs549, [%r1+30208];
	st.local.u8 	[%rd320+252], %rs549;
	add.s64 	%rd300, %rd32, 254;
	// begin inline asm
	prefetch.local.L1 [%rd300];
	// end inline asm
	ld.shared.u8 	%rs550, [%r1+30336];
	st.local.u8 	[%rd320+253], %rs550;
	add.s64 	%rd301, %rd32, 255;
	// begin inline asm
	prefetch.local.L1 [%rd301];
	// end inline asm
	ld.shared.u8 	%rs551, [%r1+30464];
	st.local.u8 	[%rd320+254], %rs551;
	add.s64 	%rd302, %rd32, 256;
	// begin inline asm
	prefetch.local.L1 [%rd302];
	// end inline asm
	ld.shared.u8 	%rs552, [%r1+30592];
	st.local.u8 	[%rd320+255], %rs552;
	add.s64 	%rd303, %rd32, 257;
	// begin inline asm
	prefetch.local.L1 [%rd303];
	// end inline asm
	ld.shared.u8 	%rs553, [%r1+30720];
	st.local.u8 	[%rd320+256], %rs553;
	add.s64 	%rd304, %rd32, 258;
	// begin inline asm
	prefetch.local.L1 [%rd304];
	// end inline asm
	ld.shared.u8 	%rs554, [%r1+30848];
	st.local.u8 	[%rd320+257], %rs554;
	add.s64 	%rd305, %rd32, 259;
	// begin inline asm
	prefetch.local.L1 [%rd305];
	// end inline asm
	ld.shared.u8 	%rs555, [%r1+30976];
	st.local.u8 	[%rd320+258], %rs555;
	add.s64 	%rd306, %rd32, 260;
	// begin inline asm
	prefetch.local.L1 [%rd306];
	// end inline asm
	ld.shared.u8 	%rs556, [%r1+31104];
	st.local.u8 	[%rd320+259], %rs556;
	add.s64 	%rd307, %rd32, 261;
	// begin inline asm
	prefetch.local.L1 [%rd307];
	// end inline asm
	ld.shared.u8 	%rs557, [%r1+31232];
	st.local.u8 	[%rd320+260], %rs557;
	add.s64 	%rd308, %rd32, 262;
	// begin inline asm
	prefetch.local.L1 [%rd308];
	// end inline asm
	ld.shared.u8 	%rs558, [%r1+31360];
	st.local.u8 	[%rd320+261], %rs558;
	add.s64 	%rd309, %rd32, 263;
	// begin inline asm
	prefetch.local.L1 [%rd309];
	// end inline asm
	ld.shared.u8 	%rs559, [%r1+31488];
	st.local.u8 	[%rd320+262], %rs559;
	add.s64 	%rd310, %rd32, 264;
	// begin inline asm
	prefetch.local.L1 [%rd310];
	// end inline asm
	ld.shared.u8 	%rs560, [%r1+31616];
	st.local.u8 	[%rd320+263], %rs560;
	add.s64 	%rd311, %rd32, 265;
	// begin inline asm
	prefetch.local.L1 [%rd311];
	// end inline asm
	ld.shared.u8 	%rs561, [%r1+31744];
	st.local.u8 	[%rd320+264], %rs561;
	add.s64 	%rd312, %rd32, 266;
	// begin inline asm
	prefetch.local.L1 [%rd312];
	// end inline asm
	ld.shared.u8 	%rs562, [%r1+31872];
	st.local.u8 	[%rd320+265], %rs562;
	add.s64 	%rd313, %rd32, 267;
	// begin inline asm
	prefetch.local.L1 [%rd313];
	// end inline asm
	ld.shared.u8 	%rs563, [%r1+32000];
	st.local.u8 	[%rd320+266], %rs563;
	add.s64 	%rd314, %rd32, 268;
	// begin inline asm
	prefetch.local.L1 [%rd314];
	// end inline asm
	ld.shared.u8 	%rs564, [%r1+32128];
	st.local.u8 	[%rd320+267], %rs564;
	add.s64 	%rd315, %rd32, 269;
	// begin inline asm
	prefetch.local.L1 [%rd315];
	// end inline asm
	ld.shared.u8 	%rs565, [%r1+32256];
	st.local.u8 	[%rd320+268], %rs565;
	add.s64 	%rd316, %rd32, 270;
	// begin inline asm
	prefetch.local.L1 [%rd316];
	// end inline asm
	ld.shared.u8 	%rs566, [%r1+32384];
	st.local.u8 	[%rd320+269], %rs566;
	add.s64 	%rd317, %rd32, 271;
	// begin inline asm
	prefetch.local.L1 [%rd317];
	// end inline asm
	ld.shared.u8 	%rs567, [%r1+32512];
	st.local.u8 	[%rd320+270], %rs567;
	add.s64 	%rd318, %rd32, 272;
	// begin inline asm
	prefetch.local.L1 [%rd318];
	// end inline asm
	ld.shared.u8 	%rs568, [%r1+32640];
	st.local.u8 	[%rd320+271], %rs568;
	add.s32 	%r232, %r232, 1;
	setp.ne.s32 	%p12, %r232, 4;
	@%p12 bra 	$L__BB0_1;
	setp.leu.f64 	%p13, %fd677, 0dBFE3A31FCA1D3972;
	setp.geu.f64 	%p14, %fd677, 0dBFB64B3894C13760;
	or.pred  	%p15, %p13, %p14;
	@%p15 bra 	$L__BB0_65;
	// begin inline asm
	prefetch.local.L1 [%rd28];
	// end inline asm
	add.s64 	%rd322, %rd28, 272;
	// begin inline asm
	prefetch.local.L2 [%rd322];
	// end inline asm
	ld.local.v2.f64 	{%fd214, %fd215}, [%rd1];
	add.f64 	%fd216, %fd214, 0d3FFF77777F555555;
	add.f64 	%fd217, %fd215, 0dBFE4444449555555;
	add.f64 	%fd218, %fd216, %fd217;
	fma.rn.f64 	%fd219, %fd218, 0d3FD76CF5D0B09954, %fd216;
	cvt.rzi.s32.f64 	%r63, %fd219;
	fma.rn.f64 	%fd220, %fd218, 0d3FD76CF5D0B09954, %fd217;
	cvt.rzi.s32.f64 	%r64, %fd220;
	cvt.rn.f64.s32 	%fd221, %r63;
	setp.lt.f64 	%p16, %fd219, %fd221;
	selp.s32 	%r65, -1, 0, %p16;
	add.s32 	%r66, %r63, %r65;
	cvt.rn.f64.s32 	%fd222, %r64;
	setp.lt.f64 	%p17, %fd220, %fd222;
	selp.s32 	%r67, -1, 0, %p17;
	add.s32 	%r68, %r64, %r67;
	add.s32 	%r69, %r66, %r68;
	cvt.rn.f64.s32 	%fd223, %r69;
	mul.f64 	%fd224, %fd223, 0d3FCB0CB174DF99C8;
	cvt.rn.f64.s32 	%fd225, %r66;
	cvt.rn.f64.s32 	%fd226, %r68;
	sub.f64 	%fd227, %fd224, %fd225;
	add.f64 	%fd24, %fd216, %fd227;
	sub.f64 	%fd228, %fd224, %fd226;
	add.f64 	%fd25, %fd217, %fd228;
	setp.leu.f64 	%p18, %fd24, %fd25;
	setp.gt.f64 	%p19, %fd24, %fd25;
	selp.u32 	%r70, 1, 0, %p19;
	selp.u32 	%r71, 1, 0, %p18;
	selp.f64 	%fd229, 0d3FF0000000000000, 0d0000000000000000, %p19;
	sub.f64 	%fd230, %fd24, %fd229;
	add.f64 	%fd26, %fd230, 0d3FCB0CB174DF99C8;
	selp.f64 	%fd231, 0d3FF0000000000000, 0d0000000000000000, %p18;
	sub.f64 	%fd232, %fd25, %fd231;
	add.f64 	%fd27, %fd232, 0d3FCB0CB174DF99C8;
	add.f64 	%fd233, %fd24, 0dBFF0000000000000;
	add.f64 	%fd28, %fd233, 0d3FDB0CB174DF99C8;
	add.f64 	%fd234, %fd25, 0dBFF0000000000000;
	add.f64 	%fd29, %fd234, 0d3FDB0CB174DF99C8;
	and.b32  	%r72, %r68, 255;
	cvt.u64.u32 	%rd323, %r72;
	add.s64 	%rd324, %rd1, %rd323;
	ld.local.u8 	%rs569, [%rd324+16];
	cvt.u16.u32 	%rs570, %r66;
	add.s16 	%rs571, %rs569, %rs570;
	cvt.u64.u16 	%rd325, %rs571;
	and.b64  	%rd14, %rd325, 255;
	add.s32 	%r73, %r66, %r70;
	add.s32 	%r74, %r68, %r71;
	and.b32  	%r75, %r74, 255;
	cvt.u64.u32 	%rd326, %r75;
	add.s64 	%rd327, %rd1, %rd326;
	ld.local.u8 	%rs572, [%rd327+16];
	cvt.u16.u32 	%rs573, %r73;
	add.s16 	%rs574, %rs572, %rs573;
	cvt.u64.u16 	%rd328, %rs574;
	and.b64  	%rd329, %rd328, 255;
	add.s64 	%rd330, %rd1, %rd329;
	ld.local.u8 	%rs4, [%rd330+16];
	add.s32 	%r76, %r68, 1;
	and.b32  	%r77, %r76, 255;
	cvt.u64.u32 	%rd331, %r77;
	add.s64 	%rd332, %rd1, %rd331;
	ld.local.u8 	%rs575, [%rd332+16];
	add.s16 	%rs576, %rs575, %rs570;
	add.s16 	%rs577, %rs576, 1;
	cvt.u64.u16 	%rd333, %rs577;
	and.b64  	%rd334, %rd333, 255;
	add.s64 	%rd335, %rd1, %rd334;
	ld.local.u8 	%rs5, [%rd335+16];
	mul.f64 	%fd235, %fd24, %fd24;
	mov.f64 	%fd236, 0d3FE0000000000000;
	sub.f64 	%fd237, %fd236, %fd235;
	mul.f64 	%fd238, %fd25, %fd25;
	sub.f64 	%fd30, %fd237, %fd238;
	setp.lt.f64 	%p20, %fd30, 0d0000000000000000;
	mov.f64 	%fd683, 0d0000000000000000;
	@%p20 bra 	$L__BB0_16;
	add.s64 	%rd336, %rd1, %rd14;
	ld.local.u8 	%rs578, [%rd336+16];
	mul.lo.s16 	%rs579, %rs578, 171;
	shr.u16 	%rs580, %rs579, 11;
	mul.lo.s16 	%rs581, %rs580, 12;
	sub.s16 	%rs582, %rs578, %rs581;
	mul.f64 	%fd239, %fd30, %fd30;
	mul.f64 	%fd240, %fd239, %fd239;
	cvt.u32.u16 	%r78, %rs582;
	and.b32  	%r79, %r78, 255;
	mul.wide.u32 	%rd337, %r79, 2;
	mov.u64 	%rd338, _ZN34_INTERNAL_47dbf28a_4_k_cu_215f420f7simplex5grad2E;
	add.s64 	%rd339, %rd338, %rd337;
	ld.const.s8 	%rs583, [%rd339];
	cvt.rn.f64.s16 	%fd241, %rs583;
	ld.const.s8 	%rs584, [%rd339+1];
	cvt.rn.f64.s16 	%fd242, %rs584;
	mul.f64 	%fd243, %fd25, %fd242;
	fma.rn.f64 	%fd244, %fd24, %fd241, %fd243;
	mul.f64 	%fd683, %fd240, %fd244;
$L__BB0_16:
	mul.f64 	%fd246, %fd26, %fd26;
	mov.f64 	%fd247, 0d3FE0000000000000;
	sub.f64 	%fd248, %fd247, %fd246;
	mul.f64 	%fd249, %fd27, %fd27;
	sub.f64 	%fd33, %fd248, %fd249;
	setp.lt.f64 	%p21, %fd33, 0d0000000000000000;
	mov.f64 	%fd684, 0d0000000000000000;
	@%p21 bra 	$L__BB0_18;
	mul.f64 	%fd250, %fd33, %fd33;
	mul.f64 	%fd251, %fd250, %fd250;
	mul.lo.s16 	%rs586, %rs4, 171;
	shr.u16 	%rs587, %rs586, 11;
	mul.lo.s16 	%rs588, %rs587, 12;
	sub.s16 	%rs589, %rs4, %rs588;
	cvt.u32.u16 	%r80, %rs589;
	and.b32  	%r81, %r80, 255;
	mul.wide.u32 	%rd340, %r81, 2;
	mov.u64 	%rd341, _ZN34_INTERNAL_47dbf28a_4_k_cu_215f420f7simplex5grad2E;
	add.s64 	%rd342, %rd341, %rd340;
	ld.const.s8 	%rs590, [%rd342];
	cvt.rn.f64.s16 	%fd252, %rs590;
	ld.const.s8 	%rs591, [%rd342+1];
	cvt.rn.f64.s16 	%fd253, %rs591;
	mul.f64 	%fd254, %fd27, %fd253;
	fma.rn.f64 	%fd255, %fd26, %fd252, %fd254;
	mul.f64 	%fd684, %fd251, %fd255;
$L__BB0_18:
	mul.f64 	%fd257, %fd28, %fd28;
	mov.f64 	%fd258, 0d3FE0000000000000;
	sub.f64 	%fd259, %fd258, %fd257;
	mul.f64 	%fd260, %fd29, %fd29;
	sub.f64 	%fd36, %fd259, %fd260;
	setp.lt.f64 	%p22, %fd36, 0d0000000000000000;
	mov.f64 	%fd685, 0d0000000000000000;
	@%p22 bra 	$L__BB0_20;
	mul.f64 	%fd261, %fd36, %fd36;
	mul.f64 	%fd262, %fd261, %fd261;
	mul.lo.s16 	%rs593, %rs5, 171;
	shr.u16 	%rs594, %rs593, 11;
	mul.lo.s16 	%rs595, %rs594, 12;
	sub.s16 	%rs596, %rs5, %rs595;
	cvt.u32.u16 	%r82, %rs596;
	and.b32  	%r83, %r82, 255;
	mul.wide.u32 	%rd343, %r83, 2;
	mov.u64 	%rd344, _ZN34_INTERNAL_47dbf28a_4_k_cu_215f420f7simplex5grad2E;
	add.s64 	%rd345, %rd344, %rd343;
	ld.const.s8 	%rs597, [%rd345];
	cvt.rn.f64.s16 	%fd263, %rs597;
	ld.const.s8 	%rs598, [%rd345+1];
	cvt.rn.f64.s16 	%fd264, %rs598;
	mul.f64 	%fd265, %fd29, %fd264;
	fma.rn.f64 	%fd266, %fd28, %fd263, %fd265;
	mul.f64 	%fd685, %fd262, %fd266;
$L__BB0_20:
	add.f64 	%fd268, %fd683, %fd684;
	add.f64 	%fd269, %fd268, %fd685;
	mul.f64 	%fd270, %fd269, 0d4051800000000000;
	fma.rn.f64 	%fd39, %fd270, 0d3FE199999999999A, 0d0000000000000000;
	add.s64 	%rd346, %rd28, 544;
	// begin inline asm
	prefetch.local.L2 [%rd346];
	// end inline asm
	ld.local.v2.f64 	{%fd271, %fd272}, [%rd1+272];
	add.f64 	%fd273, %fd271, 0d3FE4FA4FAA38E38E;
	add.f64 	%fd274, %fd272, 0dBFCB05B061C71C71;
	add.f64 	%fd275, %fd273, %fd274;
	fma.rn.f64 	%fd276, %fd275, 0d3FD76CF5D0B09954, %fd273;
	cvt.rzi.s32.f64 	%r84, %fd276;
	fma.rn.f64 	%fd277, %fd275, 0d3FD76CF5D0B09954, %fd274;
	cvt.rzi.s32.f64 	%r85, %fd277;
	cvt.rn.f64.s32 	%fd278, %r84;
	setp.lt.f64 	%p23, %fd276, %fd278;
	selp.s32 	%r86, -1, 0, %p23;
	add.s32 	%r87, %r84, %r86;
	cvt.rn.f64.s32 	%fd279, %r85;
	setp.lt.f64 	%p24, %fd277, %fd279;
	selp.s32 	%r88, -1, 0, %p24;
	add.s32 	%r89, %r85, %r88;
	add.s32 	%r90, %r87, %r89;
	cvt.rn.f64.s32 	%fd280, %r90;
	mul.f64 	%fd281, %fd280, 0d3FCB0CB174DF99C8;
	cvt.rn.f64.s32 	%fd282, %r87;
	cvt.rn.f64.s32 	%fd283, %r89;
	sub.f64 	%fd284, %fd281, %fd282;
	add.f64 	%fd40, %fd273, %fd284;
	sub.f64 	%fd285, %fd281, %fd283;
	add.f64 	%fd41, %fd274, %fd285;
	setp.leu.f64 	%p25, %fd40, %fd41;
	setp.gt.f64 	%p26, %fd40, %fd41;
	selp.u32 	%r91, 1, 0, %p26;
	selp.u32 	%r92, 1, 0, %p25;
	selp.f64 	%fd286, 0d3FF0000000000000, 0d0000000000000000, %p26;
	sub.f64 	%fd287, %fd40, %fd286;
	add.f64 	%fd42, %fd287, 0d3FCB0CB174DF99C8;
	selp.f64 	%fd288, 0d3FF0000000000000, 0d0000000000000000, %p25;
	sub.f64 	%fd289, %fd41, %fd288;
	add.f64 	%fd43, %fd289, 0d3FCB0CB174DF99C8;
	add.f64 	%fd290, %fd40, 0dBFF0000000000000;
	add.f64 	%fd44, %fd290, 0d3FDB0CB174DF99C8;
	add.f64 	%fd291, %fd41, 0dBFF0000000000000;
	add.f64 	%fd45, %fd291, 0d3FDB0CB174DF99C8;
	and.b32  	%r93, %r89, 255;
	cvt.u64.u32 	%rd348, %r93;
	add.s64 	%rd349, %rd1, %rd348;
	ld.local.u8 	%rs599, [%rd349+288];
	cvt.u16.u32 	%rs600, %r87;
	add.s16 	%rs601, %rs599, %rs600;
	cvt.u64.u16 	%rd350, %rs601;
	and.b64  	%rd16, %rd350, 255;
	add.s32 	%r94, %r87, %r91;
	add.s32 	%r95, %r89, %r92;
	and.b32  	%r96, %r95, 255;
	cvt.u64.u32 	%rd351, %r96;
	add.s64 	%rd352, %rd1, %rd351;
	ld.local.u8 	%rs602, [%rd352+288];
	cvt.u16.u32 	%rs603, %r94;
	add.s16 	%rs604, %rs602, %rs603;
	cvt.u64.u16 	%rd353, %rs604;
	and.b64  	%rd354, %rd353, 255;
	add.s64 	%rd355, %rd1, %rd354;
	ld.local.u8 	%rs6, [%rd355+288];
	add.s32 	%r97, %r89, 1;
	and.b32  	%r98, %r97, 255;
	cvt.u64.u32 	%rd356, %r98;
	add.s64 	%rd357, %rd1, %rd356;
	ld.local.u8 	%rs605, [%rd357+288];
	add.s16 	%rs606, %rs605, %rs600;
	add.s16 	%rs607, %rs606, 1;
	cvt.u64.u16 	%rd358, %rs607;
	and.b64  	%rd359, %rd358, 255;
	add.s64 	%rd360, %rd1, %rd359;
	ld.local.u8 	%rs7, [%rd360+288];
	mul.f64 	%fd292, %fd40, %fd40;
	mov.f64 	%fd293, 0d3FE0000000000000;
	sub.f64 	%fd294, %fd293, %fd292;
	mul.f64 	%fd295, %fd41, %fd41;
	sub.f64 	%fd46, %fd294, %fd295;
	setp.lt.f64 	%p27, %fd46, 0d0000000000000000;
	mov.f64 	%fd686, 0d0000000000000000;
	@%p27 bra 	$L__BB0_22;
	add.s64 	%rd361, %rd1, %rd16;
	ld.local.u8 	%rs608, [%rd361+288];
	mul.lo.s16 	%rs609, %rs608, 171;
	shr.u16 	%rs610, %rs609, 11;
	mul.lo.s16 	%rs611, %rs610, 12;
	sub.s16 	%rs612, %rs608, %rs611;
	mul.f64 	%fd296, %fd46, %fd46;
	mul.f64 	%fd297, %fd296, %fd296;
	cvt.u32.u16 	%r99, %rs612;
	and.b32  	%r100, %r99, 255;
	mul.wide.u32 	%rd362, %r100, 2;
	mov.u64 	%rd363, _ZN34_INTERNAL_47dbf28a_4_k_cu_215f420f7simplex5grad2E;
	add.s64 	%rd364, %rd363, %rd362;
	ld.const.s8 	%rs613, [%rd364];
	cvt.rn.f64.s16 	%fd298, %rs613;
	ld.const.s8 	%rs614, [%rd364+1];
	cvt.rn.f64.s16 	%fd299, %rs614;
	mul.f64 	%fd300, %fd41, %fd299;
	fma.rn.f64 	%fd301, %fd40, %fd298, %fd300;
	mul.f64 	%fd686, %fd297, %fd301;
$L__BB0_22:
	mul.f64 	%fd303, %fd42, %fd42;
	mov.f64 	%fd304, 0d3FE0000000000000;
	sub.f64 	%fd305, %fd304, %fd303;
	mul.f64 	%fd306, %fd43, %fd43;
	sub.f64 	%fd49, %fd305, %fd306;
	setp.lt.f64 	%p28, %fd49, 0d0000000000000000;
	mov.f64 	%fd687, 0d0000000000000000;
	@%p28 bra 	$L__BB0_24;
	mul.f64 	%fd307, %fd49, %fd49;
	mul.f64 	%fd308, %fd307, %fd307;
	mul.lo.s16 	%rs616, %rs6, 171;
	shr.u16 	%rs617, %rs616, 11;
	mul.lo.s16 	%rs618, %rs617, 12;
	sub.s16 	%rs619, %rs6, %rs618;
	cvt.u32.u16 	%r101, %rs619;
	and.b32  	%r102, %r101, 255;
	mul.wide.u32 	%rd365, %r102, 2;
	mov.u64 	%rd366, _ZN34_INTERNAL_47dbf28a_4_k_cu_215f420f7simplex5grad2E;
	add.s64 	%rd367, %rd366, %rd365;
	ld.const.s8 	%rs620, [%rd367];
	cvt.rn.f64.s16 	%fd309, %rs620;
	ld.const.s8 	%rs621, [%rd367+1];
	cvt.rn.f64.s16 	%fd310, %rs621;
	mul.f64 	%fd311, %fd43, %fd310;
	fma.rn.f64 	%fd312, %fd42, %fd309, %fd311;
	mul.f64 	%fd687, %fd308, %fd312;
$L__BB0_24:
	mul.f64 	%fd314, %fd44, %fd44;
	mov.f64 	%fd315, 0d3FE0000000000000;
	sub.f64 	%fd316, %fd315, %fd314;
	mul.f64 	%fd317, %fd45, %fd45;
	sub.f64 	%fd52, %fd316, %fd317;
	setp.lt.f64 	%p29, %fd52, 0d0000000000000000;
	mov.f64 	%fd688, 0d0000000000000000;
	@%p29 bra 	$L__BB0_26;
	mul.f64 	%fd318, %fd52, %fd52;
	mul.f64 	%fd319, %fd318, %fd318;
	mul.lo.s16 	%rs623, %rs7, 171;
	shr.u16 	%rs624, %rs623, 11;
	mul.lo.s16 	%rs625, %rs624, 12;
	sub.s16 	%rs626, %rs7, %rs625;
	cvt.u32.u16 	%r103, %rs626;
	and.b32  	%r104, %r103, 255;
	mul.wide.u32 	%rd368, %r104, 2;
	mov.u64 	%rd369, _ZN34_INTERNAL_47dbf28a_4_k_cu_215f420f7simplex5grad2E;
	add.s64 	%rd370, %rd369, %rd368;
	ld.const.s8 	%rs627, [%rd370];
	cvt.rn.f64.s16 	%fd320, %rs627;
	ld.const.s8 	%rs628, [%rd370+1];
	cvt.rn.f64.s16 	%fd321, %rs628;
	mul.f64 	%fd322, %fd45, %fd321;
	fma.rn.f64 	%fd323, %fd44, %fd320, %fd322;
	mul.f64 	%fd688, %fd319, %fd323;
$L__BB0_26:
	add.f64 	%fd325, %fd686, %fd687;
	add.f64 	%fd326, %fd325, %fd688;
	mul.f64 	%fd327, %fd326, 0d4051800000000000;
	mul.f64 	%fd328, %fd327, 0d3FE199999999999A;
	fma.rn.f64 	%fd55, %fd328, 0d4000000000000000, %fd39;
	add.s64 	%rd371, %rd28, 816;
	// begin inline asm
	prefetch.local.L2 [%rd371];
	// end inline asm
	ld.local.v2.f64 	{%fd329, %fd330}, [%rd1+544];
	add.f64 	%fd331, %fd329, 0d3FCBF86A384BDA12;
	add.f64 	%fd332, %fd330, 0dBFB203CAEBDA12F6;
	add.f64 	%fd333, %fd331, %fd332;
	fma.rn.f64 	%fd334, %fd333, 0d3FD76CF5D0B09954, %fd331;
	cvt.rzi.s32.f64 	%r105, %fd334;
	fma.rn.f64 	%fd335, %fd333, 0d3FD76CF5D0B09954, %fd332;
	cvt.rzi.s32.f64 	%r106, %fd335;
	cvt.rn.f64.s32 	%fd336, %r105;
	setp.lt.f64 	%p30, %fd334, %fd336;
	selp.s32 	%r107, -1, 0, %p30;
	add.s32 	%r108, %r105, %r107;
	cvt.rn.f64.s32 	%fd337, %r106;
	setp.lt.f64 	%p31, %fd335, %fd337;
	selp.s32 	%r109, -1, 0, %p31;
	add.s32 	%r110, %r106, %r109;
	add.s32 	%r111, %r108, %r110;
	cvt.rn.f64.s32 	%fd338, %r111;
	mul.f64 	%fd339, %fd338, 0d3FCB0CB174DF99C8;
	cvt.rn.f64.s32 	%fd340, %r108;
	cvt.rn.f64.s32 	%fd341, %r110;
	sub.f64 	%fd342, %fd339, %fd340;
	add.f64 	%fd56, %fd331, %fd342;
	sub.f64 	%fd343, %fd339, %fd341;
	add.f64 	%fd57, %fd332, %fd343;
	setp.leu.f64 	%p32, %fd56, %fd57;
	setp.gt.f64 	%p33, %fd56, %fd57;
	selp.u32 	%r112, 1, 0, %p33;
	selp.u32 	%r113, 1, 0, %p32;
	selp.f64 	%fd344, 0d3FF0000000000000, 0d0000000000000000, %p33;
	sub.f64 	%fd345, %fd56, %fd344;
	add.f64 	%fd58, %fd345, 0d3FCB0CB174DF99C8;
	selp.f64 	%fd346, 0d3FF0000000000000, 0d0000000000000000, %p32;
	sub.f64 	%fd347, %fd57, %fd346;
	add.f64 	%fd59, %fd347, 0d3FCB0CB174DF99C8;
	add.f64 	%fd348, %fd56, 0dBFF0000000000000;
	add.f64 	%fd60, %fd348, 0d3FDB0CB174DF99C8;
	add.f64 	%fd349, %fd57, 0dBFF0000000000000;
	add.f64 	%fd61, %fd349, 0d3FDB0CB174DF99C8;
	and.b32  	%r114, %r110, 255;
	cvt.u64.u32 	%rd373, %r114;
	add.s64 	%rd374, %rd1, %rd373;
	ld.local.u8 	%rs629, [%rd374+560];
	cvt.u16.u32 	%rs630, %r108;
	add.s16 	%rs631, %rs629, %rs630;
	cvt.u64.u16 	%rd375, %rs631;
	and.b64  	%rd18, %rd375, 255;
	add.s32 	%r115, %r108, %r112;
	add.s32 	%r116, %r110, %r113;
	and.b32  	%r117, %r116, 255;
	cvt.u64.u32 	%rd376, %r117;
	add.s64 	%rd377, %rd1, %rd376;
	ld.local.u8 	%rs632, [%rd377+560];
	cvt.u16.u32 	%rs633, %r115;
	add.s16 	%rs634, %rs632, %rs633;
	cvt.u64.u16 	%rd378, %rs634;
	and.b64  	%rd379, %rd378, 255;
	add.s64 	%rd380, %rd1, %rd379;
	ld.local.u8 	%rs8, [%rd380+560];
	add.s32 	%r118, %r110, 1;
	and.b32  	%r119, %r118, 255;
	cvt.u64.u32 	%rd381, %r119;
	add.s64 	%rd382, %rd1, %rd381;
	ld.local.u8 	%rs635, [%rd382+560];
	add.s16 	%rs636, %rs635, %rs630;
	add.s16 	%rs637, %rs636, 1;
	cvt.u64.u16 	%rd383, %rs637;
	and.b64  	%rd384, %rd383, 255;
	add.s64 	%rd385, %rd1, %rd384;
	ld.local.u8 	%rs9, [%rd385+560];
	mul.f64 	%fd350, %fd56, %fd56;
	mov.f64 	%fd351, 0d3FE0000000000000;
	sub.f64 	%fd352, %fd351, %fd350;
	mul.f64 	%fd353, %fd57, %fd57;
	sub.f64 	%fd62, %fd352, %fd353;
	setp.lt.f64 	%p34, %fd62, 0d0000000000000000;
	mov.f64 	%fd689, 0d0000000000000000;
	@%p34 bra 	$L__BB0_28;
	add.s64 	%rd386, %rd1, %rd18;
	ld.local.u8 	%rs638, [%rd386+560];
	mul.lo.s16 	%rs639, %rs638, 171;
	shr.u16 	%rs640, %rs639, 11;
	mul.lo.s16 	%rs641, %rs640, 12;
	sub.s16 	%rs642, %rs638, %rs641;
	mul.f64 	%fd354, %fd62, %fd62;
	mul.f64 	%fd355, %fd354, %fd354;
	cvt.u32.u16 	%r120, %rs642;
	and.b32  	%r121, %r120, 255;
	mul.wide.u32 	%rd387, %r121, 2;
	mov.u64 	%rd388, _ZN34_INTERNAL_47dbf28a_4_k_cu_215f420f7simplex5grad2E;
	add.s64 	%rd389, %rd388, %rd387;
	ld.const.s8 	%rs643, [%rd389];
	cvt.rn.f64.s16 	%fd356, %rs643;
	ld.const.s8 	%rs644, [%rd389+1];
	cvt.rn.f64.s16 	%fd357, %rs644;
	mul.f64 	%fd358, %fd57, %fd357;
	fma.rn.f64 	%fd359, %fd56, %fd356, %fd358;
	mul.f64 	%fd689, %fd355, %fd359;
$L__BB0_28:
	mul.f64 	%fd361, %fd58, %fd58;
	mov.f64 	%fd362, 0d3FE0000000000000;
	sub.f64 	%fd363, %fd362, %fd361;
	mul.f64 	%fd364, %fd59, %fd59;
	sub.f64 	%fd65, %fd363, %fd364;
	setp.lt.f64 	%p35, %fd65, 0d0000000000000000;
	mov.f64 	%fd690, 0d0000000000000000;
	@%p35 bra 	$L__BB0_30;
	mul.f64 	%fd365, %fd65, %fd65;
	mul.f64 	%fd366, %fd365, %fd365;
	mul.lo.s16 	%rs646, %rs8, 171;
	shr.u16 	%rs647, %rs646, 11;
	mul.lo.s16 	%rs648, %rs647, 12;
	sub.s16 	%rs649, %rs8, %rs648;
	cvt.u32.u16 	%r122, %rs649;
	and.b32  	%r123, %r122, 255;
	mul.wide.u32 	%rd390, %r123, 2;
	mov.u64 	%rd391, _ZN34_INTERNAL_47dbf28a_4_k_cu_215f420f7simplex5grad2E;
	add.s64 	%rd392, %rd391, %rd390;
	ld.const.s8 	%rs650, [%rd392];
	cvt.rn.f64.s16 	%fd367, %rs650;
	ld.const.s8 	%rs651, [%rd392+1];
	cvt.rn.f64.s16 	%fd368, %rs651;
	mul.f64 	%fd369, %fd59, %fd368;
	fma.rn.f64 	%fd370, %fd58, %fd367, %fd369;
	mul.f64 	%fd690, %fd366, %fd370;
$L__BB0_30:
	mul.f64 	%fd372, %fd60, %fd60;
	mov.f64 	%fd373, 0d3FE0000000000000;
	sub.f64 	%fd374, %fd373, %fd372;
	mul.f64 	%fd375, %fd61, %fd61;
	sub.f64 	%fd68, %fd374, %fd375;
	setp.lt.f64 	%p36, %fd68, 0d0000000000000000;
	mov.f64 	%fd691, 0d0000000000000000;
	@%p36 bra 	$L__BB0_32;
	mul.f64 	%fd376, %fd68, %fd68;
	mul.f64 	%fd377, %fd376, %fd376;
	mul.lo.s16 	%rs653, %rs9, 171;
	shr.u16 	%rs654, %rs653, 11;
	mul.lo.s16 	%rs655, %rs654, 12;
	sub.s16 	%rs656, %rs9, %rs655;
	cvt.u32.u16 	%r124, %rs656;
	and.b32  	%r125, %r124, 255;
	mul.wide.u32 	%rd393, %r125, 2;
	mov.u64 	%rd394, _ZN34_INTERNAL_47dbf28a_4_k_cu_215f420f7simplex5grad2E;
	add.s64 	%rd395, %rd394, %rd393;
	ld.const.s8 	%rs657, [%rd395];
	cvt.rn.f64.s16 	%fd378, %rs657;
	ld.const.s8 	%rs658, [%rd395+1];
	cvt.rn.f64.s16 	%fd379, %rs658;
	mul.f64 	%fd380, %fd61, %fd379;
	fma.rn.f64 	%fd381, %fd60, %fd378, %fd380;
	mul.f64 	%fd691, %fd377, %fd381;
$L__BB0_32:
	add.f64 	%fd383, %fd689, %fd690;
	add.f64 	%fd384, %fd383, %fd691;
	mul.f64 	%fd385, %fd384, 0d4051800000000000;
	mul.f64 	%fd386, %fd385, 0d3FE199999999999A;
	fma.rn.f64 	%fd71, %fd386, 0d4010000000000000, %fd55;
	add.s64 	%rd396, %rd28, 1088;
	// begin inline asm
	prefetch.local.L2 [%rd396];
	// end inline asm
	ld.local.v2.f64 	{%fd387, %fd388}, [%rd1+816];
	add.f64 	%fd389, %fd387, 0d3FB2A59C2587E6B7;
	add.f64 	%fd390, %fd388, 0dBF98050E8FCD6E9D;
	add.f64 	%fd391, %fd389, %fd390;
	fma.rn.f64 	%fd392, %fd391, 0d3FD76CF5D0B09954, %fd389;
	cvt.rzi.s32.f64 	%r126, %fd392;
	fma.rn.f64 	%fd393, %fd391, 0d3FD76CF5D0B09954, %fd390;
	cvt.rzi.s32.f64 	%r127, %fd393;
	cvt.rn.f64.s32 	%fd394, %r126;
	setp.lt.f64 	%p37, %fd392, %fd394;
	selp.s32 	%r128, -1, 0, %p37;
	add.s32 	%r129, %r126, %r128;
	cvt.rn.f64.s32 	%fd395, %r127;
	setp.lt.f64 	%p38, %fd393, %fd395;
	selp.s32 	%r130, -1, 0, %p38;
	add.s32 	%r131, %r127, %r130;
	add.s32 	%r132, %r129, %r131;
	cvt.rn.f64.s32 	%fd396, %r132;
	mul.f64 	%fd397, %fd396, 0d3FCB0CB174DF99C8;
	cvt.rn.f64.s32 	%fd398, %r129;
	cvt.rn.f64.s32 	%fd399, %r131;
	sub.f64 	%fd400, %fd397, %fd398;
	add.f64 	%fd72, %fd389, %fd400;
	sub.f64 	%fd401, %fd397, %fd399;
	add.f64 	%fd73, %fd390, %fd401;
	setp.leu.f64 	%p39, %fd72, %fd73;
	setp.gt.f64 	%p40, %fd72, %fd73;
	selp.u32 	%r133, 1, 0, %p40;
	selp.u32 	%r134, 1, 0, %p39;
	selp.f64 	%fd402, 0d3FF0000000000000, 0d0000000000000000, %p40;
	sub.f64 	%fd403, %fd72, %fd402;
	add.f64 	%fd74, %fd403, 0d3FCB0CB174DF99C8;
	selp.f64 	%fd404, 0d3FF0000000000000, 0d0000000000000000, %p39;
	sub.f64 	%fd405, %fd73, %fd404;
	add.f64 	%fd75, %fd405, 0d3FCB0CB174DF99C8;
	add.f64 	%fd406, %fd72, 0dBFF0000000000000;
	add.f64 	%fd76, %fd406, 0d3FDB0CB174DF99C8;
	add.f64 	%fd407, %fd73, 0dBFF0000000000000;
	add.f64 	%fd77, %fd407, 0d3FDB0CB174DF99C8;
	and.b32  	%r135, %r131, 255;
	cvt.u64.u32 	%rd398, %r135;
	add.s64 	%rd399, %rd1, %rd398;
	ld.local.u8 	%rs659, [%rd399+832];
	cvt.u16.u32 	%rs660, %r129;
	add.s16 	%rs661, %rs659, %rs660;
	cvt.u64.u16 	%rd400, %rs661;
	and.b64  	%rd20, %rd400, 255;
	add.s32 	%r136, %r129, %r133;
	add.s32 	%r137, %r131, %r134;
	and.b32  	%r138, %r137, 255;
	cvt.u64.u32 	%rd401, %r138;
	add.s64 	%rd402, %rd1, %rd401;
	ld.local.u8 	%rs662, [%rd402+832];
	cvt.u16.u32 	%rs663, %r136;
	add.s16 	%rs664, %rs662, %rs663;
	cvt.u64.u16 	%rd403, %rs664;
	and.b64  	%rd404, %rd403, 255;
	add.s64 	%rd405, %rd1, %rd404;
	ld.local.u8 	%rs10, [%rd405+832];
	add.s32 	%r139, %r131, 1;
	and.b32  	%r140, %r139, 255;
	cvt.u64.u32 	%rd406, %r140;
	add.s64 	%rd407, %rd1, %rd406;
	ld.local.u8 	%rs665, [%rd407+832];
	add.s16 	%rs666, %rs665, %rs660;
	add.s16 	%rs667, %rs666, 1;
	cvt.u64.u16 	%rd408, %rs667;
	and.b64  	%rd409, %rd408, 255;
	add.s64 	%rd410, %rd1, %rd409;
	ld.local.u8 	%rs11, [%rd410+832];
	mul.f64 	%fd408, %fd72, %fd72;
	mov.f64 	%fd409, 0d3FE0000000000000;
	sub.f64 	%fd410, %fd409, %fd408;
	mul.f64 	%fd411, %fd73, %fd73;
	sub.f64 	%fd78, %fd410, %fd411;
	setp.lt.f64 	%p41, %fd78, 0d0000000000000000;
	mov.f64 	%fd692, 0d0000000000000000;
	@%p41 bra 	$L__BB0_34;
	add.s64 	%rd411, %rd1, %rd20;
	ld.local.u8 	%rs668, [%rd411+832];
	mul.lo.s16 	%rs669, %rs668, 171;
	shr.u16 	%rs670, %rs669, 11;
	mul.lo.s16 	%rs671, %rs670, 12;
	sub.s16 	%rs672, %rs668, %rs671;
	mul.f64 	%fd412, %fd78, %fd78;
	mul.f64 	%fd413, %fd412, %fd412;
	cvt.u32.u16 	%r141, %rs672;
	and.b32  	%r142, %r141, 255;
	mul.wide.u32 	%rd412, %r142, 2;
	mov.u64 	%rd413, _ZN34_INTERNAL_47dbf28a_4_k_cu_215f420f7simplex5grad2E;
	add.s64 	%rd414, %rd413, %rd412;
	ld.const.s8 	%rs673, [%rd414];
	cvt.rn.f64.s16 	%fd414, %rs673;
	ld.const.s8 	%rs674, [%rd414+1];
	cvt.rn.f64.s16 	%fd415, %rs674;
	mul.f64 	%fd416, %fd73, %fd415;
	fma.rn.f64 	%fd417, %fd72, %fd414, %fd416;
	mul.f64 	%fd692, %fd413, %fd417;
$L__BB0_34:
	mul.f64 	%fd419, %fd74, %fd74;
	mov.f64 	%fd420, 0d3FE0000000000000;
	sub.f64 	%fd421, %fd420, %fd419;
	mul.f64 	%fd422, %fd75, %fd75;
	sub.f64 	%fd81, %fd421, %fd422;
	setp.lt.f64 	%p42, %fd81, 0d0000000000000000;
	mov.f64 	%fd693, 0d0000000000000000;
	@%p42 bra 	$L__BB0_36;
	mul.f64 	%fd423, %fd81, %fd81;
	mul.f64 	%fd424, %fd423, %fd423;
	mul.lo.s16 	%rs676, %rs10, 171;
	shr.u16 	%rs677, %rs676, 11;
	mul.lo.s16 	%rs678, %rs677, 12;
	sub.s16 	%rs679, %rs10, %rs678;
	cvt.u32.u16 	%r143, %rs679;
	and.b32  	%r144, %r143, 255;
	mul.wide.u32 	%rd415, %r144, 2;
	mov.u64 	%rd416, _ZN34_INTERNAL_47dbf28a_4_k_cu_215f420f7simplex5grad2E;
	add.s64 	%rd417, %rd416, %rd415;
	ld.const.s8 	%rs680, [%rd417];
	cvt.rn.f64.s16 	%fd425, %rs680;
	ld.const.s8 	%rs681, [%rd417+1];
	cvt.rn.f64.s16 	%fd426, %rs681;
	mul.f64 	%fd427, %fd75, %fd426;
	fma.rn.f64 	%fd428, %fd74, %fd425, %fd427;
	mul.f64 	%fd693, %fd424, %fd428;
$L__BB0_36:
	mul.f64 	%fd430, %fd76, %fd76;
	mov.f64 	%fd431, 0d3FE0000000000000;
	sub.f64 	%fd432, %fd431, %fd430;
	mul.f64 	%fd433, %fd77, %fd77;
	sub.f64 	%fd84, %fd432, %fd433;
	setp.lt.f64 	%p43, %fd84, 0d0000000000000000;
	mov.f64 	%fd694, 0d0000000000000000;
	@%p43 bra 	$L__BB0_38;
	mul.f64 	%fd434, %fd84, %fd84;
	mul.f64 	%fd435, %fd434, %fd434;
	mul.lo.s16 	%rs683, %rs11, 171;
	shr.u16 	%rs684, %rs683, 11;
	mul.lo.s16 	%rs685, %rs684, 12;
	sub.s16 	%rs686, %rs11, %rs685;
	cvt.u32.u16 	%r145, %rs686;
	and.b32  	%r146, %r145, 255;
	mul.wide.u32 	%rd418, %r146, 2;
	mov.u64 	%rd419, _ZN34_INTERNAL_47dbf28a_4_k_cu_215f420f7simplex5grad2E;
	add.s64 	%rd420, %rd419, %rd418;
	ld.const.s8 	%rs687, [%rd420];
	cvt.rn.f64.s16 	%fd436, %rs687;
	ld.const.s8 	%rs688, [%rd420+1];
	cvt.rn.f64.s16 	%fd437, %rs688;
	mul.f64 	%fd438, %fd77, %fd437;
	fma.rn.f64 	%fd439, %fd76, %fd436, %fd438;
	mul.f64 	%fd694, %fd435, %fd439;
$L__BB0_38:
	add.f64 	%fd440, %fd692, %fd693;
	add.f64 	%fd441, %fd440, %fd694;
	mul.f64 	%fd442, %fd441, 0d4051800000000000;
	mul.f64 	%fd443, %fd442, 0d3FE199999999999A;
	fma.rn.f64 	%fd444, %fd443, 0d4020000000000000, %fd71;
	setp.leu.f64 	%p44, %fd444, 0dBFD9DCA987D78836;
	setp.geu.f64 	%p45, %fd444, 0d3FB439874804F2A0;
	or.pred  	%p46, %p44, %p45;
	@%p46 bra 	$L__BB0_65;
	// begin inline asm
	prefetch.local.L1 [%rd28];
	// end inline asm
	// begin inline asm
	prefetch.local.L2 [%rd322];
	// end inline asm
	ld.local.v2.f64 	{%fd446, %fd447}, [%rd1];
	add.f64 	%fd448, %fd446, 0d4001111115555555;
	add.f64 	%fd449, %fd447, 0dBFFC44444B555555;
	add.f64 	%fd450, %fd448, %fd449;
	fma.rn.f64 	%fd451, %fd450, 0d3FD76CF5D0B09954, %fd448;
	cvt.rzi.s32.f64 	%r147, %fd451;
	fma.rn.f64 	%fd452, %fd450, 0d3FD76CF5D0B09954, %fd449;
	cvt.rzi.s32.f64 	%r148, %fd452;
	cvt.rn.f64.s32 	%fd453, %r147;
	setp.lt.f64 	%p47, %fd451, %fd453;
	selp.s32 	%r149, -1, 0, %p47;
	add.s32 	%r150, %r147, %r149;
	cvt.rn.f64.s32 	%fd454, %r148;
	setp.lt.f64 	%p48, %fd452, %fd454;
	selp.s32 	%r151, -1, 0, %p48;
	add.s32 	%r152, %r148, %r151;
	add.s32 	%r153, %r150, %r152;
	cvt.rn.f64.s32 	%fd455, %r153;
	mul.f64 	%fd456, %fd455, 0d3FCB0CB174DF99C8;
	cvt.rn.f64.s32 	%fd457, %r150;
	cvt.rn.f64.s32 	%fd458, %r152;
	sub.f64 	%fd459, %fd456, %fd457;
	add.f64 	%fd87, %fd448, %fd459;
	sub.f64 	%fd460, %fd456, %fd458;
	add.f64 	%fd88, %fd449, %fd460;
	setp.leu.f64 	%p49, %fd87, %fd88;
	setp.gt.f64 	%p50, %fd87, %fd88;
	selp.u32 	%r154, 1, 0, %p50;
	selp.u32 	%r155, 1, 0, %p49;
	selp.f64 	%fd461, 0d3FF0000000000000, 0d0000000000000000, %p50;
	sub.f64 	%fd462, %fd87, %fd461;
	add.f64 	%fd89, %fd462, 0d3FCB0CB174DF99C8;
	selp.f64 	%fd463, 0d3FF0000000000000, 0d0000000000000000, %p49;
	sub.f64 	%fd464, %fd88, %fd463;
	add.f64 	%fd90, %fd464, 0d3FCB0CB174DF99C8;
	add.f64 	%fd465, %fd87, 0dBFF0000000000000;
	add.f64 	%fd91, %fd465, 0d3FDB0CB174DF99C8;
	add.f64 	%fd466, %fd88, 0dBFF0000000000000;
	add.f64 	%fd92, %fd466, 0d3FDB0CB174DF99C8;
	and.b32  	%r156, %r152, 255;
	cvt.u64.u32 	%rd423, %r156;
	add.s64 	%rd424, %rd1, %rd423;
	ld.local.u8 	%rs689, [%rd424+16];
	cvt.u16.u32 	%rs690, %r150;
	add.s16 	%rs691, %rs689, %rs690;
	cvt.u64.u16 	%rd425, %rs691;
	and.b64  	%rd21, %rd425, 255;
	add.s32 	%r157, %r150, %r154;
	add.s32 	%r158, %r152, %r155;
	and.b32  	%r159, %r158, 255;
	cvt.u64.u32 	%rd426, %r159;
	add.s64 	%rd427, %rd1, %rd426;
	ld.local.u8 	%rs692, [%rd427+16];
	cvt.u16.u32 	%rs693, %r157;
	add.s16 	%rs694, %rs692, %rs693;
	cvt.u64.u16 	%rd428, %rs694;
	and.b64  	%rd429, %rd428, 255;
	add.s64 	%rd430, %rd1, %rd429;
	ld.local.u8 	%rs12, [%rd430+16];
	add.s32 	%r160, %r152, 1;
	and.b32  	%r161, %r160, 255;
	cvt.u64.u32 	%rd431, %r161;
	add.s64 	%rd432, %rd1, %rd431;
	ld.local.u8 	%rs695, [%rd432+16];
	add.s16 	%rs696, %rs695, %rs690;
	add.s16 	%rs697, %rs696, 1;
	cvt.u64.u16 	%rd433, %rs697;
	and.b64  	%rd434, %rd433, 255;
	add.s64 	%rd435, %rd1, %rd434;
	ld.local.u8 	%rs13, [%rd435+16];
	mul.f64 	%fd467, %fd87, %fd87;
	mov.f64 	%fd468, 0d3FE0000000000000;
	sub.f64 	%fd469, %fd468, %fd467;
	mul.f64 	%fd470, %fd88, %fd88;
	sub.f64 	%fd93, %fd469, %fd470;
	setp.lt.f64 	%p51, %fd93, 0d0000000000000000;
	mov.f64 	%fd695, 0d0000000000000000;
	@%p51 bra 	$L__BB0_41;
	add.s64 	%rd436, %rd1, %rd21;
	ld.local.u8 	%rs698, [%rd436+16];
	mul.lo.s16 	%rs699, %rs698, 171;
	shr.u16 	%rs700, %rs699, 11;
	mul.lo.s16 	%rs701, %rs700, 12;
	sub.s16 	%rs702, %rs698, %rs701;
	mul.f64 	%fd471, %fd93, %fd93;
	mul.f64 	%fd472, %fd471, %fd471;
	cvt.u32.u16 	%r162, %rs702;
	and.b32  	%r163, %r162, 255;
	mul.wide.u32 	%rd437, %r163, 2;
	mov.u64 	%rd438, _ZN34_INTERNAL_47dbf28a_4_k_cu_215f420f7simplex5grad2E;
	add.s64 	%rd439, %rd438, %rd437;
	ld.const.s8 	%rs703, [%rd439];
	cvt.rn.f64.s16 	%fd473, %rs703;
	ld.const.s8 	%rs704, [%rd439+1];
	cvt.rn.f64.s16 	%fd474, %rs704;
	mul.f64 	%fd475, %fd88, %fd474;
	fma.rn.f64 	%fd476, %fd87, %fd473, %fd475;
	mul.f64 	%fd695, %fd472, %fd476;
$L__BB0_41:
	mul.f64 	%fd478, %fd89, %fd89;
	mov.f64 	%fd479, 0d3FE0000000000000;
	sub.f64 	%fd480, %fd479, %fd478;
	mul.f64 	%fd481, %fd90, %fd90;
	sub.f64 	%fd96, %fd480, %fd481;
	setp.lt.f64 	%p52, %fd96, 0d0000000000000000;
	mov.f64 	%fd696, 0d0000000000000000;
	@%p52 bra 	$L__BB0_43;
	mul.f64 	%fd482, %fd96, %fd96;
	mul.f64 	%fd483, %fd482, %fd482;
	mul.lo.s16 	%rs706, %rs12, 171;
	shr.u16 	%rs707, %rs706, 11;
	mul.lo.s16 	%rs708, %rs707, 12;
	sub.s16 	%rs709, %rs12, %rs708;
	cvt.u32.u16 	%r164, %rs709;
	and.b32  	%r165, %r164, 255;
	mul.wide.u32 	%rd440, %r165, 2;
	mov.u64 	%rd441, _ZN34_INTERNAL_47dbf28a_4_k_cu_215f420f7simplex5grad2E;
	add.s64 	%rd442, %rd441, %rd440;
	ld.const.s8 	%rs710, [%rd442];
	cvt.rn.f64.s16 	%fd484, %rs710;
	ld.const.s8 	%rs711, [%rd442+1];
	cvt.rn.f64.s16 	%fd485, %rs711;
	mul.f64 	%fd486, %fd90, %fd485;
	fma.rn.f64 	%fd487, %fd89, %fd484, %fd486;
	mul.f64 	%fd696, %fd483, %fd487;
$L__BB0_43:
	mul.f64 	%fd489, %fd91, %fd91;
	mov.f64 	%fd490, 0d3FE0000000000000;
	sub.f64 	%fd491, %fd490, %fd489;
	mul.f64 	%fd492, %fd92, %fd92;
	sub.f64 	%fd99, %fd491, %fd492;
	setp.lt.f64 	%p53, %fd99, 0d0000000000000000;
	mov.f64 	%fd697, 0d0000000000000000;
	@%p53 bra 	$L__BB0_45;
	mul.f64 	%fd493, %fd99, %fd99;
	mul.f64 	%fd494, %fd493, %fd493;
	mul.lo.s16 	%rs713, %rs13, 171;
	shr.u16 	%rs714, %rs713, 11;
	mul.lo.s16 	%rs715, %rs714, 12;
	sub.s16 	%rs716, %rs13, %rs715;
	cvt.u32.u16 	%r166, %rs716;
	and.b32  	%r167, %r166, 255;
	mul.wide.u32 	%rd443, %r167, 2;
	mov.u64 	%rd444, _ZN34_INTERNAL_47dbf28a_4_k_cu_215f420f7simplex5grad2E;
	add.s64 	%rd445, %rd444, %rd443;
	ld.const.s8 	%rs717, [%rd445];
	cvt.rn.f64.s16 	%fd495, %rs717;
	ld.const.s8 	%rs718, [%rd445+1];
	cvt.rn.f64.s16 	%fd496, %rs718;
	mul.f64 	%fd497, %fd92, %fd496;
	fma.rn.f64 	%fd498, %fd91, %fd495, %fd497;
	mul.f64 	%fd697, %fd494, %fd498;
$L__BB0_45:
	add.f64 	%fd500, %fd695, %fd696;
	add.f64 	%fd501, %fd500, %fd697;
	mul.f64 	%fd502, %fd501, 0d4051800000000000;
	fma.rn.f64 	%fd102, %fd502, 0d3FE199999999999A, 0d0000000000000000;
	// begin inline asm
	prefetch.local.L2 [%rd346];
	// end inline asm
	ld.local.v2.f64 	{%fd503, %fd504}, [%rd1+272];
	add.f64 	%fd505, %fd503, 0d3FE6C16C1C71C71C;
	add.f64 	%fd506, %fd504, 0dBFE2D82D878E38E3;
	add.f64 	%fd507, %fd505, %fd506;
	fma.rn.f64 	%fd508, %fd507, 0d3FD76CF5D0B09954, %fd505;
	cvt.rzi.s32.f64 	%r168, %fd508;
	fma.rn.f64 	%fd509, %fd507, 0d3FD76CF5D0B09954, %fd506;
	cvt.rzi.s32.f64 	%r169, %fd509;
	cvt.rn.f64.s32 	%fd510, %r168;
	setp.lt.f64 	%p54, %fd508, %fd510;
	selp.s32 	%r170, -1, 0, %p54;
	add.s32 	%r171, %r168, %r170;
	cvt.rn.f64.s32 	%fd511, %r169;
	setp.lt.f64 	%p55, %fd509, %fd511;
	selp.s32 	%r172, -1, 0, %p55;
	add.s32 	%r173, %r169, %r172;
	add.s32 	%r174, %r171, %r173;
	cvt.rn.f64.s32 	%fd512, %r174;
	mul.f64 	%fd513, %fd512, 0d3FCB0CB174DF99C8;
	cvt.rn.f64.s32 	%fd514, %r171;
	cvt.rn.f64.s32 	%fd515, %r173;
	sub.f64 	%fd516, %fd513, %fd514;
	add.f64 	%fd103, %fd505, %fd516;
	sub.f64 	%fd517, %fd513, %fd515;
	add.f64 	%fd104, %fd506, %fd517;
	setp.leu.f64 	%p56, %fd103, %fd104;
	setp.gt.f64 	%p57, %fd103, %fd104;
	selp.u32 	%r175, 1, 0, %p57;
	selp.u32 	%r176, 1, 0, %p56;
	selp.f64 	%fd518, 0d3FF0000000000000, 0d0000000000000000, %p57;
	sub.f64 	%fd519, %fd103, %fd518;
	add.f64 	%fd105, %fd519, 0d3FCB0CB174DF99C8;
	selp.f64 	%fd520, 0d3FF0000000000000, 0d0000000000000000, %p56;
	sub.f64 	%fd521, %fd104, %fd520;
	add.f64 	%fd106, %fd521, 0d3FCB0CB174DF99C8;
	add.f64 	%fd522, %fd103, 0dBFF0000000000000;
	add.f64 	%fd107, %fd522, 0d3FDB0CB174DF99C8;
	add.f64 	%fd523, %fd104, 0dBFF0000000000000;
	add.f64 	%fd108, %fd523, 0d3FDB0CB174DF99C8;
	and.b32  	%r177, %r173, 255;
	cvt.u64.u32 	%rd447, %r177;
	add.s64 	%rd448, %rd1, %rd447;
	ld.local.u8 	%rs719, [%rd448+288];
	cvt.u16.u32 	%rs720, %r171;
	add.s16 	%rs721, %rs719, %rs720;
	cvt.u64.u16 	%rd449, %rs721;
	and.b64  	%rd22, %rd449, 255;
	add.s32 	%r178, %r171, %r175;
	add.s32 	%r179, %r173, %r176;
	and.b32  	%r180, %r179, 255;
	cvt.u64.u32 	%rd450, %r180;
	add.s64 	%rd451, %rd1, %rd450;
	ld.local.u8 	%rs722, [%rd451+288];
	cvt.u16.u32 	%rs723, %r178;
	add.s16 	%rs724, %rs722, %rs723;
	cvt.u64.u16 	%rd452, %rs724;
	and.b64  	%rd453, %rd452, 255;
	add.s64 	%rd454, %rd1, %rd453;
	ld.local.u8 	%rs14, [%rd454+288];
	add.s32 	%r181, %r173, 1;
	and.b32  	%r182, %r181, 255;
	cvt.u64.u32 	%rd455, %r182;
	add.s64 	%rd456, %rd1, %rd455;
	ld.local.u8 	%rs725, [%rd456+288];
	add.s16 	%rs726, %rs725, %rs720;
	add.s16 	%rs727, %rs726, 1;
	cvt.u64.u16 	%rd457, %rs727;
	and.b64  	%rd458, %rd457, 255;
	add.s64 	%rd459, %rd1, %rd458;
	ld.local.u8 	%rs15, [%rd459+288];
	mul.f64 	%fd524, %fd103, %fd103;
	mov.f64 	%fd525, 0d3FE0000000000000;
	sub.f64 	%fd526, %fd525, %fd524;
	mul.f64 	%fd527, %fd104, %fd104;
	sub.f64 	%fd109, %fd526, %fd527;
	setp.lt.f64 	%p58, %fd109, 0d0000000000000000;
	mov.f64 	%fd698, 0d0000000000000000;
	@%p58 bra 	$L__BB0_47;
	add.s64 	%rd460, %rd1, %rd22;
	ld.local.u8 	%rs728, [%rd460+288];
	mul.lo.s16 	%rs729, %rs728, 171;
	shr.u16 	%rs730, %rs729, 11;
	mul.lo.s16 	%rs731, %rs730, 12;
	sub.s16 	%rs732, %rs728, %rs731;
	mul.f64 	%fd528, %fd109, %fd109;
	mul.f64 	%fd529, %fd528, %fd528;
	cvt.u32.u16 	%r183, %rs732;
	and.b32  	%r184, %r183, 255;
	mul.wide.u32 	%rd461, %r184, 2;
	mov.u64 	%rd462, _ZN34_INTERNAL_47dbf28a_4_k_cu_215f420f7simplex5grad2E;
	add.s64 	%rd463, %rd462, %rd461;
	ld.const.s8 	%rs733, [%rd463];
	cvt.rn.f64.s16 	%fd530, %rs733;
	ld.const.s8 	%rs734, [%rd463+1];
	cvt.rn.f64.s16 	%fd531, %rs734;
	mul.f64 	%fd532, %fd104, %fd531;
	fma.rn.f64 	%fd533, %fd103, %fd530, %fd532;
	mul.f64 	%fd698, %fd529, %fd533;
$L__BB0_47:
	mul.f64 	%fd535, %fd105, %fd105;
	mov.f64 	%fd536, 0d3FE0000000000000;
	sub.f64 	%fd537, %fd536, %fd535;
	mul.f64 	%fd538, %fd106, %fd106;
	sub.f64 	%fd112, %fd537, %fd538;
	setp.lt.f64 	%p59, %fd112, 0d0000000000000000;
	mov.f64 	%fd699, 0d0000000000000000;
	@%p59 bra 	$L__BB0_49;
	mul.f64 	%fd539, %fd112, %fd112;
	mul.f64 	%fd540, %fd539, %fd539;
	mul.lo.s16 	%rs736, %rs14, 171;
	shr.u16 	%rs737, %rs736, 11;
	mul.lo.s16 	%rs738, %rs737, 12;
	sub.s16 	%rs739, %rs14, %rs738;
	cvt.u32.u16 	%r185, %rs739;
	and.b32  	%r186, %r185, 255;
	mul.wide.u32 	%rd464, %r186, 2;
	mov.u64 	%rd465, _ZN34_INTERNAL_47dbf28a_4_k_cu_215f420f7simplex5grad2E;
	add.s64 	%rd466, %rd465, %rd464;
	ld.const.s8 	%rs740, [%rd466];
	cvt.rn.f64.s16 	%fd541, %rs740;
	ld.const.s8 	%rs741, [%rd466+1];
	cvt.rn.f64.s16 	%fd542, %rs741;
	mul.f64 	%fd543, %fd106, %fd542;
	fma.rn.f64 	%fd544, %fd105, %fd541, %fd543;
	mul.f64 	%fd699, %fd540, %fd544;
$L__BB0_49:
	mul.f64 	%fd546, %fd107, %fd107;
	mov.f64 	%fd547, 0d3FE0000000000000;
	sub.f64 	%fd548, %fd547, %fd546;
	mul.f64 	%fd549, %fd108, %fd108;
	sub.f64 	%fd115, %fd548, %fd549;
	setp.lt.f64 	%p60, %fd115, 0d0000000000000000;
	mov.f64 	%fd700, 0d0000000000000000;
	@%p60 bra 	$L__BB0_51;
	mul.f64 	%fd550, %fd115, %fd115;
	mul.f64 	%fd551, %fd550, %fd550;
	mul.lo.s16 	%rs743, %rs15, 171;
	shr.u16 	%rs744, %rs743, 11;
	mul.lo.s16 	%rs745, %rs744, 12;
	sub.s16 	%rs746, %rs15, %rs745;
	cvt.u32.u16 	%r187, %rs746;
	and.b32  	%r188, %r187, 255;
	mul.wide.u32 	%rd467, %r188, 2;
	mov.u64 	%rd468, _ZN34_INTERNAL_47dbf28a_4_k_cu_215f420f7simplex5grad2E;
	add.s64 	%rd469, %rd468, %rd467;
	ld.const.s8 	%rs747, [%rd469];
	cvt.rn.f64.s16 	%fd552, %rs747;
	ld.const.s8 	%rs748, [%rd469+1];
	cvt.rn.f64.s16 	%fd553, %rs748;
	mul.f64 	%fd554, %fd108, %fd553;
	fma.rn.f64 	%fd555, %fd107, %fd552, %fd554;
	mul.f64 	%fd700, %fd551, %fd555;
$L__BB0_51:
	add.f64 	%fd557, %fd698, %fd699;
	add.f64 	%fd558, %fd557, %fd700;
	mul.f64 	%fd559, %fd558, 0d4051800000000000;
	mul.f64 	%fd560, %fd559, 0d3FE199999999999A;
	fma.rn.f64 	%fd118, %fd560, 0d4000000000000000, %fd102;
	// begin inline asm
	prefetch.local.L2 [%rd371];
	// end inline asm
	ld.local.v2.f64 	{%fd561, %fd562}, [%rd1+544];
	add.f64 	%fd563, %fd561, 0d3FCE573AD097B425;
	add.f64 	%fd564, %fd562, 0dBFC9203CB4BDA12F;
	add.f64 	%fd565, %fd563, %fd564;
	fma.rn.f64 	%fd566, %fd565, 0d3FD76CF5D0B09954, %fd563;
	cvt.rzi.s32.f64 	%r189, %fd566;
	fma.rn.f64 	%fd567, %fd565, 0d3FD76CF5D0B09954, %fd564;
	cvt.rzi.s32.f64 	%r190, %fd567;
	cvt.rn.f64.s32 	%fd568, %r189;
	setp.lt.f64 	%p61, %fd566, %fd568;
	selp.s32 	%r191, -1, 0, %p61;
	add.s32 	%r192, %r189, %r191;
	cvt.rn.f64.s32 	%fd569, %r190;
	setp.lt.f64 	%p62, %fd567, %fd569;
	selp.s32 	%r193, -1, 0, %p62;
	add.s32 	%r194, %r190, %r193;
	add.s32 	%r195, %r192, %r194;
	cvt.rn.f64.s32 	%fd570, %r195;
	mul.f64 	%fd571, %fd570, 0d3FCB0CB174DF99C8;
	cvt.rn.f64.s32 	%fd572, %r192;
	cvt.rn.f64.s32 	%fd573, %r194;
	sub.f64 	%fd574, %fd571, %fd572;
	add.f64 	%fd119, %fd563, %fd574;
	sub.f64 	%fd575, %fd571, %fd573;
	add.f64 	%fd120, %fd564, %fd575;
	setp.leu.f64 	%p63, %fd119, %fd120;
	setp.gt.f64 	%p64, %fd119, %fd120;
	selp.u32 	%r196, 1, 0, %p64;
	selp.u32 	%r197, 1, 0, %p63;
	selp.f64 	%fd576, 0d3FF0000000000000, 0d0000000000000000, %p64;
	sub.f64 	%fd577, %fd119, %fd576;
	add.f64 	%fd121, %fd577, 0d3FCB0CB174DF99C8;
	selp.f64 	%fd578, 0d3FF0000000000000, 0d0000000000000000, %p63;
	sub.f64 	%fd579, %fd120, %fd578;
	add.f64 	%fd122, %fd579, 0d3FCB0CB174DF99C8;
	add.f64 	%fd580, %fd119, 0dBFF0000000000000;
	add.f64 	%fd123, %fd580, 0d3FDB0CB174DF99C8;
	add.f64 	%fd581, %fd120, 0dBFF0000000000000;
	add.f64 	%fd124, %fd581, 0d3FDB0CB174DF99C8;
	and.b32  	%r198, %r194, 255;
	cvt.u64.u32 	%rd471, %r198;
	add.s64 	%rd472, %rd1, %rd471;
	ld.local.u8 	%rs749, [%rd472+560];
	cvt.u16.u32 	%rs750, %r192;
	add.s16 	%rs751, %rs749, %rs750;
	cvt.u64.u16 	%rd473, %rs751;
	and.b64  	%rd23, %rd473, 255;
	add.s32 	%r199, %r192, %r196;
	add.s32 	%r200, %r194, %r197;
	and.b32  	%r201, %r200, 255;
	cvt.u64.u32 	%rd474, %r201;
	add.s64 	%rd475, %rd1, %rd474;
	ld.local.u8 	%rs752, [%rd475+560];
	cvt.u16.u32 	%rs753, %r199;
	add.s16 	%rs754, %rs752, %rs753;
	cvt.u64.u16 	%rd476, %rs754;
	and.b64  	%rd477, %rd476, 255;
	add.s64 	%rd478, %rd1, %rd477;
	ld.local.u8 	%rs16, [%rd478+560];
	add.s32 	%r202, %r194, 1;
	and.b32  	%r203, %r202, 255;
	cvt.u64.u32 	%rd479, %r203;
	add.s64 	%rd480, %rd1, %rd479;
	ld.local.u8 	%rs755, [%rd480+560];
	add.s16 	%rs756, %rs755, %rs750;
	add.s16 	%rs757, %rs756, 1;
	cvt.u64.u16 	%rd481, %rs757;
	and.b64  	%rd482, %rd481, 255;
	add.s64 	%rd483, %rd1, %rd482;
	ld.local.u8 	%rs17, [%rd483+560];
	mul.f64 	%fd582, %fd119, %fd119;
	mov.f64 	%fd583, 0d3FE0000000000000;
	sub.f64 	%fd584, %fd583, %fd582;
	mul.f64 	%fd585, %fd120, %fd120;
	sub.f64 	%fd125, %fd584, %fd585;
	setp.lt.f64 	%p65, %fd125, 0d0000000000000000;
	mov.f64 	%fd701, 0d0000000000000000;
	@%p65 bra 	$L__BB0_53;
	add.s64 	%rd484, %rd1, %rd23;
	ld.local.u8 	%rs758, [%rd484+560];
	mul.lo.s16 	%rs759, %rs758, 171;
	shr.u16 	%rs760, %rs759, 11;
	mul.lo.s16 	%rs761, %rs760, 12;
	sub.s16 	%rs762, %rs758, %rs761;
	mul.f64 	%fd586, %fd125, %fd125;
	mul.f64 	%fd587, %fd586, %fd586;
	cvt.u32.u16 	%r204, %rs762;
	and.b32  	%r205, %r204, 255;
	mul.wide.u32 	%rd485, %r205, 2;
	mov.u64 	%rd486, _ZN34_INTERNAL_47dbf28a_4_k_cu_215f420f7simplex5grad2E;
	add.s64 	%rd487, %rd486, %rd485;
	ld.const.s8 	%rs763, [%rd487];
	cvt.rn.f64.s16 	%fd588, %rs763;
	ld.const.s8 	%rs764, [%rd487+1];
	cvt.rn.f64.s16 	%fd589, %rs764;
	mul.f64 	%fd590, %fd120, %fd589;
	fma.rn.f64 	%fd591, %fd119, %fd588, %fd590;
	mul.f64 	%fd701, %fd587, %fd591;
$L__BB0_53:
	mul.f64 	%fd593, %fd121, %fd121;
	mov.f64 	%fd594, 0d3FE0000000000000;
	sub.f64 	%fd595, %fd594, %fd593;
	mul.f64 	%fd596, %fd122, %fd122;
	sub.f64 	%fd128, %fd595, %fd596;
	setp.lt.f64 	%p66, %fd128, 0d0000000000000000;
	mov.f64 	%fd702, 0d0000000000000000;
	@%p66 bra 	$L__BB0_55;
	mul.f64 	%fd597, %fd128, %fd128;
	mul.f64 	%fd598, %fd597, %fd597;
	mul.lo.s16 	%rs766, %rs16, 171;
	shr.u16 	%rs767, %rs766, 11;
	mul.lo.s16 	%rs768, %rs767, 12;
	sub.s16 	%rs769, %rs16, %rs768;
	cvt.u32.u16 	%r206, %rs769;
	and.b32  	%r207, %r206, 255;
	mul.wide.u32 	%rd488, %r207, 2;
	mov.u64 	%rd489, _ZN34_INTERNAL_47dbf28a_4_k_cu_215f420f7simplex5grad2E;
	add.s64 	%rd490, %rd489, %rd488;
	ld.const.s8 	%rs770, [%rd490];
	cvt.rn.f64.s16 	%fd599, %rs770;
	ld.const.s8 	%rs771, [%rd490+1];
	cvt.rn.f64.s16 	%fd600, %rs771;
	mul.f64 	%fd601, %fd122, %fd600;
	fma.rn.f64 	%fd602, %fd121, %fd599, %fd601;
	mul.f64 	%fd702, %fd598, %fd602;
$L__BB0_55:
	mul.f64 	%fd604, %fd123, %fd123;
	mov.f64 	%fd605, 0d3FE0000000000000;
	sub.f64 	%fd606, %fd605, %fd604;
	mul.f64 	%fd607, %fd124, %fd124;
	sub.f64 	%fd131, %fd606, %fd607;
	setp.lt.f64 	%p67, %fd131, 0d0000000000000000;
	mov.f64 	%fd703, 0d0000000000000000;
	@%p67 bra 	$L__BB0_57;
	mul.f64 	%fd608, %fd131, %fd131;
	mul.f64 	%fd609, %fd608, %fd608;
	mul.lo.s16 	%rs773, %rs17, 171;
	shr.u16 	%rs774, %rs773, 11;
	mul.lo.s16 	%rs775, %rs774, 12;
	sub.s16 	%rs776, %rs17, %rs775;
	cvt.u32.u16 	%r208, %rs776;
	and.b32  	%r209, %r208, 255;
	mul.wide.u32 	%rd491, %r209, 2;
	mov.u64 	%rd492, _ZN34_INTERNAL_47dbf28a_4_k_cu_215f420f7simplex5grad2E;
	add.s64 	%rd493, %rd492, %rd491;
	ld.const.s8 	%rs777, [%rd493];
	cvt.rn.f64.s16 	%fd610, %rs777;
	ld.const.s8 	%rs778, [%rd493+1];
	cvt.rn.f64.s16 	%fd611, %rs778;
	mul.f64 	%fd612, %fd124, %fd611;
	fma.rn.f64 	%fd613, %fd123, %fd610, %fd612;
	mul.f64 	%fd703, %fd609, %fd613;
$L__BB0_57:
	add.f64 	%fd615, %fd701, %fd702;
	add.f64 	%fd616, %fd615, %fd703;
	mul.f64 	%fd617, %fd616, 0d4051800000000000;
	mul.f64 	%fd618, %fd617, 0d3FE199999999999A;
	fma.rn.f64 	%fd134, %fd618, 0d4010000000000000, %fd118;
	// begin inline asm
	prefetch.local.L2 [%rd396];
	// end inline asm
	ld.local.v2.f64 	{%fd619, %fd620}, [%rd1+816];
	add.f64 	%fd621, %fd619, 0d3FB43A2735BA7819;
	add.f64 	%fd622, %fd620, 0dBFB0C028787E6B74;
	add.f64 	%fd623, %fd621, %fd622;
	fma.rn.f64 	%fd624, %fd623, 0d3FD76CF5D0B09954, %fd621;
	cvt.rzi.s32.f64 	%r210, %fd624;
	fma.rn.f64 	%fd625, %fd623, 0d3FD76CF5D0B09954, %fd622;
	cvt.rzi.s32.f64 	%r211, %fd625;
	cvt.rn.f64.s32 	%fd626, %r210;
	setp.lt.f64 	%p68, %fd624, %fd626;
	selp.s32 	%r212, -1, 0, %p68;
	add.s32 	%r213, %r210, %r212;
	cvt.rn.f64.s32 	%fd627, %r211;
	setp.lt.f64 	%p69, %fd625, %fd627;
	selp.s32 	%r214, -1, 0, %p69;
	add.s32 	%r215, %r211, %r214;
	add.s32 	%r216, %r213, %r215;
	cvt.rn.f64.s32 	%fd628, %r216;
	mul.f64 	%fd629, %fd628, 0d3FCB0CB174DF99C8;
	cvt.rn.f64.s32 	%fd630, %r213;
	cvt.rn.f64.s32 	%fd631, %r215;
	sub.f64 	%fd632, %fd629, %fd630;
	add.f64 	%fd135, %fd621, %fd632;
	sub.f64 	%fd633, %fd629, %fd631;
	add.f64 	%fd136, %fd622, %fd633;
	setp.leu.f64 	%p70, %fd135, %fd136;
	setp.gt.f64 	%p71, %fd135, %fd136;
	selp.u32 	%r217, 1, 0, %p71;
	selp.u32 	%r218, 1, 0, %p70;
	selp.f64 	%fd634, 0d3FF0000000000000, 0d0000000000000000, %p71;
	sub.f64 	%fd635, %fd135, %fd634;
	add.f64 	%fd137, %fd635, 0d3FCB0CB174DF99C8;
	selp.f64 	%fd636, 0d3FF0000000000000, 0d0000000000000000, %p70;
	sub.f64 	%fd637, %fd136, %fd636;
	add.f64 	%fd138, %fd637, 0d3FCB0CB174DF99C8;
	add.f64 	%fd638, %fd135, 0dBFF0000000000000;
	add.f64 	%fd139, %fd638, 0d3FDB0CB174DF99C8;
	add.f64 	%fd639, %fd136, 0dBFF0000000000000;
	add.f64 	%fd140, %fd639, 0d3FDB0CB174DF99C8;
	and.b32  	%r219, %r215, 255;
	cvt.u64.u32 	%rd495, %r219;
	add.s64 	%rd496, %rd1, %rd495;
	ld.local.u8 	%rs779, [%rd496+832];
	cvt.u16.u32 	%rs780, %r213;
	add.s16 	%rs781, %rs779, %rs780;
	cvt.u64.u16 	%rd497, %rs781;
	and.b64  	%rd498, %rd497, 255;
	add.s64 	%rd24, %rd1, %rd498;
	add.s32 	%r220, %r213, %r217;
	add.s32 	%r221, %r215, %r218;
	and.b32  	%r222, %r221, 255;
	cvt.u64.u32 	%rd499, %r222;
	add.s64 	%rd500, %rd1, %rd499;
	ld.local.u8 	%rs782, [%rd500+832];
	cvt.u16.u32 	%rs783, %r220;
	add.s16 	%rs784, %rs782, %rs783;
	cvt.u64.u16 	%rd501, %rs784;
	and.b64  	%rd502, %rd501, 255;
	add.s64 	%rd503, %rd1, %rd502;
	ld.local.u8 	%rs18, [%rd503+832];
	add.s32 	%r223, %r215, 1;
	and.b32  	%r224, %r223, 255;
	cvt.u64.u32 	%rd504, %r224;
	add.s64 	%rd505, %rd1, %rd504;
	ld.local.u8 	%rs785, [%rd505+832];
	add.s16 	%rs786, %rs785, %rs780;
	add.s16 	%rs787, %rs786, 1;
	cvt.u64.u16 	%rd506, %rs787;
	and.b64  	%rd507, %rd506, 255;
	add.s64 	%rd508, %rd1, %rd507;
	ld.local.u8 	%rs19, [%rd508+832];
	mul.f64 	%fd640, %fd135, %fd135;
	mov.f64 	%fd641, 0d3FE0000000000000;
	sub.f64 	%fd642, %fd641, %fd640;
	mul.f64 	%fd643, %fd136, %fd136;
	sub.f64 	%fd141, %fd642, %fd643;
	setp.lt.f64 	%p72, %fd141, 0d0000000000000000;
	mov.f64 	%fd704, 0d0000000000000000;
	@%p72 bra 	$L__BB0_59;
	ld.local.u8 	%rs788, [%rd24+832];
	mul.lo.s16 	%rs789, %rs788, 171;
	shr.u16 	%rs790, %rs789, 11;
	mul.lo.s16 	%rs791, %rs790, 12;
	sub.s16 	%rs792, %rs788, %rs791;
	mul.f64 	%fd644, %fd141, %fd141;
	mul.f64 	%fd645, %fd644, %fd644;
	cvt.u32.u16 	%r225, %rs792;
	and.b32  	%r226, %r225, 255;
	mul.wide.u32 	%rd509, %r226, 2;
	mov.u64 	%rd510, _ZN34_INTERNAL_47dbf28a_4_k_cu_215f420f7simplex5grad2E;
	add.s64 	%rd511, %rd510, %rd509;
	ld.const.s8 	%rs793, [%rd511];
	cvt.rn.f64.s16 	%fd646, %rs793;
	ld.const.s8 	%rs794, [%rd511+1];
	cvt.rn.f64.s16 	%fd647, %rs794;
	mul.f64 	%fd648, %fd136, %fd647;
	fma.rn.f64 	%fd649, %fd135, %fd646, %fd648;
	mul.f64 	%fd704, %fd645, %fd649;
$L__BB0_59:
	mul.f64 	%fd651, %fd137, %fd137;
	mov.f64 	%fd652, 0d3FE0000000000000;
	sub.f64 	%fd653, %fd652, %fd651;
	mul.f64 	%fd654, %fd138, %fd138;
	sub.f64 	%fd144, %fd653, %fd654;
	setp.lt.f64 	%p73, %fd144, 0d0000000000000000;
	mov.f64 	%fd705, 0d0000000000000000;
	@%p73 bra 	$L__BB0_61;
	mul.f64 	%fd655, %fd144, %fd144;
	mul.f64 	%fd656, %fd655, %fd655;
	mul.lo.s16 	%rs796, %rs18, 171;
	shr.u16 	%rs797, %rs796, 11;
	mul.lo.s16 	%rs798, %rs797, 12;
	sub.s16 	%rs799, %rs18, %rs798;
	cvt.u32.u16 	%r227, %rs799;
	and.b32  	%r228, %r227, 255;
	mul.wide.u32 	%rd512, %r228, 2;
	mov.u64 	%rd513, _ZN34_INTERNAL_47dbf28a_4_k_cu_215f420f7simplex5grad2E;
	add.s64 	%rd514, %rd513, %rd512;
	ld.const.s8 	%rs800, [%rd514];
	cvt.rn.f64.s16 	%fd657, %rs800;
	ld.const.s8 	%rs801, [%rd514+1];
	cvt.rn.f64.s16 	%fd658, %rs801;
	mul.f64 	%fd659, %fd138, %fd658;
	fma.rn.f64 	%fd660, %fd137, %fd657, %fd659;
	mul.f64 	%fd705, %fd656, %fd660;
$L__BB0_61:
	mul.f64 	%fd662, %fd139, %fd139;
	mov.f64 	%fd663, 0d3FE0000000000000;
	sub.f64 	%fd664, %fd663, %fd662;
	mul.f64 	%fd665, %fd140, %fd140;
	sub.f64 	%fd147, %fd664, %fd665;
	setp.lt.f64 	%p74, %fd147, 0d0000000000000000;
	mov.f64 	%fd706, 0d0000000000000000;
	@%p74 bra 	$L__BB0_63;
	mul.f64 	%fd666, %fd147, %fd147;
	mul.f64 	%fd667, %fd666, %fd666;
	mul.lo.s16 	%rs803, %rs19, 171;
	shr.u16 	%rs804, %rs803, 11;
	mul.lo.s16 	%rs805, %rs804, 12;
	sub.s16 	%rs806, %rs19, %rs805;
	cvt.u32.u16 	%r229, %rs806;
	and.b32  	%r230, %r229, 255;
	mul.wide.u32 	%rd515, %r230, 2;
	mov.u64 	%rd516, _ZN34_INTERNAL_47dbf28a_4_k_cu_215f420f7simplex5grad2E;
	add.s64 	%rd517, %rd516, %rd515;
	ld.const.s8 	%rs807, [%rd517];
	cvt.rn.f64.s16 	%fd668, %rs807;
	ld.const.s8 	%rs808, [%rd517+1];
	cvt.rn.f64.s16 	%fd669, %rs808;
	mul.f64 	%fd670, %fd140, %fd669;
	fma.rn.f64 	%fd671, %fd139, %fd668, %fd670;
	mul.f64 	%fd706, %fd667, %fd671;
$L__BB0_63:
	add.f64 	%fd672, %fd704, %fd705;
	add.f64 	%fd673, %fd672, %fd706;
	mul.f64 	%fd674, %fd673, 0d4051800000000000;
	mul.f64 	%fd675, %fd674, 0d3FE199999999999A;
	fma.rn.f64 	%fd676, %fd675, 0d4020000000000000, %fd134;
	setp.leu.f64 	%p75, %fd676, 0dBFF8B7EE4A6D4782;
	setp.geu.f64 	%p76, %fd676, 0dBFF250EBDAECE198;
	or.pred  	%p77, %p75, %p76;
	@%p77 bra 	$L__BB0_65;
	cvta.to.global.u64 	%rd518, %rd25;
	atom.global.add.u32 	%r231, [%rd518], 1;
	cvta.to.global.u64 	%rd519, %rd26;
	mul.wide.u32 	%rd520, %r231, 8;
	add.s64 	%rd521, %rd519, %rd520;
	st.global.u64 	[%rd521], %rd2;
$L__BB0_65:
	ret;
$L__BB0_66:
	cvt.u64.u16 	%rd51, %rs1;
	mul.lo.s64 	%rd52, %rd9, %rd51;
	shr.u64 	%rd53, %rd52, 31;
	cvt.u32.u64 	%r234, %rd53;
	bra.uni 	$L__BB0_5;

}
.entry _Z19part2ElectricBooglomjPm(
	.param .u64 _Z19part2ElectricBooglomjPm_param_0,
	.param .u32 _Z19part2ElectricBooglomjPm_param_1,
	.param .u64 .ptr .align 1 _Z19part2ElectricBooglomjPm_param_2
)
.maxntid 128
.minnctapersm 2
{
	.local .align 16 .b8 	__local_depot1[2720];
	.reg .b64 	%SP;
	.reg .b64 	%SPL;
	.reg .pred 	%p<434>;
	.reg .b16 	%rs<3817>;
	.reg .b32 	%r<1317>;
	.reg .b64 	%rd<2541>;
	.reg .b64 	%fd<4289>;

	mov.u64 	%SPL, __local_depot1;
	cvta.local.u64 	%SP, %SPL;
	ld.param.u32 	%r45, [_Z19part2ElectricBooglomjPm_param_1];
	add.u64 	%rd103, %SP, 0;
	add.u64 	%rd1, %SPL, 0;
	mov.u32 	%r46, %ctaid.x;
	mov.u32 	%r47, %ntid.x;
	mov.u32 	%r1, %tid.x;
	mad.lo.s32 	%r2, %r46, %r47, %r1;
	setp.ge.u32 	%p1, %r2, %r45;
	@%p1 bra 	$L__BB1_368;
	ld.param.u64 	%rd2525, [_Z19part2ElectricBooglomjPm_param_2];
	cvta.to.global.u64 	%rd104, %rd2525;
	mul.wide.u32 	%rd105, %r2, 8;
	add.s64 	%rd2, %rd104, %rd105;
	ld.global.u64 	%rd3, [%rd2];
	mul.lo.s64 	%rd106, %rd3, 9871;
	and.b64  	%rd107, %rd106, 281474976710655;
	xor.b64  	%rd2530, %rd107, 25214903917;
	mov.u32 	%r49, _ZN7simplex12permutationsE;
	add.s32 	%r3, %r49, %r1;
	mov.b32 	%r1307, 0;
	mov.f64 	%fd4122, 0d3FF0000000000000;
	mov.f64 	%fd4121, 0d0000000000000000;
	mov.f64 	%fd4123, %fd4122;
$L__BB1_2:
	mul.wide.u32 	%rd109, %r1307, 272;
	add.s64 	%rd108, %rd103, %rd109;
	// begin inline asm
	prefetch.local.L2 [%rd108];
	// end inline asm
	mad.lo.s64 	%rd111, %rd2530, 806876925344, 352;
	and.b64  	%rd112, %rd111, 9007199120523264;
	mad.lo.s64 	%rd113, %rd2530, 8602081037417187945, 277363943098;
	shr.u64 	%rd114, %rd113, 21;
	and.b64  	%rd115, %rd114, 134217727;
	or.b64  	%rd116, %rd115, %rd112;
	cvt.rn.f64.u64 	%fd880, %rd116;
	mul.f64 	%fd881, %fd880, 0d3CA0000000000000;
	mul.f64 	%fd4, %fd881, 0d4070000000000000;
	mad.lo.s64 	%rd117, %rd2530, 1736862336005215904, 2666505958129870752;
	and.b64  	%rd118, %rd117, 9007199120523264;
	mad.lo.s64 	%rd119, %rd2530, 5985058416696778513, -8542997297661424380;
	shr.u64 	%rd120, %rd119, 21;
	and.b64  	%rd121, %rd120, 134217727;
	or.b64  	%rd122, %rd121, %rd118;
	cvt.rn.f64.u64 	%fd882, %rd122;
	mul.f64 	%fd883, %fd882, 0d3CA0000000000000;
	mul.f64 	%fd5, %fd883, 0d4070000000000000;
	mad.lo.s64 	%rd123, %rd2530, -6895497188809791495, -6044649417579420322;
	and.b64  	%rd2530, %rd123, 281474976710655;
	mov.b16 	%rs113, 0;
	st.shared.u8 	[%r3], %rs113;
	mov.b16 	%rs114, 1;
	st.shared.u8 	[%r3+128], %rs114;
	mov.b16 	%rs115, 2;
	st.shared.u8 	[%r3+256], %rs115;
	mov.b16 	%rs116, 3;
	st.shared.u8 	[%r3+384], %rs116;
	mov.b16 	%rs117, 4;
	st.shared.u8 	[%r3+512], %rs117;
	mov.b16 	%rs118, 5;
	st.shared.u8 	[%r3+640], %rs118;
	mov.b16 	%rs119, 6;
	st.shared.u8 	[%r3+768], %rs119;
	mov.b16 	%rs120, 7;
	st.shared.u8 	[%r3+896], %rs120;
	mov.b16 	%rs121, 8;
	st.shared.u8 	[%r3+1024], %rs121;
	mov.b16 	%rs122, 9;
	st.shared.u8 	[%r3+1152], %rs122;
	mov.b16 	%rs123, 10;
	st.shared.u8 	[%r3+1280], %rs123;
	mov.b16 	%rs124, 11;
	st.shared.u8 	[%r3+1408], %rs124;
	mov.b16 	%rs125, 12;
	st.shared.u8 	[%r3+1536], %rs125;
	mov.b16 	%rs126, 13;
	st.shared.u8 	[%r3+1664], %rs126;
	mov.b16 	%rs127, 14;
	st.shared.u8 	[%r3+1792], %rs127;
	mov.b16 	%rs128, 15;
	st.shared.u8 	[%r3+1920], %rs128;
	mov.b16 	%rs129, 16;
	st.shared.u8 	[%r3+2048], %rs129;
	mov.b16 	%rs130, 17;
	st.shared.u8 	[%r3+2176], %rs130;
	mov.b16 	%rs131, 18;
	st.shared.u8 	[%r3+2304], %rs131;
	mov.b16 	%rs132, 19;
	st.shared.u8 	[%r3+2432], %rs132;
	mov.b16 	%rs133, 20;
	st.shared.u8 	[%r3+2560], %rs133;
	mov.b16 	%rs134, 21;
	st.shared.u8 	[%r3+2688], %rs134;
	mov.b16 	%rs135, 22;
	st.shared.u8 	[%r3+2816], %rs135;
	mov.b16 	%rs136, 23;
	st.shared.u8 	[%r3+2944], %rs136;
	mov.b16 	%rs137, 24;
	st.shared.u8 	[%r3+3072], %rs137;
	mov.b16 	%rs138, 25;
	st.shared.u8 	[%r3+3200], %rs138;
	mov.b16 	%rs139, 26;
	st.shared.u8 	[%r3+3328], %rs139;
	mov.b16 	%rs140, 27;
	st.shared.u8 	[%r3+3456], %rs140;
	mov.b16 	%rs141, 28;
	st.shared.u8 	[%r3+3584], %rs141;
	mov.b16 	%rs142, 29;
	st.shared.u8 	[%r3+3712], %rs142;
	mov.b16 	%rs143, 30;
	st.shared.u8 	[%r3+3840], %rs143;
	mov.b16 	%rs144, 31;
	st.shared.u8 	[%r3+3968], %rs144;
	mov.b16 	%rs145, 32;
	st.shared.u8 	[%r3+4096], %rs145;
	mov.b16 	%rs146, 33;
	st.shared.u8 	[%r3+4224], %rs146;
	mov.b16 	%rs147, 34;
	st.shared.u8 	[%r3+4352], %rs147;
	mov.b16 	%rs148, 35;
	st.shared.u8 	[%r3+4480], %rs148;
	mov.b16 	%rs149, 36;
	st.shared.u8 	[%r3+4608], %rs149;
	mov.b16 	%rs150, 37;
	st.shared.u8 	[%r3+4736], %rs150;
	mov.b16 	%rs151, 38;
	st.shared.u8 	[%r3+4864], %rs151;
	mov.b16 	%rs152, 39;
	st.shared.u8 	[%r3+4992], %rs152;
	mov.b16 	%rs153, 40;
	st.shared.u8 	[%r3+5120], %rs153;
	mov.b16 	%rs154, 41;
	st.shared.u8 	[%r3+5248], %rs154;
	mov.b16 	%rs155, 42;
	st.shared.u8 	[%r3+5376], %rs155;
	mov.b16 	%rs156, 43;
	st.shared.u8 	[%r3+5504], %rs156;
	mov.b16 	%rs157, 44;
	st.shared.u8 	[%r3+5632], %rs157;
	mov.b16 	%rs158, 45;
	st.shared.u8 	[%r3+5760], %rs158;
	mov.b16 	%rs159, 46;
	st.shared.u8 	[%r3+5888], %rs159;
	mov.b16 	%rs160, 47;
	st.shared.u8 	[%r3+6016], %rs160;
	mov.b16 	%rs161, 48;
	st.shared.u8 	[%r3+6144], %rs161;
	mov.b16 	%rs162, 49;
	st.shared.u8 	[%r3+6272], %rs162;
	mov.b16 	%rs163, 50;
	st.shared.u8 	[%r3+6400], %rs163;
	mov.b16 	%rs164, 51;
	st.shared.u8 	[%r3+6528], %rs164;
	mov.b16 	%rs165, 52;
	st.shared.u8 	[%r3+6656], %rs165;
	mov.b16 	%rs166, 53;
	st.shared.u8 	[%r3+6784], %rs166;
	mov.b16 	%rs167, 54;
	st.shared.u8 	[%r3+6912], %rs167;
	mov.b16 	%rs168, 55;
	st.shared.u8 	[%r3+7040], %rs168;
	mov.b16 	%rs169, 56;
	st.shared.u8 	[%r3+7168], %rs169;
	mov.b16 	%rs170, 57;
	st.shared.u8 	[%r3+7296], %rs170;
	mov.b16 	%rs171, 58;
	st.shared.u8 	[%r3+7424], %rs171;
	mov.b16 	%rs172, 59;
	st.shared.u8 	[%r3+7552], %rs172;
	mov.b16 	%rs173, 60;
	st.shared.u8 	[%r3+7680], %rs173;
	mov.b16 	%rs174, 61;
	st.shared.u8 	[%r3+7808], %rs174;
	mov.b16 	%rs175, 62;
	st.shared.u8 	[%r3+7936], %rs175;
	mov.b16 	%rs176, 63;
	st.shared.u8 	[%r3+8064], %rs176;
	mov.b16 	%rs177, 64;
	st.shared.u8 	[%r3+8192], %rs177;
	mov.b16 	%rs178, 65;
	st.shared.u8 	[%r3+8320], %rs178;
	mov.b16 	%rs179, 66;
	st.shared.u8 	[%r3+8448], %rs179;
	mov.b16 	%rs180, 67;
	st.shared.u8 	[%r3+8576], %rs180;
	mov.b16 	%rs181, 68;
	st.shared.u8 	[%r3+8704], %rs181;
	mov.b16 	%rs182, 69;
	st.shared.u8 	[%r3+8832], %rs182;
	mov.b16 	%rs183, 70;
	st.shared.u8 	[%r3+8960], %rs183;
	mov.b16 	%rs184, 71;
	st.shared.u8 	[%r3+9088], %rs184;
	mov.b16 	%rs185, 72;
	st.shared.u8 	[%r3+9216], %rs185;
	mov.b16 	%rs186, 73;
	st.shared.u8 	[%r3+9344], %rs186;
	mov.b16 	%rs187, 74;
	st.shared.u8 	[%r3+9472], %rs187;
	mov.b16 	%rs188, 75;
	st.shared.u8 	[%r3+9600], %rs188;
	mov.b16 	%rs189, 76;
	st.shared.u8 	[%r3+9728], %rs189;
	mov.b16 	%rs190, 77;
	st.shared.u8 	[%r3+9856], %rs190;
	mov.b16 	%rs191, 78;
	st.shared.u8 	[%r3+9984], %rs191;
	mov.b16 	%rs192, 79;
	st.shared.u8 	[%r3+10112], %rs192;
	mov.b16 	%rs193, 80;
	st.shared.u8 	[%r3+10240], %rs193;
	mov.b16 	%rs194, 81;
	st.shared.u8 	[%r3+10368], %rs194;
	mov.b16 	%rs195, 82;
	st.shared.u8 	[%r3+10496], %rs195;
	mov.b16 	%rs196, 83;
	st.shared.u8 	[%r3+10624], %rs196;
	mov.b16 	%rs197, 84;
	st.shared.u8 	[%r3+10752], %rs197;
	mov.b16 	%rs198, 85;
	st.shared.u8 	[%r3+10880], %rs198;
	mov.b16 	%rs199, 86;
	st.shared.u8 	[%r3+11008], %rs199;
	mov.b16 	%rs200, 87;
	st.shared.u8 	[%r3+11136], %rs200;
	mov.b16 	%rs201, 88;
	st.shared.u8 	[%r3+11264], %rs201;
	mov.b16 	%rs202, 89;
	st.shared.u8 	[%r3+11392], %rs202;
	mov.b16 	%rs203, 90;
	st.shared.u8 	[%r3+11520], %rs203;
	mov.b16 	%rs204, 91;
	st.shared.u8 	[%r3+11648], %rs204;
	mov.b16 	%rs205, 92;
	st.shared.u8 	[%r3+11776], %rs205;
	mov.b16 	%rs206, 93;
	st.shared.u8 	[%r3+11904], %rs206;
	mov.b16 	%rs207, 94;
	st.shared.u8 	[%r3+12032], %rs207;
	mov.b16 	%rs208, 95;
	st.shared.u8 	[%r3+12160], %rs208;
	mov.b16 	%rs209, 96;
	st.shared.u8 	[%r3+12288], %rs209;
	mov.b16 	%rs210, 97;
	st.shared.u8 	[%r3+12416], %rs210;
	mov.b16 	%rs211, 98;
	st.shared.u8 	[%r3+12544], %rs211;
	mov.b16 	%rs212, 99;
	st.shared.u8 	[%r3+12672], %rs212;
	mov.b16 	%rs213, 100;
	st.shared.u8 	[%r3+12800], %rs213;
	mov.b16 	%rs214, 101;
	st.shared.u8 	[%r3+12928], %rs214;
	mov.b16 	%rs215, 102;
	st.shared.u8 	[%r3+13056], %rs215;
	mov.b16 	%rs216, 103;
	st.shared.u8 	[%r3+13184], %rs216;
	mov.b16 	%rs217, 104;
	st.shared.u8 	[%r3+13312], %rs217;
	mov.b16 	%rs218, 105;
	st.shared.u8 	[%r3+13440], %rs218;
	mov.b16 	%rs219, 106;
	st.shared.u8 	[%r3+13568], %rs219;
	mov.b16 	%rs220, 107;
	st.shared.u8 	[%r3+13696], %rs220;
	mov.b16 	%rs221, 108;
	st.shared.u8 	[%r3+13824], %rs221;
	mov.b16 	%rs222, 109;
	st.shared.u8 	[%r3+13952], %rs222;
	mov.b16 	%rs223, 110;
	st.shared.u8 	[%r3+14080], %rs223;
	mov.b16 	%rs224, 111;
	st.shared.u8 	[%r3+14208], %rs224;
	mov.b16 	%rs225, 112;
	st.shared.u8 	[%r3+14336], %rs225;
	mov.b16 	%rs226, 113;
	st.shared.u8 	[%r3+14464], %rs226;
	mov.b16 	%rs227, 114;
	st.shared.u8 	[%r3+14592], %rs227;
	mov.b16 	%rs228, 115;
	st.shared.u8 	[%r3+14720], %rs228;
	mov.b16 	%rs229, 116;
	st.shared.u8 	[%r3+14848], %rs229;
	mov.b16 	%rs230, 117;
	st.shared.u8 	[%r3+14976], %rs230;
	mov.b16 	%rs231, 118;
	st.shared.u8 	[%r3+15104], %rs231;
	mov.b16 	%rs232, 119;
	st.shared.u8 	[%r3+15232], %rs232;
	mov.b16 	%rs233, 120;
	st.shared.u8 	[%r3+15360], %rs233;
	mov.b16 	%rs234, 121;
	st.shared.u8 	[%r3+15488], %rs234;
	mov.b16 	%rs235, 122;
	st.shared.u8 	[%r3+15616], %rs235;
	mov.b16 	%rs236, 123;
	st.shared.u8 	[%r3+15744], %rs236;
	mov.b16 	%rs237, 124;
	st.shared.u8 	[%r3+15872], %rs237;
	mov.b16 	%rs238, 125;
	st.shared.u8 	[%r3+16000], %rs238;
	mov.b16 	%rs239, 126;
	st.shared.u8 	[%r3+16128], %rs239;
	mov.b16 	%rs240, 127;
	st.shared.u8 	[%r3+16256], %rs240;
	mov.b16 	%rs241, 128;
	st.shared.u8 	[%r3+16384], %rs241;
	mov.b16 	%rs242, 129;
	st.shared.u8 	[%r3+16512], %rs242;
	mov.b16 	%rs243, 130;
	st.shared.u8 	[%r3+16640], %rs243;
	mov.b16 	%rs244, 131;
	st.shared.u8 	[%r3+16768], %rs244;
	mov.b16 	%rs245, 132;
	st.shared.u8 	[%r3+16896], %rs245;
	mov.b16 	%rs246, 133;
	st.shared.u8 	[%r3+17024], %rs246;
	mov.b16 	%rs247, 134;
	st.shared.u8 	[%r3+17152], %rs247;
	mov.b16 	%rs248, 135;
	st.shared.u8 	[%r3+17280], %rs248;
	mov.b16 	%rs249, 136;
	st.shared.u8 	[%r3+17408], %rs249;
	mov.b16 	%rs250, 137;
	st.shared.u8 	[%r3+17536], %rs250;
	mov.b16 	%rs251, 138;
	st.shared.u8 	[%r3+17664], %rs251;
	mov.b16 	%rs252, 139;
	st.shared.u8 	[%r3+17792], %rs252;
	mov.b16 	%rs253, 140;
	st.shared.u8 	[%r3+17920], %rs253;
	mov.b16 	%rs254, 141;
	st.shared.u8 	[%r3+18048], %rs254;
	mov.b16 	%rs255, 142;
	st.shared.u8 	[%r3+18176], %rs255;
	mov.b16 	%rs256, 143;
	st.shared.u8 	[%r3+18304], %rs256;
	mov.b16 	%rs257, 144;
	st.shared.u8 	[%r3+18432], %rs257;
	mov.b16 	%rs258, 145;
	st.shared.u8 	[%r3+18560], %rs258;
	mov.b16 	%rs259, 146;
	st.shared.u8 	[%r3+18688], %rs259;
	mov.b16 	%rs260, 147;
	st.shared.u8 	[%r3+18816], %rs260;
	mov.b16 	%rs261, 148;
	st.shared.u8 	[%r3+18944], %rs261;
	mov.b16 	%rs262, 149;
	st.shared.u8 	[%r3+19072], %rs262;
	mov.b16 	%rs263, 150;
	st.shared.u8 	[%r3+19200], %rs263;
	mov.b16 	%rs264, 151;
	st.shared.u8 	[%r3+19328], %rs264;
	mov.b16 	%rs265, 152;
	st.shared.u8 	[%r3+19456], %rs265;
	mov.b16 	%rs266, 153;
	st.shared.u8 	[%r3+19584], %rs266;
	mov.b16 	%rs267, 154;
	st.shared.u8 	[%r3+19712], %rs267;
	mov.b16 	%rs268, 155;
	st.shared.u8 	[%r3+19840], %rs268;
	mov.b16 	%rs269, 156;
	st.shared.u8 	[%r3+19968], %rs269;
	mov.b16 	%rs270, 157;
	st.shared.u8 	[%r3+20096], %rs270;
	mov.b16 	%rs271, 158;
	st.shared.u8 	[%r3+20224], %rs271;
	mov.b16 	%rs272, 159;
	st.shared.u8 	[%r3+20352], %rs272;
	mov.b16 	%rs273, 160;
	st.shared.u8 	[%r3+20480], %rs273;
	mov.b16 	%rs274, 161;
	st.shared.u8 	[%r3+20608], %rs274;
	mov.b16 	%rs275, 162;
	st.shared.u8 	[%r3+20736], %rs275;
	mov.b16 	%rs276, 163;
	st.shared.u8 	[%r3+20864], %rs276;
	mov.b16 	%rs277, 164;
	st.shared.u8 	[%r3+20992], %rs277;
	mov.b16 	%rs278, 165;
	st.shared.u8 	[%r3+21120], %rs278;
	mov.b16 	%rs279, 166;
	st.shared.u8 	[%r3+21248], %rs279;
	mov.b16 	%rs280, 167;
	st.shared.u8 	[%r3+21376], %rs280;
	mov.b16 	%rs281, 168;
	st.shared.u8 	[%r3+21504], %rs281;
	mov.b16 	%rs282, 169;
	st.shared.u8 	[%r3+21632], %rs282;
	mov.b16 	%rs283, 170;
	st.shared.u8 	[%r3+21760], %rs283;
	mov.b16 	%rs284, 171;
	st.shared.u8 	[%r3+21888], %rs284;
	mov.b16 	%rs285, 172;
	st.shared.u8 	[%r3+22016], %rs285;
	mov.b16 	%rs286, 173;
	st.shared.u8 	[%r3+22144], %rs286;
	mov.b16 	%rs287, 174;
	st.shared.u8 	[%r3+22272], %rs287;
	mov.b16 	%rs288, 175;
	st.shared.u8 	[%r3+22400], %rs288;
	mov.b16 	%rs289, 176;
	st.shared.u8 	[%r3+22528], %rs289;
	mov.b16 	%rs290, 177;
	st.shared.u8 	[%r3+22656], %rs290;
	mov.b16 	%rs291, 178;
	st.shared.u8 	[%r3+22784], %rs291;
	mov.b16 	%rs292, 179;
	st.shared.u8 	[%r3+22912], %rs292;
	mov.b16 	%rs293, 180;
	st.shared.u8 	[%r3+23040], %rs293;
	mov.b16 	%rs294, 181;
	st.shared.u8 	[%r3+23168], %rs294;
	mov.b16 	%rs295, 182;
	st.shared.u8 	[%r3+23296], %rs295;
	mov.b16 	%rs296, 183;
	st.shared.u8 	[%r3+23424], %rs296;
	mov.b16 	%rs297, 184;
	st.shared.u8 	[%r3+23552], %rs297;
	mov.b16 	%rs298, 185;
	st.shared.u8 	[%r3+23680], %rs298;
	mov.b16 	%rs299, 186;
	st.shared.u8 	[%r3+23808], %rs299;
	mov.b16 	%rs300, 187;
	st.shared.u8 	[%r3+23936], %rs300;
	mov.b16 	%rs301, 188;
	st.shared.u8 	[%r3+24064], %rs301;
	mov.b16 	%rs302, 189;
	st.shared.u8 	[%r3+24192], %rs302;
	mov.b16 	%rs303, 190;
	st.shared.u8 	[%r3+24320], %rs303;
	mov.b16 	%rs304, 191;
	st.shared.u8 	[%r3+24448], %rs304;
	mov.b16 	%rs305, 192;
	st.shared.u8 	[%r3+24576], %rs305;
	mov.b16 	%rs306, 193;
	st.shared.u8 	[%r3+24704], %rs306;
	mov.b16 	%rs307, 194;
	st.shared.u8 	[%r3+24832], %rs307;
	mov.b16 	%rs308, 195;
	st.shared.u8 	[%r3+24960], %rs308;
	mov.b16 	%rs309, 196;
	st.shared.u8 	[%r3+25088], %rs309;
	mov.b16 	%rs310, 197;
	st.shared.u8 	[%r3+25216], %rs310;
	mov.b16 	%rs311, 198;
	st.shared.u8 	[%r3+25344], %rs311;
	mov.b16 	%rs312, 199;
	st.shared.u8 	[%r3+25472], %rs312;
	mov.b16 	%rs313, 200;
	st.shared.u8 	[%r3+25600], %rs313;
	mov.b16 	%rs314, 201;
	st.shared.u8 	[%r3+25728], %rs314;
	mov.b16 	%rs315, 202;
	st.shared.u8 	[%r3+25856], %rs315;
	mov.b16 	%rs316, 203;
	st.shared.u8 	[%r3+25984], %rs316;
	mov.b16 	%rs317, 204;
	st.shared.u8 	[%r3+26112], %rs317;
	mov.b16 	%rs318, 205;
	st.shared.u8 	[%r3+26240], %rs318;
	mov.b16 	%rs319, 206;
	st.shared.u8 	[%r3+26368], %rs319;
	mov.b16 	%rs320, 207;
	st.shared.u8 	[%r3+26496], %rs320;
	mov.b16 	%rs321, 208;
	st.shared.u8 	[%r3+26624], %rs321;
	mov.b16 	%rs322, 209;
	st.shared.u8 	[%r3+26752], %rs322;
	mov.b16 	%rs323, 210;
	st.shared.u8 	[%r3+26880], %rs323;
	mov.b16 	%rs324, 211;
	st.shared.u8 	[%r3+27008], %rs324;
	mov.b16 	%rs325, 212;
	st.shared.u8 	[%r3+27136], %rs325;
	mov.b16 	%rs326, 213;
	st.shared.u8 	[%r3+27264], %rs326;
	mov.b16 	%rs327, 214;
	st.shared.u8 	[%r3+27392], %rs327;
	mov.b16 	%rs328, 215;
	st.shared.u8 	[%r3+27520], %rs328;
	mov.b16 	%rs329, 216;
	st.shared.u8 	[%r3+27648], %rs329;
	mov.b16 	%rs330, 217;
	st.shared.u8 	[%r3+27776], %rs330;
	mov.b16 	%rs331, 218;
	st.shared.u8 	[%r3+27904], %rs331;
	mov.b16 	%rs332, 219;
	st.shared.u8 	[%r3+28032], %rs332;
	mov.b16 	%rs333, 220;
	st.shared.u8 	[%r3+28160], %rs333;
	mov.b16 	%rs334, 221;
	st.shared.u8 	[%r3+28288], %rs334;
	mov.b16 	%rs335, 222;
	st.shared.u8 	[%r3+28416], %rs335;
	mov.b16 	%rs336, 223;
	st.shared.u8 	[%r3+28544], %rs336;
	mov.b16 	%rs337, 224;
	st.shared.u8 	[%r3+28672], %rs337;
	mov.b16 	%rs338, 225;
	st.shared.u8 	[%r3+28800], %rs338;
	mov.b16 	%rs339, 226;
	st.shared.u8 	[%r3+28928], %rs339;
	mov.b16 	%rs340, 227;
	st.shared.u8 	[%r3+29056], %rs340;
	mov.b16 	%rs341, 228;
	st.shared.u8 	[%r3+29184], %rs341;
	mov.b16 	%rs342, 229;
	st.shared.u8 	[%r3+29312], %rs342;
	mov.b16 	%rs343, 230;
	st.shared.u8 	[%r3+29440], %rs343;
	mov.b16 	%rs344, 231;
	st.shared.u8 	[%r3+29568], %rs344;
	mov.b16 	%rs345, 232;
	st.shared.u8 	[%r3+29696], %rs345;
	mov.b16 	%rs346, 233;
	st.shared.u8 	[%r3+29824], %rs346;
	mov.b16 	%rs347, 234;
	st.shared.u8 	[%r3+29952], %rs347;
	mov.b16 	%rs348, 235;
	st.shared.u8 	[%r3+30080], %rs348;
	mov.b16 	%rs349, 236;
	st.shared.u8 	[%r3+30208], %rs349;
	mov.b16 	%rs350, 237;
	st.shared.u8 	[%r3+30336], %rs350;
	mov.b16 	%rs351, 238;
	st.shared.u8 	[%r3+30464], %rs351;
	mov.b16 	%rs352, 239;
	st.shared.u8 	[%r3+30592], %rs352;
	mov.b16 	%rs353, 240;
	st.shared.u8 	[%r3+30720], %rs353;
	mov.b16 	%rs354, 241;
	st.shared.u8 	[%r3+30848], %rs354;
	mov.b16 	%rs355, 242;
	st.shared.u8 	[%r3+30976], %rs355;
	mov.b16 	%rs356, 243;
	st.shared.u8 	[%r3+31104], %rs356;
	mov.b16 	%rs357, 244;
	st.shared.u8 	[%r3+31232], %rs357;
	mov.b16 	%rs358, 245;
	st.shared.u8 	[%r3+31360], %rs358;
	mov.b16 	%rs359, 246;
	st.shared.u8 	[%r3+31488], %rs359;
	mov.b16 	%rs360, 247;
	st.shared.u8 	[%r3+31616], %rs360;
	mov.b16 	%rs361, 248;
	st.shared.u8 	[%r3+31744], %rs361;
	mov.b16 	%rs362, 249;
	st.shared.u8 	[%r3+31872], %rs362;
	mov.b16 	%rs363, 250;
	st.shared.u8 	[%r3+32000], %rs363;
	mov.b16 	%rs364, 251;
	st.shared.u8 	[%r3+32128], %rs364;
	mov.b16 	%rs365, 252;
	st.shared.u8 	[%r3+32256], %rs365;
	mov.b16 	%rs366, 253;
	st.shared.u8 	[%r3+32384], %rs366;
	mov.b16 	%rs367, 254;
	st.shared.u8 	[%r3+32512], %rs367;
	mov.b16 	%rs368, 255;
	st.shared.u8 	[%r3+32640], %rs368;
	mov.b32 	%r1308, 0;
$L__BB1_3:
	cvt.u16.u32 	%rs369, %r1308;
	sub.s16 	%rs1, 256, %rs369;
	mad.lo.s64 	%rd124, %rd2530, 25214903917, 11;
	and.b64  	%rd2530, %rd124, 281474976710655;
	shr.u64 	%rd10, %rd2530, 17;
	sub.s16 	%rs370, 255, %rs369;
	and.b16  	%rs371, %rs1, %rs370;
	setp.eq.s16 	%p2, %rs371, 0;
	@%p2 bra 	$L__BB1_369;
	cvt.u32.u64 	%r51, %rd10;
	cvt.u32.u16 	%r6, %rs1;
	rem.u32 	%r1309, %r51, %r6;
	sub.s32 	%r8, 255, %r1308;
	sub.s32 	%r52, %r8, %r1309;
	add.s32 	%r53, %r52, %r51;
	setp.gt.s32 	%p3, %r53, -1;
	@%p3 bra 	$L__BB1_6;
$L__BB1_5:
	mad.lo.s64 	%rd125, %rd2530, 25214903917, 11;
	and.b64  	%rd2530, %rd125, 281474976710655;
	shr.u64 	%rd126, %rd2530, 17;
	cvt.u32.u64 	%r54, %rd126;
	rem.u32 	%r1309, %r54, %r6;
	sub.s32 	%r55, %r8, %r1309;
	add.s32 	%r56, %r55, %r54;
	setp.lt.s32 	%p4, %r56, 0;
	@%p4 bra 	$L__BB1_5;
$L__BB1_6:
	shl.b32 	%r57, %r1308, 7;
	add.s32 	%r58, %r3, %r57;
	ld.shared.u8 	%rs372, [%r58];
	shl.b32 	%r59, %r1309, 7;
	add.s32 	%r60, %r58, %r59;
	ld.shared.u8 	%rs373, [%r60];
	st.shared.u8 	[%r58], %rs373;
	st.shared.u8 	[%r60], %rs372;
	add.s32 	%r1308, %r1308, 1;
	setp.ne.s32 	%p5, %r1308, 256;
	@%p5 bra 	$L__BB1_3;
	fma.rn.f64 	%fd885, %fd4123, 0d3FF0444448555555, %fd4;
	fma.rn.f64 	%fd886, %fd4123, 0dBFF2222226AAAAAA, %fd5;
	add.f64 	%fd887, %fd885, %fd886;
	fma.rn.f64 	%fd888, %fd887, 0d3FD76CF5D0B09954, %fd885;
	cvt.rzi.s32.f64 	%r61, %fd888;
	fma.rn.f64 	%fd889, %fd887, 0d3FD76CF5D0B09954, %fd886;
	cvt.rzi.s32.f64 	%r62, %fd889;
	cvt.rn.f64.s32 	%fd890, %r61;
	setp.lt.f64 	%p6, %fd888, %fd890;
	selp.s32 	%r63, -1, 0, %p6;
	add.s32 	%r64, %r61, %r63;
	cvt.rn.f64.s32 	%fd891, %r62;
	setp.lt.f64 	%p7, %fd889, %fd891;
	selp.s32 	%r65, -1, 0, %p7;
	add.s32 	%r66, %r62, %r65;
	add.s32 	%r67, %r64, %r66;
	cvt.rn.f64.s32 	%fd892, %r67;
	mul.f64 	%fd893, %fd892, 0d3FCB0CB174DF99C8;
	cvt.rn.f64.s32 	%fd894, %r64;
	sub.f64 	%fd895, %fd894, %fd893;
	cvt.rn.f64.s32 	%fd896, %r66;
	sub.f64 	%fd897, %fd896, %fd893;
	sub.f64 	%fd6, %fd885, %fd895;
	sub.f64 	%fd7, %fd886, %fd897;
	setp.leu.f64 	%p8, %fd6, %fd7;
	setp.gt.f64 	%p9, %fd6, %fd7;
	selp.u32 	%r68, 1, 0, %p9;
	selp.u32 	%r69, 1, 0, %p8;
	selp.f64 	%fd898, 0d3FF0000000000000, 0d0000000000000000, %p9;
	sub.f64 	%fd899, %fd6, %fd898;
	add.f64 	%fd8, %fd899, 0d3FCB0CB174DF99C8;
	selp.f64 	%fd900, 0d3FF0000000000000, 0d0000000000000000, %p8;
	sub.f64 	%fd901, %fd7, %fd900;
	add.f64 	%fd9, %fd901, 0d3FCB0CB174DF99C8;
	add.f64 	%fd902, %fd6, 0dBFF0000000000000;
	add.f64 	%fd10, %fd902, 0d3FDB0CB174DF99C8;
	add.f64 	%fd903, %fd7, 0dBFF0000000000000;
	add.f64 	%fd11, %fd903, 0d3FDB0CB174DF99C8;
	shl.b32 	%r70, %r66, 7;
	and.b32  	%r71, %r70, 32640;
	add.s32 	%r72, %r3, %r71;
	ld.shared.u8 	%rs374, [%r72];
	cvt.u16.u32 	%rs375, %r64;
	add.s16 	%rs376, %rs374, %rs375;
	cvt.u32.u16 	%r73, %rs376;
	and.b32  	%r13, %r73, 255;
	add.s32 	%r74, %r64, %r68;
	add.s32 	%r75, %r66, %r69;
	shl.b32 	%r76, %r75, 7;
	and.b32  	%r77, %r76, 32640;
	add.s32 	%r78, %r3, %r77;
	ld.shared.u8 	%rs377, [%r78];
	cvt.u16.u32 	%rs378, %r74;
	add.s16 	%rs379, %rs377, %rs378;
	and.b16  	%rs380, %rs379, 255;
	mul.wide.u16 	%r79, %rs380, 128;
	add.s32 	%r80, %r3, %r79;
	ld.shared.u8 	%rs2, [%r80];
	add.s32 	%r81, %r70, 128;
	and.b32  	%r82, %r81, 32640;
	add.s32 	%r83, %r3, %r82;
	ld.shared.u8 	%rs381, [%r83];
	add.s16 	%rs382, %rs375, %rs381;
	add.s16 	%rs383, %rs382, 1;
	and.b16  	%rs384, %rs383, 255;
	mul.wide.u16 	%r84, %rs384, 128;
	add.s32 	%r85, %r3, %r84;
	ld.shared.u8 	%rs3, [%r85];
	mul.f64 	%fd904, %fd6, %fd6;
	mov.f64 	%fd905, 0d3FE0000000000000;
	sub.f64 	%fd906, %fd905, %fd904;
	mul.f64 	%fd907, %fd7, %fd7;
	sub.f64 	%fd12, %fd906, %fd907;
	setp.lt.f64 	%p10, %fd12, 0d0000000000000000;
	mov.f64 	%fd4124, 0d0000000000000000;
	@%p10 bra 	$L__BB1_9;
	shl.b32 	%r86, %r13, 7;
	add.s32 	%r87, %r3, %r86;
	ld.shared.u8 	%rs385, [%r87];
	mul.lo.s16 	%rs386, %rs385, 171;
	shr.u16 	%rs387, %rs386, 11;
	mul.lo.s16 	%rs388, %rs387, 12;
	sub.s16 	%rs389, %rs385, %rs388;
	mul.f64 	%fd908, %fd12, %fd12;
	mul.f64 	%fd909, %fd908, %fd908;
	cvt.u32.u16 	%r88, %rs389;
	and.b32  	%r89, %r88, 255;
	mul.wide.u32 	%rd130, %r89, 2;
	mov.u64 	%rd131, _ZN34_INTERNAL_47dbf28a_4_k_cu_215f420f7simplex5grad2E;
	add.s64 	%rd132, %rd131, %rd130;
	ld.const.s8 	%rs390, [%rd132];
	cvt.rn.f64.s16 	%fd910, %rs390;
	ld.const.s8 	%rs391, [%rd132+1];
	cvt.rn.f64.s16 	%fd911, %rs391;
	mul.f64 	%fd912, %fd7, %fd911;
	fma.rn.f64 	%fd913, %fd6, %fd910, %fd912;
	mul.f64 	%fd4124, %fd909, %fd913;
$L__BB1_9:
	mul.f64 	%fd915, %fd8, %fd8;
	mov.f64 	%fd916, 0d3FE0000000000000;
	sub.f64 	%fd917, %fd916, %fd915;
	mul.f64 	%fd918, %fd9, %fd9;
	sub.f64 	%fd15, %fd917, %fd918;
	setp.lt.f64 	%p11, %fd15, 0d0000000000000000;
	mov.f64 	%fd4125, 0d0000000000000000;
	@%p11 bra 	$L__BB1_11;
	mul.f64 	%fd919, %fd15, %fd15;
	mul.f64 	%fd920, %fd919, %fd919;
	mul.lo.s16 	%rs393, %rs2, 171;
	shr.u16 	%rs394, %rs393, 11;
	mul.lo.s16 	%rs395, %rs394, 12;
	sub.s16 	%rs396, %rs2, %rs395;
	cvt.u32.u16 	%r90, %rs396;
	and.b32  	%r91, %r90, 255;
	mul.wide.u32 	%rd133, %r91, 2;
	mov.u64 	%rd134, _ZN34_INTERNAL_47dbf28a_4_k_cu_215f420f7simplex5grad2E;
	add.s64 	%rd135, %rd134, %rd133;
	ld.const.s8 	%rs397, [%rd135];
	cvt.rn.f64.s16 	%fd921, %rs397;
	ld.const.s8 	%rs398, [%rd135+1];
	cvt.rn.f64.s16 	%fd922, %rs398;
	mul.f64 	%fd923, %fd9, %fd922;
	fma.rn.f64 	%fd924, %fd8, %fd921, %fd923;
	mul.f64 	%fd4125, %fd920, %fd924;
$L__BB1_11:
	mul.f64 	%fd926, %fd10, %fd10;
	mov.f64 	%fd927, 0d3FE0000000000000;
	sub.f64 	%fd928, %fd927, %fd926;
	mul.f64 	%fd929, %fd11, %fd11;
	sub.f64 	%fd18, %fd928, %fd929;
	setp.lt.f64 	%p12, %fd18, 0d0000000000000000;
	mov.f64 	%fd4126, 0d0000000000000000;
	@%p12 bra 	$L__BB1_13;
	mul.f64 	%fd930, %fd18, %fd18;
	mul.f64 	%fd931, %fd930, %fd930;
	mul.lo.s16 	%rs400, %rs3, 171;
	shr.u16 	%rs401, %rs400, 11;
	mul.lo.s16 	%rs402, %rs401, 12;
	sub.s16 	%rs403, %rs3, %rs402;
	cvt.u32.u16 	%r92, %rs403;
	and.b32  	%r93, %r92, 255;
	mul.wide.u32 	%rd136, %r93, 2;
	mov.u64 	%rd137, _ZN34_INTERNAL_47dbf28a_4_k_cu_215f420f7simplex5grad2E;
	add.s64 	%rd138, %rd137, %rd136;
	ld.const.s8 	%rs404, [%rd138];
	cvt.rn.f64.s16 	%fd932, %rs404;
	ld.const.s8 	%rs405, [%rd138+1];
	cvt.rn.f64.s16 	%fd933, %rs405;
	mul.f64 	%fd934, %fd11, %fd933;
	fma.rn.f64 	%fd935, %fd10, %fd932, %fd934;
	mul.f64 	%fd4126, %fd931, %fd935;
$L__BB1_13:
	add.f64 	%fd936, %fd4124, %fd4125;
	add.f64 	%fd937, %fd936, %fd4126;
	mul.f64 	%fd938, %fd937, 0d4051800000000000;
	mul.f64 	%fd939, %fd938, 0d3FE199999999999A;
	div.rn.f64 	%fd940, %fd939, %fd4122;
	add.f64 	%fd4121, %fd4121, %fd940;
	add.s64 	%rd396, %rd1, %rd109;
	st.local.v2.f64 	[%rd396], {%fd4, %fd5};
	mul.f64 	%fd4122, %fd4122, 0d3FE0000000000000;
	mul.f64 	%fd4123, %fd4123, 0d3FD0000000000000;
	add.s64 	%rd139, %rd108, 17;
	// begin inline asm
	prefetch.local.L1 [%rd139];
	// end inline asm
	ld.shared.u8 	%rs406, [%r3];
	st.local.u8 	[%rd396+16], %rs406;
	add.s64 	%rd140, %rd108, 18;
	// begin inline asm
	prefetch.local.L1 [%rd140];
	// end inline asm
	ld.shared.u8 	%rs407, [%r3+128];
	st.local.u8 	[%rd396+17], %rs407;
	add.s64 	%rd141, %rd108, 19;
	// begin inline asm
	prefetch.local.L1 [%rd141];
	// end inline asm
	ld.shared.u8 	%rs408, [%r3+256];
	st.local.u8 	[%rd396+18], %rs408;
	add.s64 	%rd142, %rd108, 20;
	// begin inline asm
	prefetch.local.L1 [%rd142];
	// end inline asm
	ld.shared.u8 	%rs409, [%r3+384];
	st.local.u8 	[%rd396+19], %rs409;
	add.s64 	%rd143, %rd108, 21;
	// begin inline asm
	prefetch.local.L1 [%rd143];
	// end inline asm
	ld.shared.u8 	%rs410, [%r3+512];
	st.local.u8 	[%rd396+20], %rs410;
	add.s64 	%rd144, %rd108, 22;
	// begin inline asm
	prefetch.local.L1 [%rd144];
	// end inline asm
	ld.shared.u8 	%rs411, [%r3+640];
	st.local.u8 	[%rd396+21], %rs411;
	add.s64 	%rd145, %rd108, 23;
	// begin inline asm
	prefetch.local.L1 [%rd145];
	// end inline asm
	ld.shared.u8 	%rs412, [%r3+768];
	st.local.u8 	[%rd396+22], %rs412;
	add.s64 	%rd146, %rd108, 24;
	// begin inline asm
	prefetch.local.L1 [%rd146];
	// end inline asm
	ld.shared.u8 	%rs413, [%r3+896];
	st.local.u8 	[%rd396+23], %rs413;
	add.s64 	%rd147, %rd108, 25;
	// begin inline asm
	prefetch.local.L1 [%rd147];
	// end inline asm
	ld.shared.u8 	%rs414, [%r3+1024];
	st.local.u8 	[%rd396+24], %rs414;
	add.s64 	%rd148, %rd108, 26;
	// begin inline asm
	prefetch.local.L1 [%rd148];
	// end inline asm
	ld.shared.u8 	%rs415, [%r3+1152];
	st.local.u8 	[%rd396+25], %rs415;
	add.s64 	%rd149, %rd108, 27;
	// begin inline asm
	prefetch.local.L1 [%rd149];
	// end inline asm
	ld.shared.u8 	%rs416, [%r3+1280];
	st.local.u8 	[%rd396+26], %rs416;
	add.s64 	%rd150, %rd108, 28;
	// begin inline asm
	prefetch.local.L1 [%rd150];
	// end inline asm
	ld.shared.u8 	%rs417, [%r3+1408];
	st.local.u8 	[%rd396+27], %rs417;
	add.s64 	%rd151, %rd108, 29;
	// begin inline asm
	prefetch.local.L1 [%rd151];
	// end inline asm
	ld.shared.u8 	%rs418, [%r3+1536];
	st.local.u8 	[%rd396+28], %rs418;
	add.s64 	%rd152, %rd108, 30;
	// begin inline asm
	prefetch.local.L1 [%rd152];
	// end inline asm
	ld.shared.u8 	%rs419, [%r3+1664];
	st.local.u8 	[%rd396+29], %rs419;
	add.s64 	%rd153, %rd108, 31;
	// begin inline asm
	prefetch.local.L1 [%rd153];
	// end inline asm
	ld.shared.u8 	%rs420, [%r3+1792];
	st.local.u8 	[%rd396+30], %rs420;
	add.s64 	%rd154, %rd108, 32;
	// begin inline asm
	prefetch.local.L1 [%rd154];
	// end inline asm
	ld.shared.u8 	%rs421, [%r3+1920];
	st.local.u8 	[%rd396+31], %rs421;
	add.s64 	%rd155, %rd108, 33;
	// begin inline asm
	prefetch.local.L1 [%rd155];
	// end inline asm
	ld.shared.u8 	%rs422, [%r3+2048];
	st.local.u8 	[%rd396+32], %rs422;
	add.s64 	%rd156, %rd108, 34;
	// begin inline asm
	prefetch.local.L1 [%rd156];
	// end inline asm
	ld.shared.u8 	%rs423, [%r3+2176];
	st.local.u8 	[%rd396+33], %rs423;
	add.s64 	%rd157, %rd108, 35;
	// begin inline asm
	prefetch.local.L1 [%rd157];
	// end inline asm
	ld.shared.u8 	%rs424, [%r3+2304];
	st.local.u8 	[%rd396+34], %rs424;
	add.s64 	%rd158, %rd108, 36;
	// begin inline asm
	prefetch.local.L1 [%rd158];
	// end inline asm
	ld.shared.u8 	%rs425, [%r3+2432];
	st.local.u8 	[%rd396+35], %rs425;
	add.s64 	%rd159, %rd108, 37;
	// begin inline asm
	prefetch.local.L1 [%rd159];
	// end inline asm
	ld.shared.u8 	%rs426, [%r3+2560];
	st.local.u8 	[%rd396+36], %rs426;
	add.s64 	%rd160, %rd108, 38;
	// begin inline asm
	prefetch.local.L1 [%rd160];
	// end inline asm
	ld.shared.u8 	%rs427, [%r3+2688];
	st.local.u8 	[%rd396+37], %rs427;
	add.s64 	%rd161, %rd108, 39;
	// begin inline asm
	prefetch.local.L1 [%rd161];
	// end inline asm
	ld.shared.u8 	%rs428, [%r3+2816];
	st.local.u8 	[%rd396+38], %rs428;
	add.s64 	%rd162, %rd108, 40;
	// begin inline asm
	prefetch.local.L1 [%rd162];
	// end inline asm
	ld.shared.u8 	%rs429, [%r3+2944];
	st.local.u8 	[%rd396+39], %rs429;
	add.s64 	%rd163, %rd108, 41;
	// begin inline asm
	prefetch.local.L1 [%rd163];
	// end inline asm
	ld.shared.u8 	%rs430, [%r3+3072];
	st.local.u8 	[%rd396+40], %rs430;
	add.s64 	%rd164, %rd108, 42;
	// begin inline asm
	prefetch.local.L1 [%rd164];
	// end inline asm
	ld.shared.u8 	%rs431, [%r3+3200];
	st.local.u8 	[%rd396+41], %rs431;
	add.s64 	%rd165, %rd108, 43;
	// begin inline asm
	prefetch.local.L1 [%rd165];
	// end inline asm
	ld.shared.u8 	%rs432, [%r3+3328];
	st.local.u8 	[%rd396+42], %rs432;
	add.s64 	%rd166, %rd108, 44;
	// begin inline asm
	prefetch.local.L1 [%rd166];
	// end inline asm
	ld.shared.u8 	%rs433, [%r3+3456];
	st.local.u8 	[%rd396+43], %rs433;
	add.s64 	%rd167, %rd108, 45;
	// begin inline asm
	prefetch.local.L1 [%rd167];
	// end inline asm
	ld.shared.u8 	%rs434, [%r3+3584];
	st.local.u8 	[%rd396+44], %rs434;
	add.s64 	%rd168, %rd108, 46;
	// begin inline asm
	prefetch.local.L1 [%rd168];
	// end inline asm
	ld.shared.u8 	%rs435, [%r3+3712];
	st.local.u8 	[%rd396+45], %rs435;
	add.s64 	%rd169, %rd108, 47;
	// begin inline asm
	prefetch.local.L1 [%rd169];
	// end inline asm
	ld.shared.u8 	%rs436, [%r3+3840];
	st.local.u8 	[%rd396+46], %rs436;
	add.s64 	%rd170, %rd108, 48;
	// begin inline asm
	prefetch.local.L1 [%rd170];
	// end inline asm
	ld.shared.u8 	%rs437, [%r3+3968];
	st.local.u8 	[%rd396+47], %rs437;
	add.s64 	%rd171, %rd108, 49;
	// begin inline asm
	prefetch.local.L1 [%rd171];
	// end inline asm
	ld.shared.u8 	%rs438, [%r3+4096];
	st.local.u8 	[%rd396+48], %rs438;
	add.s64 	%rd172, %rd108, 50;
	// begin inline asm
	prefetch.local.L1 [%rd172];
	// end inline asm
	ld.shared.u8 	%rs439, [%r3+4224];
	st.local.u8 	[%rd396+49], %rs439;
	add.s64 	%rd173, %rd108, 51;
	// begin inline asm
	prefetch.local.L1 [%rd173];
	// end inline asm
	ld.shared.u8 	%rs440, [%r3+4352];
	st.local.u8 	[%rd396+50], %rs440;
	add.s64 	%rd174, %rd108, 52;
	// begin inline asm
	prefetch.local.L1 [%rd174];
	// end inline asm
	ld.shared.u8 	%rs441, [%r3+4480];
	st.local.u8 	[%rd396+51], %rs441;
	add.s64 	%rd175, %rd108, 53;
	// begin inline asm
	prefetch.local.L1 [%rd175];
	// end inline asm
	ld.shared.u8 	%rs442, [%r3+4608];
	st.local.u8 	[%rd396+52], %rs442;
	add.s64 	%rd176, %rd108, 54;
	// begin inline asm
	prefetch.local.L1 [%rd176];
	// end inline asm
	ld.shared.u8 	%rs443, [%r3+4736];
	st.local.u8 	[%rd396+53], %rs443;
	add.s64 	%rd177, %rd108, 55;
	// begin inline asm
	prefetch.local.L1 [%rd177];
	// end inline asm
	ld.shared.u8 	%rs444, [%r3+4864];
	st.local.u8 	[%rd396+54], %rs444;
	add.s64 	%rd178, %rd108, 56;
	// begin inline asm
	prefetch.local.L1 [%rd178];
	// end inline asm
	ld.shared.u8 	%rs445, [%r3+4992];
	st.local.u8 	[%rd396+55], %rs445;
	add.s64 	%rd179, %rd108, 57;
	// begin inline asm
	prefetch.local.L1 [%rd179];
	// end inline asm
	ld.shared.u8 	%rs446, [%r3+5120];
	st.local.u8 	[%rd396+56], %rs446;
	add.s64 	%rd180, %rd108, 58;
	// begin inline asm
	prefetch.local.L1 [%rd180];
	// end inline asm
	ld.shared.u8 	%rs447, [%r3+5248];
	st.local.u8 	[%rd396+57], %rs447;
	add.s64 	%rd181, %rd108, 59;
	// begin inline asm
	prefetch.local.L1 [%rd181];
	// end inline asm
	ld.shared.u8 	%rs448, [%r3+5376];
	st.local.u8 	[%rd396+58], %rs448;
	add.s64 	%rd182, %rd108, 60;
	// begin inline asm
	prefetch.local.L1 [%rd182];
	// end inline asm
	ld.shared.u8 	%rs449, [%r3+5504];
	st.local.u8 	[%rd396+59], %rs449;
	add.s64 	%rd183, %rd108, 61;
	// begin inline asm
	prefetch.local.L1 [%rd183];
	// end inline asm
	ld.shared.u8 	%rs450, [%r3+5632];
	st.local.u8 	[%rd396+60], %rs450;
	add.s64 	%rd184, %rd108, 62;
	// begin inline asm
	prefetch.local.L1 [%rd184];
	// end inline asm
	ld.shared.u8 	%rs451, [%r3+5760];
	st.local.u8 	[%rd396+61], %rs451;
	add.s64 	%rd185, %rd108, 63;
	// begin inline asm
	prefetch.local.L1 [%rd185];
	// end inline asm
	ld.shared.u8 	%rs452, [%r3+5888];
	st.local.u8 	[%rd396+62], %rs452;
	add.s64 	%rd186, %rd108, 64;
	// begin inline asm
	prefetch.local.L1 [%rd186];
	// end inline asm
	ld.shared.u8 	%rs453, [%r3+6016];
	st.local.u8 	[%rd396+63], %rs453;
	add.s64 	%rd187, %rd108, 65;
	// begin inline asm
	prefetch.local.L1 [%rd187];
	// end inline asm
	ld.shared.u8 	%rs454, [%r3+6144];
	st.local.u8 	[%rd396+64], %rs454;
	add.s64 	%rd188, %rd108, 66;
	// begin inline asm
	prefetch.local.L1 [%rd188];
	// end inline asm
	ld.shared.u8 	%rs455, [%r3+6272];
	st.local.u8 	[%rd396+65], %rs455;
	add.s64 	%rd189, %rd108, 67;
	// begin inline asm
	prefetch.local.L1 [%rd189];
	// end inline asm
	ld.shared.u8 	%rs456, [%r3+6400];
	st.local.u8 	[%rd396+66], %rs456;
	add.s64 	%rd190, %rd108, 68;
	// begin inline asm
	prefetch.local.L1 [%rd190];
	// end inline asm
	ld.shared.u8 	%rs457, [%r3+6528];
	st.local.u8 	[%rd396+67], %rs457;
	add.s64 	%rd191, %rd108, 69;
	// begin inline asm
	prefetch.local.L1 [%rd191];
	// end inline asm
	ld.shared.u8 	%rs458, [%r3+6656];
	st.local.u8 	[%rd396+68], %rs458;
	add.s64 	%rd192, %rd108, 70;
	// begin inline asm
	prefetch.local.L1 [%rd192];
	// end inline asm
	ld.shared.u8 	%rs459, [%r3+6784];
	st.local.u8 	[%rd396+69], %rs459;
	add.s64 	%rd193, %rd108, 71;
	// begin inline asm
	prefetch.local.L1 [%rd193];
	// end inline asm
	ld.shared.u8 	%rs460, [%r3+6912];
	st.local.u8 	[%rd396+70], %rs460;
	add.s64 	%rd194, %rd108, 72;
	// begin inline asm
	prefetch.local.L1 [%rd194];
	// end inline asm
	ld.shared.u8 	%rs461, [%r3+7040];
	st.local.u8 	[%rd396+71], %rs461;
	add.s64 	%rd195, %rd108, 73;
	// begin inline asm
	prefetch.local.L1 [%rd195];
	// end inline asm
	ld.shared.u8 	%rs462, [%r3+7168];
	st.local.u8 	[%rd396+72], %rs462;
	add.s64 	%rd196, %rd108, 74;
	// begin inline asm
	prefetch.local.L1 [%rd196];
	// end inline asm
	ld.shared.u8 	%rs463, [%r3+7296];
	st.local.u8 	[%rd396+73], %rs463;
	add.s64 	%rd197, %rd108, 75;
	// begin inline asm
	prefetch.local.L1 [%rd197];
	// end inline asm
	ld.shared.u8 	%rs464, [%r3+7424];
	st.local.u8 	[%rd396+74], %rs464;
	add.s64 	%rd198, %rd108, 76;
	// begin inline asm
	prefetch.local.L1 [%rd198];
	// end inline asm
	ld.shared.u8 	%rs465, [%r3+7552];
	st.local.u8 	[%rd396+75], %rs465;
	add.s64 	%rd199, %rd108, 77;
	// begin inline asm
	prefetch.local.L1 [%rd199];
	// end inline asm
	ld.shared.u8 	%rs466, [%r3+7680];
	st.local.u8 	[%rd396+76], %rs466;
	add.s64 	%rd200, %rd108, 78;
	// begin inline asm
	prefetch.local.L1 [%rd200];
	// end inline asm
	ld.shared.u8 	%rs467, [%r3+7808];
	st.local.u8 	[%rd396+77], %rs467;
	add.s64 	%rd201, %rd108, 79;
	// begin inline asm
	prefetch.local.L1 [%rd201];
	// end inline asm
	ld.shared.u8 	%rs468, [%r3+7936];
	st.local.u8 	[%rd396+78], %rs468;
	add.s64 	%rd202, %rd108, 80;
	// begin inline asm
	prefetch.local.L1 [%rd202];
	// end inline asm
	ld.shared.u8 	%rs469, [%r3+8064];
	st.local.u8 	[%rd396+79], %rs469;
	add.s64 	%rd203, %rd108, 81;
	// begin inline asm
	prefetch.local.L1 [%rd203];
	// end inline asm
	ld.shared.u8 	%rs470, [%r3+8192];
	st.local.u8 	[%rd396+80], %rs470;
	add.s64 	%rd204, %rd108, 82;
	// begin inline asm
	prefetch.local.L1 [%rd204];
	// end inline asm
	ld.shared.u8 	%rs471, [%r3+8320];
	st.local.u8 	[%rd396+81], %rs471;
	add.s64 	%rd205, %rd108, 83;
	// begin inline asm
	prefetch.local.L1 [%rd205];
	// end inline asm
	ld.shared.u8 	%rs472, [%r3+8448];
	st.local.u8 	[%rd396+82], %rs472;
	add.s64 	%rd206, %rd108, 84;
	// begin inline asm
	prefetch.local.L1 [%rd206];
	// end inline asm
	ld.shared.u8 	%rs473, [%r3+8576];
	st.local.u8 	[%rd396+83], %rs473;
	add.s64 	%rd207, %rd108, 85;
	// begin inline asm
	prefetch.local.L1 [%rd207];
	// end inline asm
	ld.shared.u8 	%rs474, [%r3+8704];
	st.local.u8 	[%rd396+84], %rs474;
	add.s64 	%rd208, %rd108, 86;
	// begin inline asm
	prefetch.local.L1 [%rd208];
	// end inline asm
	ld.shared.u8 	%rs475, [%r3+8832];
	st.local.u8 	[%rd396+85], %rs475;
	add.s64 	%rd209, %rd108, 87;
	// begin inline asm
	prefetch.local.L1 [%rd209];
	// end inline asm
	ld.shared.u8 	%rs476, [%r3+8960];
	st.local.u8 	[%rd396+86], %rs476;
	add.s64 	%rd210, %rd108, 88;
	// begin inline asm
	prefetch.local.L1 [%rd210];
	// end inline asm
	ld.shared.u8 	%rs477, [%r3+9088];
	st.local.u8 	[%rd396+87], %rs477;
	add.s64 	%rd211, %rd108, 89;
	// begin inline asm
	prefetch.local.L1 [%rd211];
	// end inline asm
	ld.shared.u8 	%rs478, [%r3+9216];
	st.local.u8 	[%rd396+88], %rs478;
	add.s64 	%rd212, %rd108, 90;
	// begin inline asm
	prefetch.local.L1 [%rd212];
	// end inline asm
	ld.shared.u8 	%rs479, [%r3+9344];
	st.local.u8 	[%rd396+89], %rs479;
	add.s64 	%rd213, %rd108, 91;
	// begin inline asm
	prefetch.local.L1 [%rd213];
	// end inline asm
	ld.shared.u8 	%rs480, [%r3+9472];
	st.local.u8 	[%rd396+90], %rs480;
	add.s64 	%rd214, %rd108, 92;
	// begin inline asm
	prefetch.local.L1 [%rd214];
	// end inline asm
	ld.shared.u8 	%rs481, [%r3+9600];
	st.local.u8 	[%rd396+91], %rs481;
	add.s64 	%rd215, %rd108, 93;
	// begin inline asm
	prefetch.local.L1 [%rd215];
	// end inline asm
	ld.shared.u8 	%rs482, [%r3+9728];
	st.local.u8 	[%rd396+92], %rs482;
	add.s64 	%rd216, %rd108, 94;
	// begin inline asm
	prefetch.local.L1 [%rd216];
	// end inline asm
	ld.shared.u8 	%rs483, [%r3+9856];
	st.local.u8 	[%rd396+93], %rs483;
	add.s64 	%rd217, %rd108, 95;
	// begin inline asm
	prefetch.local.L1 [%rd217];
	// end inline asm
	ld.shared.u8 	%rs484, [%r3+9984];
	st.local.u8 	[%rd396+94], %rs484;
	add.s64 	%rd218, %rd108, 96;
	// begin inline asm
	prefetch.local.L1 [%rd218];
	// end inline asm
	ld.shared.u8 	%rs485, [%r3+10112];
	st.local.u8 	[%rd396+95], %rs485;
	add.s64 	%rd219, %rd108, 97;
	// begin inline asm
	prefetch.local.L1 [%rd219];
	// end inline asm
	ld.shared.u8 	%rs486, [%r3+10240];
	st.local.u8 	[%rd396+96], %rs486;
	add.s64 	%rd220, %rd108, 98;
	// begin inline asm
	prefetch.local.L1 [%rd220];
	// end inline asm
	ld.shared.u8 	%rs487, [%r3+10368];
	st.local.u8 	[%rd396+97], %rs487;
	add.s64 	%rd221, %rd108, 99;
	// begin inline asm
	prefetch.local.L1 [%rd221];
	// end inline asm
	ld.shared.u8 	%rs488, [%r3+10496];
	st.local.u8 	[%rd396+98], %rs488;
	add.s64 	%rd222, %rd108, 100;
	// begin inline asm
	prefetch.local.L1 [%rd222];
	// end inline asm
	ld.shared.u8 	%rs489, [%r3+10624];
	st.local.u8 	[%rd396+99], %rs489;
	add.s64 	%rd223, %rd108, 101;
	// begin inline asm
	prefetch.local.L1 [%rd223];
	// end inline asm
	ld.shared.u8 	%rs490, [%r3+10752];
	st.local.u8 	[%rd396+100], %rs490;
	add.s64 	%rd224, %rd108, 102;
	// begin inline asm
	prefetch.local.L1 [%rd224];
	// end inline asm
	ld.shared.u8 	%rs491, [%r3+10880];
	st.local.u8 	[%rd396+101], %rs491;
	add.s64 	%rd225, %rd108, 103;
	// begin inline asm
	prefetch.local.L1 [%rd225];
	// end inline asm
	ld.shared.u8 	%rs492, [%r3+11008];
	st.local.u8 	[%rd396+102], %rs492;
	add.s64 	%rd226, %rd108, 104;
	// begin inline asm
	prefetch.local.L1 [%rd226];
	// end inline asm
	ld.shared.u8 	%rs493, [%r3+11136];
	st.local.u8 	[%rd396+103], %rs493;
	add.s64 	%rd227, %rd108, 105;
	// begin inline asm
	prefetch.local.L1 [%rd227];
	// end inline asm
	ld.shared.u8 	%rs494, [%r3+11264];
	st.local.u8 	[%rd396+104], %rs494;
	add.s64 	%rd228, %rd108, 106;
	// begin inline asm
	prefetch.local.L1 [%rd228];
	// end inline asm
	ld.shared.u8 	%rs495, [%r3+11392];
	st.local.u8 	[%rd396+105], %rs495;
	add.s64 	%rd229, %rd108, 107;
	// begin inline asm
	prefetch.local.L1 [%rd229];
	// end inline asm
	ld.shared.u8 	%rs496, [%r3+11520];
	st.local.u8 	[%rd396+106], %rs496;
	add.s64 	%rd230, %rd108, 108;
	// begin inline asm
	prefetch.local.L1 [%rd230];
	// end inline asm
	ld.shared.u8 	%rs497, [%r3+11648];
	st.local.u8 	[%rd396+107], %rs497;
	add.s64 	%rd231, %rd108, 109;
	// begin inline asm
	prefetch.local.L1 [%rd231];
	// end inline asm
	ld.shared.u8 	%rs498, [%r3+11776];
	st.local.u8 	[%rd396+108], %rs498;
	add.s64 	%rd232, %rd108, 110;
	// begin inline asm
	prefetch.local.L1 [%rd232];
	// end inline asm
	ld.shared.u8 	%rs499, [%r3+11904];
	st.local.u8 	[%rd396+109], %rs499;
	add.s64 	%rd233, %rd108, 111;
	// begin inline asm
	prefetch.local.L1 [%rd233];
	// end inline asm
	ld.shared.u8 	%rs500, [%r3+12032];
	st.local.u8 	[%rd396+110], %rs500;
	add.s64 	%rd234, %rd108, 112;
	// begin inline asm
	prefetch.local.L1 [%rd234];
	// end inline asm
	ld.shared.u8 	%rs501, [%r3+12160];
	st.local.u8 	[%rd396+111], %rs501;
	add.s64 	%rd235, %rd108, 113;
	// begin inline asm
	prefetch.local.L1 [%rd235];
	// end inline asm
	ld.shared.u8 	%rs502, [%r3+12288];
	st.local.u8 	[%rd396+112], %rs502;
	add.s64 	%rd236, %rd108, 114;
	// begin inline asm
	prefetch.local.L1 [%rd236];
	// end inline asm
	ld.shared.u8 	%rs503, [%r3+12416];
	st.local.u8 	[%rd396+113], %rs503;
	add.s64 	%rd237, %rd108, 115;
	// begin inline asm
	prefetch.local.L1 [%rd237];
	// end inline asm
	ld.shared.u8 	%rs504, [%r3+12544];
	st.local.u8 	[%rd396+114], %rs504;
	add.s64 	%rd238, %rd108, 116;
	// begin inline asm
	prefetch.local.L1 [%rd238];
	// end inline asm
	ld.shared.u8 	%rs505, [%r3+12672];
	st.local.u8 	[%rd396+115], %rs505;
	add.s64 	%rd239, %rd108, 117;
	// begin inline asm
	prefetch.local.L1 [%rd239];
	// end inline asm
	ld.shared.u8 	%rs506, [%r3+12800];
	st.local.u8 	[%rd396+116], %rs506;
	add.s64 	%rd240, %rd108, 118;
	// begin inline asm
	prefetch.local.L1 [%rd240];
	// end inline asm
	ld.shared.u8 	%rs507, [%r3+12928];
	st.local.u8 	[%rd396+117], %rs507;
	add.s64 	%rd241, %rd108, 119;
	// begin inline asm
	prefetch.local.L1 [%rd241];
	// end inline asm
	ld.shared.u8 	%rs508, [%r3+13056];
	st.local.u8 	[%rd396+118], %rs508;
	add.s64 	%rd242, %rd108, 120;
	// begin inline asm
	prefetch.local.L1 [%rd242];
	// end inline asm
	ld.shared.u8 	%rs509, [%r3+13184];
	st.local.u8 	[%rd396+119], %rs509;
	add.s64 	%rd243, %rd108, 121;
	// begin inline asm
	prefetch.local.L1 [%rd243];
	// end inline asm
	ld.shared.u8 	%rs510, [%r3+13312];
	st.local.u8 	[%rd396+120], %rs510;
	add.s64 	%rd244, %rd108, 122;
	// begin inline asm
	prefetch.local.L1 [%rd244];
	// end inline asm
	ld.shared.u8 	%rs511, [%r3+13440];
	st.local.u8 	[%rd396+121], %rs511;
	add.s64 	%rd245, %rd108, 123;
	// begin inline asm
	prefetch.local.L1 [%rd245];
	// end inline asm
	ld.shared.u8 	%rs512, [%r3+13568];
	st.local.u8 	[%rd396+122], %rs512;
	add.s64 	%rd246, %rd108, 124;
	// begin inline asm
	prefetch.local.L1 [%rd246];
	// end inline asm
	ld.shared.u8 	%rs513, [%r3+13696];
	st.local.u8 	[%rd396+123], %rs513;
	add.s64 	%rd247, %rd108, 125;
	// begin inline asm
	prefetch.local.L1 [%rd247];
	// end inline asm
	ld.shared.u8 	%rs514, [%r3+13824];
	st.local.u8 	[%rd396+124], %rs514;
	add.s64 	%rd248, %rd108, 126;
	// begin inline asm
	prefetch.local.L1 [%rd248];
	// end inline asm
	ld.shared.u8 	%rs515, [%r3+13952];
	st.local.u8 	[%rd396+125], %rs515;
	add.s64 	%rd249, %rd108, 127;
	// begin inline asm
	prefetch.local.L1 [%rd249];
	// end inline asm
	ld.shared.u8 	%rs516, [%r3+14080];
	st.local.u8 	[%rd396+126], %rs516;
	add.s64 	%rd250, %rd108, 128;
	// begin inline asm
	prefetch.local.L1 [%rd250];
	// end inline asm
	ld.shared.u8 	%rs517, [%r3+14208];
	st.local.u8 	[%rd396+127], %rs517;
	add.s64 	%rd251, %rd108, 129;
	// begin inline asm
	prefetch.local.L1 [%rd251];
	// end inline asm
	ld.shared.u8 	%rs518, [%r3+14336];
	st.local.u8 	[%rd396+128], %rs518;
	add.s64 	%rd252, %rd108, 130;
	// begin inline asm
	prefetch.local.L1 [%rd252];
	// end inline asm
	ld.shared.u8 	%rs519, [%r3+14464];
	st.local.u8 	[%rd396+129], %rs519;
	add.s64 	%rd253, %rd108, 131;
	// begin inline asm
	prefetch.local.L1 [%rd253];
	// end inline asm
	ld.shared.u8 	%rs520, [%r3+14592];
	st.local.u8 	[%rd396+130], %rs520;
	add.s64 	%rd254, %rd108, 132;
	// begin inline asm
	prefetch.local.L1 [%rd254];
	// end inline asm
	ld.shared.u8 	%rs521, [%r3+14720];
	st.local.u8 	[%rd396+131], %rs521;
	add.s64 	%rd255, %rd108, 133;
	// begin inline asm
	prefetch.local.L1 [%rd255];
	// end inline asm
	ld.shared.u8 	%rs522, [%r3+14848];
	st.local.u8 	[%rd396+132], %rs522;
	add.s64 	%rd256, %rd108, 134;
	// begin inline asm
	prefetch.local.L1 [%rd256];
	// end inline asm
	ld.shared.u8 	%rs523, [%r3+14976];
	st.local.u8 	[%rd396+133], %rs523;
	add.s64 	%rd257, %rd108, 135;
	// begin inline asm
	prefetch.local.L1 [%rd257];
	// end inline asm
	ld.shared.u8 	%rs524, [%r3+15104];
	st.local.u8 	[%rd396+134], %rs524;
	add.s64 	%rd258, %rd108, 136;
	// begin inline asm
	prefetch.local.L1 [%rd258];
	// end inline asm
	ld.shared.u8 	%rs525, [%r3+15232];
	st.local.u8 	[%rd396+135], %rs525;
	add.s64 	%rd259, %rd108, 137;
	// begin inline asm
	prefetch.local.L1 [%rd259];
	// end inline asm
	ld.shared.u8 	%rs526, [%r3+15360];
	st.local.u8 	[%rd396+136], %rs526;
	add.s64 	%rd260, %rd108, 138;
	// begin inline asm
	prefetch.local.L1 [%rd260];
	// end inline asm
	ld.shared.u8 	%rs527, [%r3+15488];
	st.local.u8 	[%rd396+137], %rs527;
	add.s64 	%rd261, %rd108, 139;
	// begin inline asm
	prefetch.local.L1 [%rd261];
	// end inline asm
	ld.shared.u8 	%rs528, [%r3+15616];
	st.local.u8 	[%rd396+138], %rs528;
	add.s64 	%rd262, %rd108, 140;
	// begin inline asm
	prefetch.local.L1 [%rd262];
	// end inline asm
	ld.shared.u8 	%rs529, [%r3+15744];
	st.local.u8 	[%rd396+139], %rs529;
	add.s64 	%rd263, %rd108, 141;
	// begin inline asm
	prefetch.local.L1 [%rd263];
	// end inline asm
	ld.shared.u8 	%rs530, [%r3+15872];
	st.local.u8 	[%rd396+140], %rs530;
	add.s64 	%rd264, %rd108, 142;
	// begin inline asm
	prefetch.local.L1 [%rd264];
	// end inline asm
	ld.shared.u8 	%rs531, [%r3+16000];
	st.local.u8 	[%rd396+141], %rs531;
	add.s64 	%rd265, %rd108, 143;
	// begin inline asm
	prefetch.local.L1 [%rd265];
	// end inline asm
	ld.shared.u8 	%rs532, [%r3+16128];
	st.local.u8 	[%rd396+142], %rs532;
	add.s64 	%rd266, %rd108, 144;
	// begin inline asm
	prefetch.local.L1 [%rd266];
	// end inline asm
	ld.shared.u8 	%rs533, [%r3+16256];
	st.local.u8 	[%rd396+143], %rs533;
	add.s64 	%rd267, %rd108, 145;
	// begin inline asm
	prefetch.local.L1 [%rd267];
	// end inline asm
	ld.shared.u8 	%rs534, [%r3+16384];
	st.local.u8 	[%rd396+144], %rs534;
	add.s64 	%rd268, %rd108, 146;
	// begin inline asm
	prefetch.local.L1 [%rd268];
	// end inline asm
	ld.shared.u8 	%rs535, [%r3+16512];
	st.local.u8 	[%rd396+145], %rs535;
	add.s64 	%rd269, %rd108, 147;
	// begin inline asm
	prefetch.local.L1 [%rd269];
	// end inline asm
	ld.shared.u8 	%rs536, [%r3+16640];
	st.local.u8 	[%rd396+146], %rs536;
	add.s64 	%rd270, %rd108, 148;
	// begin inline asm
	prefetch.local.L1 [%rd270];
	// end inline asm
	ld.shared.u8 	%rs537, [%r3+16768];
	st.local.u8 	[%rd396+147], %rs537;
	add.s64 	%rd271, %rd108, 149;
	// begin inline asm
	prefetch.local.L1 [%rd271];
	// end inline asm
	ld.shared.u8 	%rs538, [%r3+16896];
	st.local.u8 	[%rd396+148], %rs538;
	add.s64 	%rd272, %rd108, 150;
	// begin inline asm
	prefetch.local.L1 [%rd272];
	// end inline asm
	ld.shared.u8 	%rs539, [%r3+17024];
	st.local.u8 	[%rd396+149], %rs539;
	add.s64 	%rd273, %rd108, 151;
	// begin inline asm
	prefetch.local.L1 [%rd273];
	// end inline asm
	ld.shared.u8 	%rs540, [%r3+17152];
	st.local.u8 	[%rd396+150], %rs540;
	add.s64 	%rd274, %rd108, 152;
	// begin inline asm
	prefetch.local.L1 [%rd274];
	// end inline asm
	ld.shared.u8 	%rs541, [%r3+17280];
	st.local.u8 	[%rd396+151], %rs541;
	add.s64 	%rd275, %rd108, 153;
	// begin inline asm
	prefetch.local.L1 [%rd275];
	// end inline asm
	ld.shared.u8 	%rs542, [%r3+17408];
	st.local.u8 	[%rd396+152], %rs542;
	add.s64 	%rd276, %rd108, 154;
	// begin inline asm
	prefetch.local.L1 [%rd276];
	// end inline asm
	ld.shared.u8 	%rs543, [%r3+17536];
	st.local.u8 	[%rd396+153], %rs543;
	add.s64 	%rd277, %rd108, 155;
	// begin inline asm
	prefetch.local.L1 [%rd277];
	// end inline asm
	ld.shared.u8 	%rs544, [%r3+17664];
	st.local.u8 	[%rd396+154], %rs544;
	add.s64 	%rd278, %rd108, 156;
	// begin inline asm
	prefetch.local.L1 [%rd278];
	// end inline asm
	ld.shared.u8 	%rs545, [%r3+17792];
	st.local.u8 	[%rd396+155], %rs545;
	add.s64 	%rd279, %rd108, 157;
	// begin inline asm
	prefetch.local.L1 [%rd279];
	// end inline asm
	ld.shared.u8 	%rs546, [%r3+17920];
	st.local.u8 	[%rd396+156], %rs546;
	add.s64 	%rd280, %rd108, 158;
	// begin inline asm
	prefetch.local.L1 [%rd280];
	// end inline asm
	ld.shared.u8 	%rs547, [%r3+18048];
	st.local.u8 	[%rd396+157], %rs547;
	add.s64 	%rd281, %rd108, 159;
	// begin inline asm
	prefetch.local.L1 [%rd281];
	// end inline asm
	ld.shared.u8 	%rs548, [%r3+18176];
	st.local.u8 	[%rd396+158], %rs548;
	add.s64 	%rd282, %rd108, 160;
	// begin inline asm
	prefetch.local.L1 [%rd282];
	// end inline asm
	ld.shared.u8 	%rs549, [%r3+18304];
	st.local.u8 	[%rd396+159], %rs549;
	add.s64 	%rd283, %rd108, 161;
	// begin inline asm
	prefetch.local.L1 [%rd283];
	// end inline asm
	ld.shared.u8 	%rs550, [%r3+18432];
	st.local.u8 	[%rd396+160], %rs550;
	add.s64 	%rd284, %rd108, 162;
	// begin inline asm
	prefetch.local.L1 [%rd284];
	// end inline asm
	ld.shared.u8 	%rs551, [%r3+18560];
	st.local.u8 	[%rd396+161], %rs551;
	add.s64 	%rd285, %rd108, 163;
	// begin inline asm
	prefetch.local.L1 [%rd285];
	// end inline asm
	ld.shared.u8 	%rs552, [%r3+18688];
	st.local.u8 	[%rd396+162], %rs552;
	add.s64 	%rd286, %rd108, 164;
	// begin inline asm
	prefetch.local.L1 [%rd286];
	// end inline asm
	ld.shared.u8 	%rs553, [%r3+18816];
	st.local.u8 	[%rd396+163], %rs553;
	add.s64 	%rd287, %rd108, 165;
	// begin inline asm
	prefetch.local.L1 [%rd287];
	// end inline asm
	ld.shared.u8 	%rs554, [%r3+18944];
	st.local.u8 	[%rd396+164], %rs554;
	add.s64 	%rd288, %rd108, 166;
	// begin inline asm
	prefetch.local.L1 [%rd288];
	// end inline asm
	ld.shared.u8 	%rs555, [%r3+19072];
	st.local.u8 	[%rd396+165], %rs555;
	add.s64 	%rd289, %rd108, 167;
	// begin inline asm
	prefetch.local.L1 [%rd289];
	// end inline asm
	ld.shared.u8 	%rs556, [%r3+19200];
	st.local.u8 	[%rd396+166], %rs556;
	add.s64 	%rd290, %rd108, 168;
	// begin inline asm
	prefetch.local.L1 [%rd290];
	// end inline asm
	ld.shared.u8 	%rs557, [%r3+19328];
	st.local.u8 	[%rd396+167], %rs557;
	add.s64 	%rd291, %rd108, 169;
	// begin inline asm
	prefetch.local.L1 [%rd291];
	// end inline asm
	ld.shared.u8 	%rs558, [%r3+19456];
	st.local.u8 	[%rd396+168], %rs558;
	add.s64 	%rd292, %rd108, 170;
	// begin inline asm
	prefetch.local.L1 [%rd292];
	// end inline asm
	ld.shared.u8 	%rs559, [%r3+19584];
	st.local.u8 	[%rd396+169], %rs559;
	add.s64 	%rd293, %rd108, 171;
	// begin inline asm
	prefetch.local.L1 [%rd293];
	// end inline asm
	ld.shared.u8 	%rs560, [%r3+19712];
	st.local.u8 	[%rd396+170], %rs560;
	add.s64 	%rd294, %rd108, 172;
	// begin inline asm
	prefetch.local.L1 [%rd294];
	// end inline asm
	ld.shared.u8 	%rs561, [%r3+19840];
	st.local.u8 	[%rd396+171], %rs561;
	add.s64 	%rd295, %rd108, 173;
	// begin inline asm
	prefetch.local.L1 [%rd295];
	// end inline asm
	ld.shared.u8 	%rs562, [%r3+19968];
	st.local.u8 	[%rd396+172], %rs562;
	add.s64 	%rd296, %rd108, 174;
	// begin inline asm
	prefetch.local.L1 [%rd296];
	// end inline asm
	ld.shared.u8 	%rs563, [%r3+20096];
	st.local.u8 	[%rd396+173], %rs563;
	add.s64 	%rd297, %rd108, 175;
	// begin inline asm
	prefetch.local.L1 [%rd297];
	// end inline asm
	ld.shared.u8 	%rs564, [%r3+20224];
	st.local.u8 	[%rd396+174], %rs564;
	add.s64 	%rd298, %rd108, 176;
	// begin inline asm
	prefetch.local.L1 [%rd298];
	// end inline asm
	ld.shared.u8 	%rs565, [%r3+20352];
	st.local.u8 	[%rd396+175], %rs565;
	add.s64 	%rd299, %rd108, 177;
	// begin inline asm
	prefetch.local.L1 [%rd299];
	// end inline asm
	ld.shared.u8 	%rs566, [%r3+20480];
	st.local.u8 	[%rd396+176], %rs566;
	add.s64 	%rd300, %rd108, 178;
	// begin inline asm
	prefetch.local.L1 [%rd300];
	// end inline asm
	ld.shared.u8 	%rs567, [%r3+20608];
	st.local.u8 	[%rd396+177], %rs567;
	add.s64 	%rd301, %rd108, 179;
	// begin inline asm
	prefetch.local.L1 [%rd301];
	// end inline asm
	ld.shared.u8 	%rs568, [%r3+20736];
	st.local.u8 	[%rd396+178], %rs568;
	add.s64 	%rd302, %rd108, 180;
	// begin inline asm
	prefetch.local.L1 [%rd302];
	// end inline asm
	ld.shared.u8 	%rs569, [%r3+20864];
	st.local.u8 	[%rd396+179], %rs569;
	add.s64 	%rd303, %rd108, 181;
	// begin inline asm
	prefetch.local.L1 [%rd303];
	// end inline asm
	ld.shared.u8 	%rs570, [%r3+20992];
	st.local.u8 	[%rd396+180], %rs570;
	add.s64 	%rd304, %rd108, 182;
	// begin inline asm
	prefetch.local.L1 [%rd304];
	// end inline asm
	ld.shared.u8 	%rs571, [%r3+21120];
	st.local.u8 	[%rd396+181], %rs571;
	add.s64 	%rd305, %rd108, 183;
	// begin inline asm
	prefetch.local.L1 [%rd305];
	// end inline asm
	ld.shared.u8 	%rs572, [%r3+21248];
	st.local.u8 	[%rd396+182], %rs572;
	add.s64 	%rd306, %rd108, 184;
	// begin inline asm
	prefetch.local.L1 [%rd306];
	// end inline asm
	ld.shared.u8 	%rs573, [%r3+21376];
	st.local.u8 	[%rd396+183], %rs573;
	add.s64 	%rd307, %rd108, 185;
	// begin inline asm
	prefetch.local.L1 [%rd307];
	// end inline asm
	ld.shared.u8 	%rs574, [%r3+21504];
	st.local.u8 	[%rd396+184], %rs574;
	add.s64 	%rd308, %rd108, 186;
	// begin inline asm
	prefetch.local.L1 [%rd308];
	// end inline asm
	ld.shared.u8 	%rs575, [%r3+21632];
	st.local.u8 	[%rd396+185], %rs575;
	add.s64 	%rd309, %rd108, 187;
	// begin inline asm
	prefetch.local.L1 [%rd309];
	// end inline asm
	ld.shared.u8 	%rs576, [%r3+21760];
	st.local.u8 	[%rd396+186], %rs576;
	add.s64 	%rd310, %rd108, 188;
	// begin inline asm
	prefetch.local.L1 [%rd310];
	// end inline asm
	ld.shared.u8 	%rs577, [%r3+21888];
	st.local.u8 	[%rd396+187], %rs577;
	add.s64 	%rd311, %rd108, 189;
	// begin inline asm
	prefetch.local.L1 [%rd311];
	// end inline asm
	ld.shared.u8 	%rs578, [%r3+22016];
	st.local.u8 	[%rd396+188], %rs578;
	add.s64 	%rd312, %rd108, 190;
	// begin inline asm
	prefetch.local.L1 [%rd312];
	// end inline asm
	ld.shared.u8 	%rs579, [%r3+22144];
	st.local.u8 	[%rd396+189], %rs579;
	add.s64 	%rd313, %rd108, 191;
	// begin inline asm
	prefetch.local.L1 [%rd313];
	// end inline asm
	ld.shared.u8 	%rs580, [%r3+22272];
	st.local.u8 	[%rd396+190], %rs580;
	add.s64 	%rd314, %rd108, 192;
	// begin inline asm
	prefetch.local.L1 [%rd314];
	// end inline asm
	ld.shared.u8 	%rs581, [%r3+22400];
	st.local.u8 	[%rd396+191], %rs581;
	add.s64 	%rd315, %rd108, 193;
	// begin inline asm
	prefetch.local.L1 [%rd315];
	// end inline asm
	ld.shared.u8 	%rs582, [%r3+22528];
	st.local.u8 	[%rd396+192], %rs582;
	add.s64 	%rd316, %rd108, 194;
	// begin inline asm
	prefetch.local.L1 [%rd316];
	// end inline asm
	ld.shared.u8 	%rs583, [%r3+22656];
	st.local.u8 	[%rd396+193], %rs583;
	add.s64 	%rd317, %rd108, 195;
	// begin inline asm
	prefetch.local.L1 [%rd317];
	// end inline asm
	ld.shared.u8 	%rs584, [%r3+22784];
	st.local.u8 	[%rd396+194], %rs584;
	add.s64 	%rd318, %rd108, 196;
	// begin inline asm
	prefetch.local.L1 [%rd318];
	// end inline asm
	ld.shared.u8 	%rs585, [%r3+22912];
	st.local.u8 	[%rd396+195], %rs585;
	add.s64 	%rd319, %rd108, 197;
	// begin inline asm
	prefetch.local.L1 [%rd319];
	// end inline asm
	ld.shared.u8 	%rs586, [%r3+23040];
	st.local.u8 	[%rd396+196], %rs586;
	add.s64 	%rd320, %rd108, 198;
	// begin inline asm
	prefetch.local.L1 [%rd320];
	// end inline asm
	ld.shared.u8 	%rs587, [%r3+23168];
	st.local.u8 	[%rd396+197], %rs587;
	add.s64 	%rd321, %rd108, 199;
	// begin inline asm
	prefetch.local.L1 [%rd321];
	// end inline asm
	ld.shared.u8 	%rs588, [%r3+23296];
	st.local.u8 	[%rd396+198], %rs588;
	add.s64 	%rd322, %rd108, 200;
	// begin inline asm
	prefetch.local.L1 [%rd322];
	// end inline asm
	ld.shared.u8 	%rs589, [%r3+23424];
	st.local.u8 	[%rd396+199], %rs589;
	add.s64 	%rd323, %rd108, 201;
	// begin inline asm
	prefetch.local.L1 [%rd323];
	// end inline asm
	ld.shared.u8 	%rs590, [%r3+23552];
	st.local.u8 	[%rd396+200], %rs590;
	add.s64 	%rd324, %rd108, 202;
	// begin inline asm
	prefetch.local.L1 [%rd324];
	// end inline asm
	ld.shared.u8 	%rs591, [%r3+23680];
	st.local.u8 	[%rd396+201], %rs591;
	add.s64 	%rd325, %rd108, 203;
	// begin inline asm
	prefetch.local.L1 [%rd325];
	// end inline asm
	ld.shared.u8 	%rs592, [%r3+23808];
	st.local.u8 	[%rd396+202], %rs592;
	add.s64 	%rd326, %rd108, 204;
	// begin inline asm
	prefetch.local.L1 [%rd326];
	// end inline asm
	ld.shared.u8 	%rs593, [%r3+23936];
	st.local.u8 	[%rd396+203], %rs593;
	add.s64 	%rd327, %rd108, 205;
	// begin inline asm
	prefetch.local.L1 [%rd327];
	// end inline asm
	ld.shared.u8 	%rs594, [%r3+24064];
	st.local.u8 	[%rd396+204], %rs594;
	add.s64 	%rd328, %rd108, 206;
	// begin inline asm
	prefetch.local.L1 [%rd328];
	// end inline asm
	ld.shared.u8 	%rs595, [%r3+24192];
	st.local.u8 	[%rd396+205], %rs595;
	add.s64 	%rd329, %rd108, 207;
	// begin inline asm
	prefetch.local.L1 [%rd329];
	// end inline asm
	ld.shared.u8 	%rs596, [%r3+24320];
	st.local.u8 	[%rd396+206], %rs596;
	add.s64 	%rd330, %rd108, 208;
	// begin inline asm
	prefetch.local.L1 [%rd330];
	// end inline asm
	ld.shared.u8 	%rs597, [%r3+24448];
	st.local.u8 	[%rd396+207], %rs597;
	add.s64 	%rd331, %rd108, 209;
	// begin inline asm
	prefetch.local.L1 [%rd331];
	// end inline asm
	ld.shared.u8 	%rs598, [%r3+24576];
	st.local.u8 	[%rd396+208], %rs598;
	add.s64 	%rd332, %rd108, 210;
	// begin inline asm
	prefetch.local.L1 [%rd332];
	// end inline asm
	ld.shared.u8 	%rs599, [%r3+24704];
	st.local.u8 	[%rd396+209], %rs599;
	add.s64 	%rd333, %rd108, 211;
	// begin inline asm
	prefetch.local.L1 [%rd333];
	// end inline asm
	ld.shared.u8 	%rs600, [%r3+24832];
	st.local.u8 	[%rd396+210], %rs600;
	add.s64 	%rd334, %rd108, 212;
	// begin inline asm
	prefetch.local.L1 [%rd334];
	// end inline asm
	ld.shared.u8 	%rs601, [%r3+24960];
	st.local.u8 	[%rd396+211], %rs601;
	add.s64 	%rd335, %rd108, 213;
	// begin inline asm
	prefetch.local.L1 [%rd335];
	// end inline asm
	ld.shared.u8 	%rs602, [%r3+25088];
	st.local.u8 	[%rd396+212], %rs602;
	add.s64 	%rd336, %rd108, 214;
	// begin inline asm
	prefetch.local.L1 [%rd336];
	// end inline asm
	ld.shared.u8 	%rs603, [%r3+25216];
	st.local.u8 	[%rd396+213], %rs603;
	add.s64 	%rd337, %rd108, 215;
	// begin inline asm
	prefetch.local.L1 [%rd337];
	// end inline asm
	ld.shared.u8 	%rs604, [%r3+25344];
	st.local.u8 	[%rd396+214], %rs604;
	add.s64 	%rd338, %rd108, 216;
	// begin inline asm
	prefetch.local.L1 [%rd338];
	// end inline asm
	ld.shared.u8 	%rs605, [%r3+25472];
	st.local.u8 	[%rd396+215], %rs605;
	add.s64 	%rd339, %rd108, 217;
	// begin inline asm
	prefetch.local.L1 [%rd339];
	// end inline asm
	ld.shared.u8 	%rs606, [%r3+25600];
	st.local.u8 	[%rd396+216], %rs606;
	add.s64 	%rd340, %rd108, 218;
	// begin inline asm
	prefetch.local.L1 [%rd340];
	// end inline asm
	ld.shared.u8 	%rs607, [%r3+25728];
	st.local.u8 	[%rd396+217], %rs607;
	add.s64 	%rd341, %rd108, 219;
	// begin inline asm
	prefetch.local.L1 [%rd341];
	// end inline asm
	ld.shared.u8 	%rs608, [%r3+25856];
	st.local.u8 	[%rd396+218], %rs608;
	add.s64 	%rd342, %rd108, 220;
	// begin inline asm
	prefetch.local.L1 [%rd342];
	// end inline asm
	ld.shared.u8 	%rs609, [%r3+25984];
	st.local.u8 	[%rd396+219], %rs609;
	add.s64 	%rd343, %rd108, 221;
	// begin inline asm
	prefetch.local.L1 [%rd343];
	// end inline asm
	ld.shared.u8 	%rs610, [%r3+26112];
	st.local.u8 	[%rd396+220], %rs610;
	add.s64 	%rd344, %rd108, 222;
	// begin inline asm
	prefetch.local.L1 [%rd344];
	// end inline asm
	ld.shared.u8 	%rs611, [%r3+26240];
	st.local.u8 	[%rd396+221], %rs611;
	add.s64 	%rd345, %rd108, 223;
	// begin inline asm
	prefetch.local.L1 [%rd345];
	// end inline asm
	ld.shared.u8 	%rs612, [%r3+26368];
	st.local.u8 	[%rd396+222], %rs612;
	add.s64 	%rd346, %rd108, 224;
	// begin inline asm
	prefetch.local.L1 [%rd346];
	// end inline asm
	ld.shared.u8 	%rs613, [%r3+26496];
	st.local.u8 	[%rd396+223], %rs613;
	add.s64 	%rd347, %rd108, 225;
	// begin inline asm
	prefetch.local.L1 [%rd347];
	// end inline asm
	ld.shared.u8 	%rs614, [%r3+26624];
	st.local.u8 	[%rd396+224], %rs614;
	add.s64 	%rd348, %rd108, 226;
	// begin inline asm
	prefetch.local.L1 [%rd348];
	// end inline asm
	ld.shared.u8 	%rs615, [%r3+26752];
	st.local.u8 	[%rd396+225], %rs615;
	add.s64 	%rd349, %rd108, 227;
	// begin inline asm
	prefetch.local.L1 [%rd349];
	// end inline asm
	ld.shared.u8 	%rs616, [%r3+26880];
	st.local.u8 	[%rd396+226], %rs616;
	add.s64 	%rd350, %rd108, 228;
	// begin inline asm
	prefetch.local.L1 [%rd350];
	// end inline asm
	ld.shared.u8 	%rs617, [%r3+27008];
	st.local.u8 	[%rd396+227], %rs617;
	add.s64 	%rd351, %rd108, 229;
	// begin inline asm
	prefetch.local.L1 [%rd351];
	// end inline asm
	ld.shared.u8 	%rs618, [%r3+27136];
	st.local.u8 	[%rd396+228], %rs618;
	add.s64 	%rd352, %rd108, 230;
	// begin inline asm
	prefetch.local.L1 [%rd352];
	// end inline asm
	ld.shared.u8 	%rs619, [%r3+27264];
	st.local.u8 	[%rd396+229], %rs619;
	add.s64 	%rd353, %rd108, 231;
	// begin inline asm
	prefetch.local.L1 [%rd353];
	// end inline asm
	ld.shared.u8 	%rs620, [%r3+27392];
	st.local.u8 	[%rd396+230], %rs620;
	add.s64 	%rd354, %rd108, 232;
	// begin inline asm
	prefetch.local.L1 [%rd354];
	// end inline asm
	ld.shared.u8 	%rs621, [%r3+27520];
	st.local.u8 	[%rd396+231], %rs621;
	add.s64 	%rd355, %rd108, 233;
	// begin inline asm
	prefetch.local.L1 [%rd355];
	// end inline asm
	ld.shared.u8 	%rs622, [%r3+27648];
	st.local.u8 	[%rd396+232], %rs622;
	add.s64 	%rd356, %rd108, 234;
	// begin inline asm
	prefetch.local.L1 [%rd356];
	// end inline asm
	ld.shared.u8 	%rs623, [%r3+27776];
	st.local.u8 	[%rd396+233], %rs623;
	add.s64 	%rd357, %rd108, 235;
	// begin inline asm
	prefetch.local.L1 [%rd357];
	// end inline asm
	ld.shared.u8 	%rs624, [%r3+27904];
	st.local.u8 	[%rd396+234], %rs624;
	add.s64 	%rd358, %rd108, 236;
	// begin inline asm
	prefetch.local.L1 [%rd358];
	// end inline asm
	ld.shared.u8 	%rs625, [%r3+28032];
	st.local.u8 	[%rd396+235], %rs625;
	add.s64 	%rd359, %rd108, 237;
	// begin inline asm
	prefetch.local.L1 [%rd359];
	// end inline asm
	ld.shared.u8 	%rs626, [%r3+28160];
	st.local.u8 	[%rd396+236], %rs626;
	add.s64 	%rd360, %rd108, 238;
	// begin inline asm
	prefetch.local.L1 [%rd360];
	// end inline asm
	ld.shared.u8 	%rs627, [%r3+28288];
	st.local.u8 	[%rd396+237], %rs627;
	add.s64 	%rd361, %rd108, 239;
	// begin inline asm
	prefetch.local.L1 [%rd361];
	// end inline asm
	ld.shared.u8 	%rs628, [%r3+28416];
	st.local.u8 	[%rd396+238], %rs628;
	add.s64 	%rd362, %rd108, 240;
	// begin inline asm
	prefetch.local.L1 [%rd362];
	// end inline asm
	ld.shared.u8 	%rs629, [%r3+28544];
	st.local.u8 	[%rd396+239], %rs629;
	add.s64 	%rd363, %rd108, 241;
	// begin inline asm
	prefetch.local.L1 [%rd363];
	// end inline asm
	ld.shared.u8 	%rs630, [%r3+28672];
	st.local.u8 	[%rd396+240], %rs630;
	add.s64 	%rd364, %rd108, 242;
	// begin inline asm
	prefetch.local.L1 [%rd364];
	// end inline asm
	ld.shared.u8 	%rs631, [%r3+28800];
	st.local.u8 	[%rd396+241], %rs631;
	add.s64 	%rd365, %rd108, 243;
	// begin inline asm
	prefetch.local.L1 [%rd365];
	// end inline asm
	ld.shared.u8 	%rs632, [%r3+28928];
	st.local.u8 	[%rd396+242], %rs632;
	add.s64 	%rd366, %rd108, 244;
	// begin inline asm
	prefetch.local.L1 [%rd366];
	// end inline asm
	ld.shared.u8 	%rs633, [%r3+29056];
	st.local.u8 	[%rd396+243], %rs633;
	add.s64 	%rd367, %rd108, 245;
	// begin inline asm
	prefetch.local.L1 [%rd367];
	// end inline asm
	ld.shared.u8 	%rs634, [%r3+29184];
	st.local.u8 	[%rd396+244], %rs634;
	add.s64 	%rd368, %rd108, 246;
	// begin inline asm
	prefetch.local.L1 [%rd368];
	// end inline asm
	ld.shared.u8 	%rs635, [%r3+29312];
	st.local.u8 	[%rd396+245], %rs635;
	add.s64 	%rd369, %rd108, 247;
	// begin inline asm
	prefetch.local.L1 [%rd369];
	// end inline asm
	ld.shared.u8 	%rs636, [%r3+29440];
	st.local.u8 	[%rd396+246], %rs636;
	add.s64 	%rd370, %rd108, 248;
	// begin inline asm
	prefetch.local.L1 [%rd370];
	// end inline asm
	ld.shared.u8 	%rs637, [%r3+29568];
	st.local.u8 	[%rd396+247], %rs637;
	add.s64 	%rd371, %rd108, 249;
	// begin inline asm
	prefetch.local.L1 [%rd371];
	// end inline asm
	ld.shared.u8 	%rs638, [%r3+29696];
	st.local.u8 	[%rd396+248], %rs638;
	add.s64 	%rd372, %rd108, 250;
	// begin inline asm
	prefetch.local.L1 [%rd372];
	// end inline asm
	ld.shared.u8 	%rs639, [%r3+29824];
	st.local.u8 	[%rd396+249], %rs639;
	add.s64 	%rd373, %rd108, 251;
	// begin inline asm
	prefetch.local.L1 [%rd373];
	// end inline asm
	ld.shared.u8 	%rs640, [%r3+29952];
	st.local.u8 	[%rd396+250], %rs640;
	add.s64 	%rd374, %rd108, 252;
	// begin inline asm
	prefetch.local.L1 [%rd374];
	// end inline asm
	ld.shared.u8 	%rs641, [%r3+30080];
	st.local.u8 	[%rd396+251], %rs641;
	add.s64 	%rd375, %rd108, 253;
	// begin inline asm
	prefetch.local.L1 [%rd375];
	// end inline asm
	ld.shared.u8 	%rs642, [%r3+30208];
	st.local.u8 	[%rd396+252], %rs642;
	add.s64 	%rd376, %rd108, 254;
	// begin inline asm
	prefetch.local.L1 [%rd376];
	// end inline asm
	ld.shared.u8 	%rs643, [%r3+30336];
	st.local.u8 	[%rd396+253], %rs643;
	add.s64 	%rd377, %rd108, 255;
	// begin inline asm
	prefetch.local.L1 [%rd377];
	// end inline asm
	ld.shared.u8 	%rs644, [%r3+30464];
	st.local.u8 	[%rd396+254], %rs644;
	add.s64 	%rd378, %rd108, 256;
	// begin inline asm
	prefetch.local.L1 [%rd378];
	// end inline asm
	ld.shared.u8 	%rs645, [%r3+30592];
	st.local.u8 	[%rd396+255], %rs645;
	add.s64 	%rd379, %rd108, 257;
	// begin inline asm
	prefetch.local.L1 [%rd379];
	// end inline asm
	ld.shared.u8 	%rs646, [%r3+30720];
	st.local.u8 	[%rd396+256], %rs646;
	add.s64 	%rd380, %rd108, 258;
	// begin inline asm
	prefetch.local.L1 [%rd380];
	// end inline asm
	ld.shared.u8 	%rs647, [%r3+30848];
	st.local.u8 	[%rd396+257], %rs647;
	add.s64 	%rd381, %rd108, 259;
	// begin inline asm
	prefetch.local.L1 [%rd381];
	// end inline asm
	ld.shared.u8 	%rs648, [%r3+30976];
	st.local.u8 	[%rd396+258], %rs648;
	add.s64 	%rd382, %rd108, 260;
	// begin inline asm
	prefetch.local.L1 [%rd382];
	// end inline asm
	ld.shared.u8 	%rs649, [%r3+31104];
	st.local.u8 	[%rd396+259], %rs649;
	add.s64 	%rd383, %rd108, 261;
	// begin inline asm
	prefetch.local.L1 [%rd383];
	// end inline asm
	ld.shared.u8 	%rs650, [%r3+31232];
	st.local.u8 	[%rd396+260], %rs650;
	add.s64 	%rd384, %rd108, 262;
	// begin inline asm
	prefetch.local.L1 [%rd384];
	// end inline asm
	ld.shared.u8 	%rs651, [%r3+31360];
	st.local.u8 	[%rd396+261], %rs651;
	add.s64 	%rd385, %rd108, 263;
	// begin inline asm
	prefetch.local.L1 [%rd385];
	// end inline asm
	ld.shared.u8 	%rs652, [%r3+31488];
	st.local.u8 	[%rd396+262], %rs652;
	add.s64 	%rd386, %rd108, 264;
	// begin inline asm
	prefetch.local.L1 [%rd386];
	// end inline asm
	ld.shared.u8 	%rs653, [%r3+31616];
	st.local.u8 	[%rd396+263], %rs653;
	add.s64 	%rd387, %rd108, 265;
	// begin inline asm
	prefetch.local.L1 [%rd387];
	// end inline asm
	ld.shared.u8 	%rs654, [%r3+31744];
	st.local.u8 	[%rd396+264], %rs654;
	add.s64 	%rd388, %rd108, 266;
	// begin inline asm
	prefetch.local.L1 [%rd388];
	// end inline asm
	ld.shared.u8 	%rs655, [%r3+31872];
	st.local.u8 	[%rd396+265], %rs655;
	add.s64 	%rd389, %rd108, 267;
	// begin inline asm
	prefetch.local.L1 [%rd389];
	// end inline asm
	ld.shared.u8 	%rs656, [%r3+32000];
	st.local.u8 	[%rd396+266], %rs656;
	add.s64 	%rd390, %rd108, 268;
	// begin inline asm
	prefetch.local.L1 [%rd390];
	// end inline asm
	ld.shared.u8 	%rs657, [%r3+32128];
	st.local.u8 	[%rd396+267], %rs657;
	add.s64 	%rd391, %rd108, 269;
	// begin inline asm
	prefetch.local.L1 [%rd391];
	// end inline asm
	ld.shared.u8 	%rs658, [%r3+32256];
	st.local.u8 	[%rd396+268], %rs658;
	add.s64 	%rd392, %rd108, 270;
	// begin inline asm
	prefetch.local.L1 [%rd392];
	// end inline asm
	ld.shared.u8 	%rs659, [%r3+32384];
	st.local.u8 	[%rd396+269], %rs659;
	add.s64 	%rd393, %rd108, 271;
	// begin inline asm
	prefetch.local.L1 [%rd393];
	// end inline asm
	ld.shared.u8 	%rs660, [%r3+32512];
	st.local.u8 	[%rd396+270], %rs660;
	add.s64 	%rd394, %rd108, 272;
	// begin inline asm
	prefetch.local.L1 [%rd394];
	// end inline asm
	ld.shared.u8 	%rs661, [%r3+32640];
	st.local.u8 	[%rd396+271], %rs661;
	add.s32 	%r1307, %r1307, 1;
	setp.ne.s32 	%p13, %r1307, 4;
	@%p13 bra 	$L__BB1_2;
	setp.gt.f64 	%p14, %fd4121, 0d3FF0F5C28F5C28F6;
	setp.lt.f64 	%p15, %fd4121, 0d40080C49BA5E353F;
	and.pred  	%p16, %p14, %p15;
	@%p16 bra 	$L__BB1_16;
	mov.b64 	%rd2524, 0;
	st.global.u64 	[%rd2], %rd2524;
	bra.uni 	$L__BB1_368;
$L__BB1_16:
	mul.lo.s64 	%rd398, %rd3, 543321;
	and.b64  	%rd399, %rd398, 281474976710655;
	xor.b64  	%rd400, %rd399, 25214903917;
	add.u64 	%rd397, %SP, 1088;
	// begin inline asm
	prefetch.local.L2 [%rd397];
	// end inline asm
	mad.lo.s64 	%rd401, %rd400, 806876925344, 352;
	and.b64  	%rd402, %rd401, 9007199120523264;
	mad.lo.s64 	%rd403, %rd400, 8602081037417187945, 277363943098;
	shr.u64 	%rd404, %rd403, 21;
	and.b64  	%rd405, %rd404, 134217727;
	or.b64  	%rd406, %rd405, %rd402;
	cvt.rn.f64.u64 	%fd941, %rd406;
	mul.f64 	%fd942, %fd941, 0d3CA0000000000000;
	mul.f64 	%fd24, %fd942, 0d4070000000000000;
	mad.lo.s64 	%rd407, %rd400, 1736862336005215904, 2666505958129870752;
	and.b64  	%rd408, %rd407, 9007199120523264;
	mad.lo.s64 	%rd409, %rd400, 5985058416696778513, -8542997297661424380;
	shr.u64 	%rd410, %rd409, 21;
	and.b64  	%rd411, %rd410, 134217727;
	or.b64  	%rd412, %rd411, %rd408;
	cvt.rn.f64.u64 	%fd943, %rd412;
	mul.f64 	%fd944, %fd943, 0d3CA0000000000000;
	mul.f64 	%fd25, %fd944, 0d4070000000000000;
	mad.lo.s64 	%rd413, %rd400, -6895497188809791495, -6044649417579420322;
	and.b64  	%rd2533, %rd413, 281474976710655;
	mov.b16 	%rs662, 0;
	st.shared.u8 	[%r3], %rs662;
	mov.b16 	%rs663, 1;
	st.shared.u8 	[%r3+128], %rs663;
	mov.b16 	%rs664, 2;
	st.shared.u8 	[%r3+256], %rs664;
	mov.b16 	%rs665, 3;
	st.shared.u8 	[%r3+384], %rs665;
	mov.b16 	%rs666, 4;
	st.shared.u8 	[%r3+512], %rs666;
	mov.b16 	%rs667, 5;
	st.shared.u8 	[%r3+640], %rs667;
	mov.b16 	%rs668, 6;
	st.shared.u8 	[%r3+768], %rs668;
	mov.b16 	%rs669, 7;
	st.shared.u8 	[%r3+896], %rs669;
	mov.b16 	%rs670, 8;
	st.shared.u8 	[%r3+1024], %rs670;
	mov.b16 	%rs671, 9;
	st.shared.u8 	[%r3+1152], %rs671;
	mov.b16 	%rs672, 10;
	st.shared.u8 	[%r3+1280], %rs672;
	mov.b16 	%rs673, 11;
	st.shared.u8 	[%r3+1408], %rs673;
	mov.b16 	%rs674, 12;
	st.shared.u8 	[%r3+1536], %rs674;
	mov.b16 	%rs675, 13;
	st.shared.u8 	[%r3+1664], %rs675;
	mov.b16 	%rs676, 14;
	st.shared.u8 	[%r3+1792], %rs676;
	mov.b16 	%rs677, 15;
	st.shared.u8 	[%r3+1920], %rs677;
	mov.b16 	%rs678, 16;
	st.shared.u8 	[%r3+2048], %rs678;
	mov.b16 	%rs679, 17;
	st.shared.u8 	[%r3+2176], %rs679;
	mov.b16 	%rs680, 18;
	st.shared.u8 	[%r3+2304], %rs680;
	mov.b16 	%rs681, 19;
	st.shared.u8 	[%r3+2432], %rs681;
	mov.b16 	%rs682, 20;
	st.shared.u8 	[%r3+2560], %rs682;
	mov.b16 	%rs683, 21;
	st.shared.u8 	[%r3+2688], %rs683;
	mov.b16 	%rs684, 22;
	st.shared.u8 	[%r3+2816], %rs684;
	mov.b16 	%rs685, 23;
	st.shared.u8 	[%r3+2944], %rs685;
	mov.b16 	%rs686, 24;
	st.shared.u8 	[%r3+3072], %rs686;
	mov.b16 	%rs687, 25;
	st.shared.u8 	[%r3+3200], %rs687;
	mov.b16 	%rs688, 26;
	st.shared.u8 	[%r3+3328], %rs688;
	mov.b16 	%rs689, 27;
	st.shared.u8 	[%r3+3456], %rs689;
	mov.b16 	%rs690, 28;
	st.shared.u8 	[%r3+3584], %rs690;
	mov.b16 	%rs691, 29;
	st.shared.u8 	[%r3+3712], %rs691;
	mov.b16 	%rs692, 30;
	st.shared.u8 	[%r3+3840], %rs692;
	mov.b16 	%rs693, 31;
	st.shared.u8 	[%r3+3968], %rs693;
	mov.b16 	%rs694, 32;
	st.shared.u8 	[%r3+4096], %rs694;
	mov.b16 	%rs695, 33;
	st.shared.u8 	[%r3+4224], %rs695;
	mov.b16 	%rs696, 34;
	st.shared.u8 	[%r3+4352], %rs696;
	mov.b16 	%rs697, 35;
	st.shared.u8 	[%r3+4480], %rs697;
	mov.b16 	%rs698, 36;
	st.shared.u8 	[%r3+4608], %rs698;
	mov.b16 	%rs699, 37;
	st.shared.u8 	[%r3+4736], %rs699;
	mov.b16 	%rs700, 38;
	st.shared.u8 	[%r3+4864], %rs700;
	mov.b16 	%rs701, 39;
	st.shared.u8 	[%r3+4992], %rs701;
	mov.b16 	%rs702, 40;
	st.shared.u8 	[%r3+5120], %rs702;
	mov.b16 	%rs703, 41;
	st.shared.u8 	[%r3+5248], %rs703;
	mov.b16 	%rs704, 42;
	st.shared.u8 	[%r3+5376], %rs704;
	mov.b16 	%rs705, 43;
	st.shared.u8 	[%r3+5504], %rs705;
	mov.b16 	%rs706, 44;
	st.shared.u8 	[%r3+5632], %rs706;
	mov.b16 	%rs707, 45;
	st.shared.u8 	[%r3+5760], %rs707;
	mov.b16 	%rs708, 46;
	st.shared.u8 	[%r3+5888], %rs708;
	mov.b16 	%rs709, 47;
	st.shared.u8 	[%r3+6016], %rs709;
	mov.b16 	%rs710, 48;
	st.shared.u8 	[%r3+6144], %rs710;
	mov.b16 	%rs711, 49;
	st.shared.u8 	[%r3+6272], %rs711;
	mov.b16 	%rs712, 50;
	st.shared.u8 	[%r3+6400], %rs712;
	mov.b16 	%rs713, 51;
	st.shared.u8 	[%r3+6528], %rs713;
	mov.b16 	%rs714, 52;
	st.shared.u8 	[%r3+6656], %rs714;
	mov.b16 	%rs715, 53;
	st.shared.u8 	[%r3+6784], %rs715;
	mov.b16 	%rs716, 54;
	st.shared.u8 	[%r3+6912], %rs716;
	mov.b16 	%rs717, 55;
	st.shared.u8 	[%r3+7040], %rs717;
	mov.b16 	%rs718, 56;
	st.shared.u8 	[%r3+7168], %rs718;
	mov.b16 	%rs719, 57;
	st.shared.u8 	[%r3+7296], %rs719;
	mov.b16 	%rs720, 58;
	st.shared.u8 	[%r3+7424], %rs720;
	mov.b16 	%rs721, 59;
	st.shared.u8 	[%r3+7552], %rs721;
	mov.b16 	%rs722, 60;
	st.shared.u8 	[%r3+7680], %rs722;
	mov.b16 	%rs723, 61;
	st.shared.u8 	[%r3+7808], %rs723;
	mov.b16 	%rs724, 62;
	st.shared.u8 	[%r3+7936], %rs724;
	mov.b16 	%rs725, 63;
	st.shared.u8 	[%r3+8064], %rs725;
	mov.b16 	%rs726, 64;
	st.shared.u8 	[%r3+8192], %rs726;
	mov.b16 	%rs727, 65;
	st.shared.u8 	[%r3+8320], %rs727;
	mov.b16 	%rs728, 66;
	st.shared.u8 	[%r3+8448], %rs728;
	mov.b16 	%rs729, 67;
	st.shared.u8 	[%r3+8576], %rs729;
	mov.b16 	%rs730, 68;
	st.shared.u8 	[%r3+8704], %rs730;
	mov.b16 	%rs731, 69;
	st.shared.u8 	[%r3+8832], %rs731;
	mov.b16 	%rs732, 70;
	st.shared.u8 	[%r3+8960], %rs732;
	mov.b16 	%rs733, 71;
	st.shared.u8 	[%r3+9088], %rs733;
	mov.b16 	%rs734, 72;
	st.shared.u8 	[%r3+9216], %rs734;
	mov.b16 	%rs735, 73;
	st.shared.u8 	[%r3+9344], %rs735;
	mov.b16 	%rs736, 74;
	st.shared.u8 	[%r3+9472], %rs736;
	mov.b16 	%rs737, 75;
	st.shared.u8 	[%r3+9600], %rs737;
	mov.b16 	%rs738, 76;
	st.shared.u8 	[%r3+9728], %rs738;
	mov.b16 	%rs739, 77;
	st.shared.u8 	[%r3+9856], %rs739;
	mov.b16 	%rs740, 78;
	st.shared.u8 	[%r3+9984], %rs740;
	mov.b16 	%rs741, 79;
	st.shared.u8 	[%r3+10112], %rs741;
	mov.b16 	%rs742, 80;
	st.shared.u8 	[%r3+10240], %rs742;
	mov.b16 	%rs743, 81;
	st.shared.u8 	[%r3+10368], %rs743;
	mov.b16 	%rs744, 82;
	st.shared.u8 	[%r3+10496], %rs744;
	mov.b16 	%rs745, 83;
	st.shared.u8 	[%r3+10624], %rs745;
	mov.b16 	%rs746, 84;
	st.shared.u8 	[%r3+10752], %rs746;
	mov.b16 	%rs747, 85;
	st.shared.u8 	[%r3+10880], %rs747;
	mov.b16 	%rs748, 86;
	st.shared.u8 	[%r3+11008], %rs748;
	mov.b16 	%rs749, 87;
	st.shared.u8 	[%r3+11136], %rs749;
	mov.b16 	%rs750, 88;
	st.shared.u8 	[%r3+11264], %rs750;
	mov.b16 	%rs751, 89;
	st.shared.u8 	[%r3+11392], %rs751;
	mov.b16 	%rs752, 90;
	st.shared.u8 	[%r3+11520], %rs752;
	mov.b16 	%rs753, 91;
	st.shared.u8 	[%r3+11648], %rs753;
	mov.b16 	%rs754, 92;
	st.shared.u8 	[%r3+11776], %rs754;
	mov.b16 	%rs755, 93;
	st.shared.u8 	[%r3+11904], %rs755;
	mov.b16 	%rs756, 94;
	st.shared.u8 	[%r3+12032], %rs756;
	mov.b16 	%rs757, 95;
	st.shared.u8 	[%r3+12160], %rs757;
	mov.b16 	%rs758, 96;
	st.shared.u8 	[%r3+12288], %rs758;
	mov.b16 	%rs759, 97;
	st.shared.u8 	[%r3+12416], %rs759;
	mov.b16 	%rs760, 98;
	st.shared.u8 	[%r3+12544], %rs760;
	mov.b16 	%rs761, 99;
	st.shared.u8 	[%r3+12672], %rs761;
	mov.b16 	%rs762, 100;
	st.shared.u8 	[%r3+12800], %rs762;
	mov.b16 	%rs763, 101;
	st.shared.u8 	[%r3+12928], %rs763;
	mov.b16 	%rs764, 102;
	st.shared.u8 	[%r3+13056], %rs764;
	mov.b16 	%rs765, 103;
	st.shared.u8 	[%r3+13184], %rs765;
	mov.b16 	%rs766, 104;
	st.shared.u8 	[%r3+13312], %rs766;
	mov.b16 	%rs767, 105;
	st.shared.u8 	[%r3+13440], %rs767;
	mov.b16 	%rs768, 106;
	st.shared.u8 	[%r3+13568], %rs768;
	mov.b16 	%rs769, 107;
	st.shared.u8 	[%r3+13696], %rs769;
	mov.b16 	%rs770, 108;
	st.shared.u8 	[%r3+13824], %rs770;
	mov.b16 	%rs771, 109;
	st.shared.u8 	[%r3+13952], %rs771;
	mov.b16 	%rs772, 110;
	st.shared.u8 	[%r3+14080], %rs772;
	mov.b16 	%rs773, 111;
	st.shared.u8 	[%r3+14208], %rs773;
	mov.b16 	%rs774, 112;
	st.shared.u8 	[%r3+14336], %rs774;
	mov.b16 	%rs775, 113;
	st.shared.u8 	[%r3+14464], %rs775;
	mov.b16 	%rs776, 114;
	st.shared.u8 	[%r3+14592], %rs776;
	mov.b16 	%rs777, 115;
	st.shared.u8 	[%r3+14720], %rs777;
	mov.b16 	%rs778, 116;
	st.shared.u8 	[%r3+14848], %rs778;
	mov.b16 	%rs779, 117;
	st.shared.u8 	[%r3+14976], %rs779;
	mov.b16 	%rs780, 118;
	st.shared.u8 	[%r3+15104], %rs780;
	mov.b16 	%rs781, 119;
	st.shared.u8 	[%r3+15232], %rs781;
	mov.b16 	%rs782, 120;
	st.shared.u8 	[%r3+15360], %rs782;
	mov.b16 	%rs783, 121;
	st.shared.u8 	[%r3+15488], %rs783;
	mov.b16 	%rs784, 122;
	st.shared.u8 	[%r3+15616], %rs784;
	mov.b16 	%rs785, 123;
	st.shared.u8 	[%r3+15744], %rs785;
	mov.b16 	%rs786, 124;
	st.shared.u8 	[%r3+15872], %rs786;
	mov.b16 	%rs787, 125;
	st.shared.u8 	[%r3+16000], %rs787;
	mov.b16 	%rs788, 126;
	st.shared.u8 	[%r3+16128], %rs788;
	mov.b16 	%rs789, 127;
	st.shared.u8 	[%r3+16256], %rs789;
	mov.b16 	%rs790, 128;
	st.shared.u8 	[%r3+16384], %rs790;
	mov.b16 	%rs791, 129;
	st.shared.u8 	[%r3+16512], %rs791;
	mov.b16 	%rs792, 130;
	st.shared.u8 	[%r3+16640], %rs792;
	mov.b16 	%rs793, 131;
	st.shared.u8 	[%r3+16768], %rs793;
	mov.b16 	%rs794, 132;
	st.shared.u8 	[%r3+16896], %rs794;
	mov.b16 	%rs795, 133;
	st.shared.u8 	[%r3+17024], %rs795;
	mov.b16 	%rs796, 134;
	st.shared.u8 	[%r3+17152], %rs796;
	mov.b16 	%rs797, 135;
	st.shared.u8 	[%r3+17280], %rs797;
	mov.b16 	%rs798, 136;
	st.shared.u8 	[%r3+17408], %rs798;
	mov.b16 	%rs799, 137;
	st.shared.u8 	[%r3+17536], %rs799;
	mov.b16 	%rs800, 138;
	st.shared.u8 	[%r3+17664], %rs800;
	mov.b16 	%rs801, 139;
	st.shared.u8 	[%r3+17792], %rs801;
	mov.b16 	%rs802, 140;
	st.shared.u8 	[%r3+17920], %rs802;
	mov.b16 	%rs803, 141;
	st.shared.u8 	[%r3+18048], %rs803;
	mov.b16 	%rs804, 142;
	st.shared.u8 	[%r3+18176], %rs804;
	mov.b16 	%rs805, 143;
	st.shared.u8 	[%r3+18304], %rs805;
	mov.b16 	%rs806, 144;
	st.shared.u8 	[%r3+18432], %rs806;
	mov.b16 	%rs807, 145;
	st.shared.u8 	[%r3+18560], %rs807;
	mov.b16 	%rs808, 146;
	st.shared.u8 	[%r3+18688], %rs808;
	mov.b16 	%rs809, 147;
	st.shared.u8 	[%r3+18816], %rs809;
	mov.b16 	%rs810, 148;
	st.shared.u8 	[%r3+18944], %rs810;
	mov.b16 	%rs811, 149;
	st.shared.u8 	[%r3+19072], %rs811;
	mov.b16 	%rs812, 150;
	st.shared.u8 	[%r3+19200], %rs812;
	mov.b16 	%rs813, 151;
	st.shared.u8 	[%r3+19328], %rs813;
	mov.b16 	%rs814, 152;
	st.shared.u8 	[%r3+19456], %rs814;
	mov.b16 	%rs815, 153;
	st.shared.u8 	[%r3+19584], %rs815;
	mov.b16 	%rs816, 154;
	st.shared.u8 	[%r3+19712], %rs816;
	mov.b16 	%rs817, 155;
	st.shared.u8 	[%r3+19840], %rs817;
	mov.b16 	%rs818, 156;
	st.shared.u8 	[%r3+19968], %rs818;
	mov.b16 	%rs819, 157;
	st.shared.u8 	[%r3+20096], %rs819;
	mov.b16 	%rs820, 158;
	st.shared.u8 	[%r3+20224], %rs820;
	mov.b16 	%rs821, 159;
	st.shared.u8 	[%r3+20352], %rs821;
	mov.b16 	%rs822, 160;
	st.shared.u8 	[%r3+20480], %rs822;
	mov.b16 	%rs823, 161;
	st.shared.u8 	[%r3+20608], %rs823;
	mov.b16 	%rs824, 162;
	st.shared.u8 	[%r3+20736], %rs824;
	mov.b16 	%rs825, 163;
	st.shared.u8 	[%r3+20864], %rs825;
	mov.b16 	%rs826, 164;
	st.shared.u8 	[%r3+20992], %rs826;
	mov.b16 	%rs827, 165;
	st.shared.u8 	[%r3+21120], %rs827;
	mov.b16 	%rs828, 166;
	st.shared.u8 	[%r3+21248], %rs828;
	mov.b16 	%rs829, 167;
	st.shared.u8 	[%r3+21376], %rs829;
	mov.b16 	%rs830, 168;
	st.shared.u8 	[%r3+21504], %rs830;
	mov.b16 	%rs831, 169;
	st.shared.u8 	[%r3+21632], %rs831;
	mov.b16 	%rs832, 170;
	st.shared.u8 	[%r3+21760], %rs832;
	mov.b16 	%rs833, 171;
	st.shared.u8 	[%r3+21888], %rs833;
	mov.b16 	%rs834, 172;
	st.shared.u8 	[%r3+22016], %rs834;
	mov.b16 	%rs835, 173;
	st.shared.u8 	[%r3+22144], %rs835;
	mov.b16 	%rs836, 174;
	st.shared.u8 	[%r3+22272], %rs836;
	mov.b16 	%rs837, 175;
	st.shared.u8 	[%r3+22400], %rs837;
	mov.b16 	%rs838, 176;
	st.shared.u8 	[%r3+22528], %rs838;
	mov.b16 	%rs839, 177;
	st.shared.u8 	[%r3+22656], %rs839;
	mov.b16 	%rs840, 178;
	st.shared.u8 	[%r3+22784], %rs840;
	mov.b16 	%rs841, 179;
	st.shared.u8 	[%r3+22912], %rs841;
	mov.b16 	%rs842, 180;
	st.shared.u8 	[%r3+23040], %rs842;
	mov.b16 	%rs843, 181;
	st.shared.u8 	[%r3+23168], %rs843;
	mov.b16 	%rs844, 182;
	st.shared.u8 	[%r3+23296], %rs844;
	mov.b16 	%rs845, 183;
	st.shared.u8 	[%r3+23424], %rs845;
	mov.b16 	%rs846, 184;
	st.shared.u8 	[%r3+23552], %rs846;
	mov.b16 	%rs847, 185;
	st.shared.u8 	[%r3+23680], %rs847;
	mov.b16 	%rs848, 186;
	st.shared.u8 	[%r3+23808], %rs848;
	mov.b16 	%rs849, 187;
	st.shared.u8 	[%r3+23936], %rs849;
	mov.b16 	%rs850, 188;
	st.shared.u8 	[%r3+24064], %rs850;
	mov.b16 	%rs851, 189;
	st.shared.u8 	[%r3+24192], %rs851;
	mov.b16 	%rs852, 190;
	st.shared.u8 	[%r3+24320], %rs852;
	mov.b16 	%rs853, 191;
	st.shared.u8 	[%r3+24448], %rs853;
	mov.b16 	%rs854, 192;
	st.shared.u8 	[%r3+24576], %rs854;
	mov.b16 	%rs855, 193;
	st.shared.u8 	[%r3+24704], %rs855;
	mov.b16 	%rs856, 194;
	st.shared.u8 	[%r3+24832], %rs856;
	mov.b16 	%rs857, 195;
	st.shared.u8 	[%r3+24960], %rs857;
	mov.b16 	%rs858, 196;
	st.shared.u8 	[%r3+25088], %rs858;
	mov.b16 	%rs859, 197;
	st.shared.u8 	[%r3+25216], %rs859;
	mov.b16 	%rs860, 198;
	st.shared.u8 	[%r3+25344], %rs860;
	mov.b16 	%rs861, 199;
	st.shared.u8 	[%r3+25472], %rs861;
	mov.b16 	%rs862, 200;
	st.shared.u8 	[%r3+25600], %rs862;
	mov.b16 	%rs863, 201;
	st.shared.u8 	[%r3+25728], %rs863;
	mov.b16 	%rs864, 202;
	st.shared.u8 	[%r3+25856], %rs864;
	mov.b16 	%rs865, 203;
	st.shared.u8 	[%r3+25984], %rs865;
	mov.b16 	%rs866, 204;
	st.shared.u8 	[%r3+26112], %rs866;
	mov.b16 	%rs867, 205;
	st.shared.u8 	[%r3+26240], %rs867;
	mov.b16 	%rs868, 206;
	st.shared.u8 	[%r3+26368], %rs868;
	mov.b16 	%rs869, 207;
	st.shared.u8 	[%r3+26496], %rs869;
	mov.b16 	%rs870, 208;
	st.shared.u8 	[%r3+26624], %rs870;
	mov.b16 	%rs871, 209;
	st.shared.u8 	[%r3+26752], %rs871;
	mov.b16 	%rs872, 210;
	st.shared.u8 	[%r3+26880], %rs872;
	mov.b16 	%rs873, 211;
	st.shared.u8 	[%r3+27008], %rs873;
	mov.b16 	%rs874, 212;
	st.shared.u8 	[%r3+27136], %rs874;
	mov.b16 	%rs875, 213;
	st.shared.u8 	[%r3+27264], %rs875;
	mov.b16 	%rs876, 214;
	st.shared.u8 	[%r3+27392], %rs876;
	mov.b16 	%rs877, 215;
	st.shared.u8 	[%r3+27520], %rs877;
	mov.b16 	%rs878, 216;
	st.shared.u8 	[%r3+27648], %rs878;
	mov.b16 	%rs879, 217;
	st.shared.u8 	[%r3+27776], %rs879;
	mov.b16 	%rs880, 218;
	st.shared.u8 	[%r3+27904], %rs880;
	mov.b16 	%rs881, 219;
	st.shared.u8 	[%r3+28032], %rs881;
	mov.b16 	%rs882, 220;
	st.shared.u8 	[%r3+28160], %rs882;
	mov.b16 	%rs883, 221;
	st.shared.u8 	[%r3+28288], %rs883;
	mov.b16 	%rs884, 222;
	st.shared.u8 	[%r3+28416], %rs884;
	mov.b16 	%rs885, 223;
	st.shared.u8 	[%r3+28544], %rs885;
	mov.b16 	%rs886, 224;
	st.shared.u8 	[%r3+28672], %rs886;
	mov.b16 	%rs887, 225;
	st.shared.u8 	[%r3+28800], %rs887;
	mov.b16 	%rs888, 226;
	st.shared.u8 	[%r3+28928], %rs888;
	mov.b16 	%rs889, 227;
	st.shared.u8 	[%r3+29056], %rs889;
	mov.b16 	%rs890, 228;
	st.shared.u8 	[%r3+29184], %rs890;
	mov.b16 	%rs891, 229;
	st.shared.u8 	[%r3+29312], %rs891;
	mov.b16 	%rs892, 230;
	st.shared.u8 	[%r3+29440], %rs892;
	mov.b16 	%rs893, 231;
	st.shared.u8 	[%r3+29568], %rs893;
	mov.b16 	%rs894, 232;
	st.shared.u8 	[%r3+29696], %rs894;
	mov.b16 	%rs895, 233;
	st.shared.u8 	[%r3+29824], %rs895;
	mov.b16 	%rs896, 234;
	st.shared.u8 	[%r3+29952], %rs896;
	mov.b16 	%rs897, 235;
	st.shared.u8 	[%r3+30080], %rs897;
	mov.b16 	%rs898, 236;
	st.shared.u8 	[%r3+30208], %rs898;
	mov.b16 	%rs899, 237;
	st.shared.u8 	[%r3+30336], %rs899;
	mov.b16 	%rs900, 238;
	st.shared.u8 	[%r3+30464], %rs900;
	mov.b16 	%rs901, 239;
	st.shared.u8 	[%r3+30592], %rs901;
	mov.b16 	%rs902, 240;
	st.shared.u8 	[%r3+30720], %rs902;
	mov.b16 	%rs903, 241;
	st.shared.u8 	[%r3+30848], %rs903;
	mov.b16 	%rs904, 242;
	st.shared.u8 	[%r3+30976], %rs904;
	mov.b16 	%rs905, 243;
	st.shared.u8 	[%r3+31104], %rs905;
	mov.b16 	%rs906, 244;
	st.shared.u8 	[%r3+31232], %rs906;
	mov.b16 	%rs907, 245;
	st.shared.u8 	[%r3+31360], %rs907;
	mov.b16 	%rs908, 246;
	st.shared.u8 	[%r3+31488], %rs908;
	mov.b16 	%rs909, 247;
	st.shared.u8 	[%r3+31616], %rs909;
	mov.b16 	%rs910, 248;
	st.shared.u8 	[%r3+31744], %rs910;
	mov.b16 	%rs911, 249;
	st.shared.u8 	[%r3+31872], %rs911;
	mov.b16 	%rs912, 250;
	st.shared.u8 	[%r3+32000], %rs912;
	mov.b16 	%rs913, 251;
	st.shared.u8 	[%r3+32128], %rs913;
	mov.b16 	%rs914, 252;
	st.shared.u8 	[%r3+32256], %rs914;
	mov.b16 	%rs915, 253;
	st.shared.u8 	[%r3+32384], %rs915;
	mov.b16 	%rs916, 254;
	st.shared.u8 	[%r3+32512], %rs916;
	mov.b16 	%rs917, 255;
	st.shared.u8 	[%r3+32640], %rs917;
	mov.b32 	%r1310, 0;
$L__BB1_17:
	cvt.u16.u32 	%rs918, %r1310;
	sub.s16 	%rs4, 256, %rs918;
	mad.lo.s64 	%rd414, %rd2533, 25214903917, 11;
	and.b64  	%rd2533, %rd414, 281474976710655;
	shr.u64 	%rd17, %rd2533, 17;
	sub.s16 	%rs919, 255, %rs918;
	and.b16  	%rs920, %rs4, %rs919;
	setp.eq.s16 	%p17, %rs920, 0;
	@%p17 bra 	$L__BB1_370;
	cvt.u32.u64 	%r95, %rd17;
	cvt.u32.u16 	%r16, %rs4;
	rem.u32 	%r1311, %r95, %r16;
	sub.s32 	%r18, 255, %r1310;
	sub.s32 	%r96, %r18, %r1311;
	add.s32 	%r97, %r96, %r95;
	setp.gt.s32 	%p18, %r97, -1;
	@%p18 bra 	$L__BB1_20;
$L__BB1_19:
	mad.lo.s64 	%rd415, %rd2533, 25214903917, 11;
	and.b64  	%rd2533, %rd415, 281474976710655;
	shr.u64 	%rd416, %rd2533, 17;
	cvt.u32.u64 	%r98, %rd416;
	rem.u32 	%r1311, %r98, %r16;
	sub.s32 	%r99, %r18, %r1311;
	add.s32 	%r100, %r99, %r98;
	setp.lt.s32 	%p19, %r100, 0;
	@%p19 bra 	$L__BB1_19;
$L__BB1_20:
	shl.b32 	%r101, %r1310, 7;
	add.s32 	%r102, %r3, %r101;
	ld.shared.u8 	%rs921, [%r102];
	shl.b32 	%r103, %r1311, 7;
	add.s32 	%r104, %r102, %r103;
	ld.shared.u8 	%rs922, [%r104];
	st.shared.u8 	[%r102], %rs922;
	st.shared.u8 	[%r104], %rs921;
	add.s32 	%r1310, %r1310, 1;
	setp.ne.s32 	%p20, %r1310, 256;
	@%p20 bra 	$L__BB1_17;
	add.f64 	%fd946, %fd24, 0d4024555555555555;
	add.f64 	%fd947, %fd25, 0dC026AAAAAAAAAAAA;
	add.f64 	%fd948, %fd946, %fd947;
	fma.rn.f64 	%fd949, %fd948, 0d3FD76CF5D0B09954, %fd946;
	cvt.rzi.s32.f64 	%r105, %fd949;
	fma.rn.f64 	%fd950, %fd948, 0d3FD76CF5D0B09954, %fd947;
	cvt.rzi.s32.f64 	%r106, %fd950;
	cvt.rn.f64.s32 	%fd951, %r105;
	setp.lt.f64 	%p21, %fd949, %fd951;
	selp.s32 	%r107, -1, 0, %p21;
	add.s32 	%r108, %r105, %r107;
	cvt.rn.f64.s32 	%fd952, %r106;
	setp.lt.f64 	%p22, %fd950, %fd952;
	selp.s32 	%r109, -1, 0, %p22;
	add.s32 	%r110, %r106, %r109;
	add.s32 	%r111, %r108, %r110;
	cvt.rn.f64.s32 	%fd953, %r111;
	mul.f64 	%fd954, %fd953, 0d3FCB0CB174DF99C8;
	cvt.rn.f64.s32 	%fd955, %r108;
	cvt.rn.f64.s32 	%fd956, %r110;
	sub.f64 	%fd957, %fd954, %fd955;
	add.f64 	%fd26, %fd946, %fd957;
	sub.f64 	%fd958, %fd954, %fd956;
	add.f64 	%fd27, %fd947, %fd958;
	setp.leu.f64 	%p23, %fd26, %fd27;
	setp.gt.f64 	%p24, %fd26, %fd27;
	selp.u32 	%r112, 1, 0, %p24;
	selp.u32 	%r113, 1, 0, %p23;
	selp.f64 	%fd959, 0d3FF0000000000000, 0d0000000000000000, %p24;
	sub.f64 	%fd960, %fd26, %fd959;
	add.f64 	%fd28, %fd960, 0d3FCB0CB174DF99C8;
	selp.f64 	%fd961, 0d3FF0000000000000, 0d0000000000000000, %p23;
	sub.f64 	%fd962, %fd27, %fd961;
	add.f64 	%fd29, %fd962, 0d3FCB0CB174DF99C8;
	add.f64 	%fd963, %fd26, 0dBFF0000000000000;
	add.f64 	%fd30, %fd963, 0d3FDB0CB174DF99C8;
	add.f64 	%fd964, %fd27, 0dBFF0000000000000;
	add.f64 	%fd31, %fd964, 0d3FDB0CB174DF99C8;
	shl.b32 	%r114, %r110, 7;
	and.b32  	%r115, %r114, 32640;
	add.s32 	%r116, %r3, %r115;
	ld.shared.u8 	%rs923, [%r116];
	cvt.u16.u32 	%rs924, %r108;
	add.s16 	%rs925, %rs923, %rs924;
	cvt.u32.u16 	%r117, %rs925;
	and.b32  	%r23, %r117, 255;
	add.s32 	%r118, %r108, %r112;
	add.s32 	%r119, %r110, %r113;
	shl.b32 	%r120, %r119, 7;
	and.b32  	%r121, %r120, 32640;
	add.s32 	%r122, %r3, %r121;
	ld.shared.u8 	%rs926, [%r122];
	cvt.u16.u32 	%rs927, %r118;
	add.s16 	%rs928, %rs926, %rs927;
	and.b16  	%rs929, %rs928, 255;
	mul.wide.u16 	%r123, %rs929, 128;
	add.s32 	%r124, %r3, %r123;
	ld.shared.u8 	%rs5, [%r124];
	add.s32 	%r125, %r114, 128;
	and.b32  	%r126, %r125, 32640;
	add.s32 	%r127, %r3, %r126;
	ld.shared.u8 	%rs930, [%r127];
	add.s16 	%rs931, %rs924, %rs930;
	add.s16 	%rs932, %rs931, 1;
	and.b16  	%rs933, %rs932, 255;
	mul.wide.u16 	%r128, %rs933, 128;
	add.s32 	%r129, %r3, %r128;
	ld.shared.u8 	%rs6, [%r129];
	mul.f64 	%fd965, %fd26, %fd26;
	mov.f64 	%fd966, 0d3FE0000000000000;
	sub.f64 	%fd967, %fd966, %fd965;
	mul.f64 	%fd968, %fd27, %fd27;
	sub.f64 	%fd32, %fd967, %fd968;
	setp.lt.f64 	%p25, %fd32, 0d0000000000000000;
	mov.f64 	%fd4127, 0d0000000000000000;
	@%p25 bra 	$L__BB1_23;
	shl.b32 	%r130, %r23, 7;
	add.s32 	%r131, %r3, %r130;
	ld.shared.u8 	%rs934, [%r131];
	mul.lo.s16 	%rs935, %rs934, 171;
	shr.u16 	%rs936, %rs935, 11;
	mul.lo.s16 	%rs937, %rs936, 12;
	sub.s16 	%rs938, %rs934, %rs937;
	mul.f64 	%fd969, %fd32, %fd32;
	mul.f64 	%fd970, %fd969, %fd969;
	cvt.u32.u16 	%r132, %rs938;
	and.b32  	%r133, %r132, 255;
	mul.wide.u32 	%rd420, %r133, 2;
	mov.u64 	%rd421, _ZN34_INTERNAL_47dbf28a_4_k_cu_215f420f7simplex5grad2E;
	add.s64 	%rd422, %rd421, %rd420;
	ld.const.s8 	%rs939, [%rd422];
	cvt.rn.f64.s16 	%fd971, %rs939;
	ld.const.s8 	%rs940, [%rd422+1];
	cvt.rn.f64.s16 	%fd972, %rs940;
	mul.f64 	%fd973, %fd27, %fd972;
	fma.rn.f64 	%fd974, %fd26, %fd971, %fd973;
	mul.f64 	%fd4127, %fd970, %fd974;
$L__BB1_23:
	mul.f64 	%fd976, %fd28, %fd28;
	mov.f64 	%fd977, 0d3FE0000000000000;
	sub.f64 	%fd978, %fd977, %fd976;
	mul.f64 	%fd979, %fd29, %fd29;
	sub.f64 	%fd35, %fd978, %fd979;
	setp.lt.f64 	%p26, %fd35, 0d0000000000000000;
	mov.f64 	%fd4128, 0d0000000000000000;
	@%p26 bra 	$L__BB1_25;
	mul.f64 	%fd980, %fd35, %fd35;
	mul.f64 	%fd981, %fd980, %fd980;
	mul.lo.s16 	%rs942, %rs5, 171;
	shr.u16 	%rs943, %rs942, 11;
	mul.lo.s16 	%rs944, %rs943, 12;
	sub.s16 	%rs945, %rs5, %rs944;
	cvt.u32.u16 	%r134, %rs945;
	and.b32  	%r135, %r134, 255;
	mul.wide.u32 	%rd423, %r135, 2;
	mov.u64 	%rd424, _ZN34_INTERNAL_47dbf28a_4_k_cu_215f420f7simplex5grad2E;
	add.s64 	%rd425, %rd424, %rd423;
	ld.const.s8 	%rs946, [%rd425];
	cvt.rn.f64.s16 	%fd982, %rs946;
	ld.const.s8 	%rs947, [%rd425+1];
	cvt.rn.f64.s16 	%fd983, %rs947;
	mul.f64 	%fd984, %fd29, %fd983;
	fma.rn.f64 	%fd985, %fd28, %fd982, %fd984;
	mul.f64 	%fd4128, %fd981, %fd985;
$L__BB1_25:
	mul.f64 	%fd987, %fd30, %fd30;
	mov.f64 	%fd988, 0d3FE0000000000000;
	sub.f64 	%fd989, %fd988, %fd987;
	mul.f64 	%fd990, %fd31, %fd31;
	sub.f64 	%fd38, %fd989, %fd990;
	setp.lt.f64 	%p27, %fd38, 0d0000000000000000;
	mov.f64 	%fd4129, 0d0000000000000000;
	@%p27 bra 	$L__BB1_27;
	mul.f64 	%fd991, %fd38, %fd38;
	mul.f64 	%fd992, %fd991, %fd991;
	mul.lo.s16 	%rs949, %rs6, 171;
	shr.u16 	%rs950, %rs949, 11;
	mul.lo.s16 	%rs951, %rs950, 12;
	sub.s16 	%rs952, %rs6, %rs951;
	cvt.u32.u16 	%r136, %rs952;
	and.b32  	%r137, %r136, 255;
	mul.wide.u32 	%rd426, %r137, 2;
	mov.u64 	%rd427, _ZN34_INTERNAL_47dbf28a_4_k_cu_215f420f7simplex5grad2E;
	add.s64 	%rd428, %rd427, %rd426;
	ld.const.s8 	%rs953, [%rd428];
	cvt.rn.f64.s16 	%fd993, %rs953;
	ld.const.s8 	%rs954, [%rd428+1];
	cvt.rn.f64.s16 	%fd994, %rs954;
	mul.f64 	%fd995, %fd31, %fd994;
	fma.rn.f64 	%fd996, %fd30, %fd993, %fd995;
	mul.f64 	%fd4129, %fd992, %fd996;
$L__BB1_27:
	add.f64 	%fd997, %fd4127, %fd4128;
	add.f64 	%fd998, %fd997, %fd4129;
	mul.f64 	%fd999, %fd998, 0d4051800000000000;
	fma.rn.f64 	%fd41, %fd999, 0d3FE199999999999A, 0d0000000000000000;
	cvta.to.local.u64 	%rd21, %rd397;
	st.local.v2.f64 	[%rd21], {%fd24, %fd25};
	add.s64 	%rd429, %rd397, 17;
	// begin inline asm
	prefetch.local.L1 [%rd429];
	// end inline asm
	ld.shared.u8 	%rs955, [%r3];
	st.local.u8 	[%rd21+16], %rs955;
	add.s64 	%rd430, %rd397, 18;
	// begin inline asm
	prefetch.local.L1 [%rd430];
	// end inline asm
	ld.shared.u8 	%rs956, [%r3+128];
	st.local.u8 	[%rd21+17], %rs956;
	add.s64 	%rd431, %rd397, 19;
	// begin inline asm
	prefetch.local.L1 [%rd431];
	// end inline asm
	ld.shared.u8 	%rs957, [%r3+256];
	st.local.u8 	[%rd21+18], %rs957;
	add.s64 	%rd432, %rd397, 20;
	// begin inline asm
	prefetch.local.L1 [%rd432];
	// end inline asm
	ld.shared.u8 	%rs958, [%r3+384];
	st.local.u8 	[%rd21+19], %rs958;
	add.s64 	%rd433, %rd397, 21;
	// begin inline asm
	prefetch.local.L1 [%rd433];
	// end inline asm
	ld.shared.u8 	%rs959, [%r3+512];
	st.local.u8 	[%rd21+20], %rs959;
	add.s64 	%rd434, %rd397, 22;
	// begin inline asm
	prefetch.local.L1 [%rd434];
	// end inline asm
	ld.shared.u8 	%rs960, [%r3+640];
	st.local.u8 	[%rd21+21], %rs960;
	add.s64 	%rd435, %rd397, 23;
	// begin inline asm
	prefetch.local.L1 [%rd435];
	// end inline asm
	ld.shared.u8 	%rs961, [%r3+768];
	st.local.u8 	[%rd21+22], %rs961;
	add.s64 	%rd436, %rd397, 24;
	// begin inline asm
	prefetch.local.L1 [%rd436];
	// end inline asm
	ld.shared.u8 	%rs962, [%r3+896];
	st.local.u8 	[%rd21+23], %rs962;
	add.s64 	%rd437, %rd397, 25;
	// begin inline asm
	prefetch.local.L1 [%rd437];
	// end inline asm
	ld.shared.u8 	%rs963, [%r3+1024];
	st.local.u8 	[%rd21+24], %rs963;
	add.s64 	%rd438, %rd397, 26;
	// begin inline asm
	prefetch.local.L1 [%rd438];
	// end inline asm
	ld.shared.u8 	%rs964, [%r3+1152];
	st.local.u8 	[%rd21+25], %rs964;
	add.s64 	%rd439, %rd397, 27;
	// begin inline asm
	prefetch.local.L1 [%rd439];
	// end inline asm
	ld.shared.u8 	%rs965, [%r3+1280];
	st.local.u8 	[%rd21+26], %rs965;
	add.s64 	%rd440, %rd397, 28;
	// begin inline asm
	prefetch.local.L1 [%rd440];
	// end inline asm
	ld.shared.u8 	%rs966, [%r3+1408];
	st.local.u8 	[%rd21+27], %rs966;
	add.s64 	%rd441, %rd397, 29;
	// begin inline asm
	prefetch.local.L1 [%rd441];
	// end inline asm
	ld.shared.u8 	%rs967, [%r3+1536];
	st.local.u8 	[%rd21+28], %rs967;
	add.s64 	%rd442, %rd397, 30;
	// begin inline asm
	prefetch.local.L1 [%rd442];
	// end inline asm
	ld.shared.u8 	%rs968, [%r3+1664];
	st.local.u8 	[%rd21+29], %rs968;
	add.s64 	%rd443, %rd397, 31;
	// begin inline asm
	prefetch.local.L1 [%rd443];
	// end inline asm
	ld.shared.u8 	%rs969, [%r3+1792];
	st.local.u8 	[%rd21+30], %rs969;
	add.s64 	%rd444, %rd397, 32;
	// begin inline asm
	prefetch.local.L1 [%rd444];
	// end inline asm
	ld.shared.u8 	%rs970, [%r3+1920];
	st.local.u8 	[%rd21+31], %rs970;
	add.s64 	%rd445, %rd397, 33;
	// begin inline asm
	prefetch.local.L1 [%rd445];
	// end inline asm
	ld.shared.u8 	%rs971, [%r3+2048];
	st.local.u8 	[%rd21+32], %rs971;
	add.s64 	%rd446, %rd397, 34;
	// begin inline asm
	prefetch.local.L1 [%rd446];
	// end inline asm
	ld.shared.u8 	%rs972, [%r3+2176];
	st.local.u8 	[%rd21+33], %rs972;
	add.s64 	%rd447, %rd397, 35;
	// begin inline asm
	prefetch.local.L1 [%rd447];
	// end inline asm
	ld.shared.u8 	%rs973, [%r3+2304];
	st.local.u8 	[%rd21+34], %rs973;
	add.s64 	%rd448, %rd397, 36;
	// begin inline asm
	prefetch.local.L1 [%rd448];
	// end inline asm
	ld.shared.u8 	%rs974, [%r3+2432];
	st.local.u8 	[%rd21+35], %rs974;
	add.s64 	%rd449, %rd397, 37;
	// begin inline asm
	prefetch.local.L1 [%rd449];
	// end inline asm
	ld.shared.u8 	%rs975, [%r3+2560];
	st.local.u8 	[%rd21+36], %rs975;
	add.s64 	%rd450, %rd397, 38;
	// begin inline asm
	prefetch.local.L1 [%rd450];
	// end inline asm
	ld.shared.u8 	%rs976, [%r3+2688];
	st.local.u8 	[%rd21+37], %rs976;
	add.s64 	%rd451, %rd397, 39;
	// begin inline asm
	prefetch.local.L1 [%rd451];
	// end inline asm
	ld.shared.u8 	%rs977, [%r3+2816];
	st.local.u8 	[%rd21+38], %rs977;
	add.s64 	%rd452, %rd397, 40;
	// begin inline asm
	prefetch.local.L1 [%rd452];
	// end inline asm
	ld.shared.u8 	%rs978, [%r3+2944];
	st.local.u8 	[%rd21+39], %rs978;
	add.s64 	%rd453, %rd397, 41;
	// begin inline asm
	prefetch.local.L1 [%rd453];
	// end inline asm
	ld.shared.u8 	%rs979, [%r3+3072];
	st.local.u8 	[%rd21+40], %rs979;
	add.s64 	%rd454, %rd397, 42;
	// begin inline asm
	prefetch.local.L1 [%rd454];
	// end inline asm
	ld.shared.u8 	%rs980, [%r3+3200];
	st.local.u8 	[%rd21+41], %rs980;
	add.s64 	%rd455, %rd397, 43;
	// begin inline asm
	prefetch.local.L1 [%rd455];
	// end inline asm
	ld.shared.u8 	%rs981, [%r3+3328];
	st.local.u8 	[%rd21+42], %rs981;
	add.s64 	%rd456, %rd397, 44;
	// begin inline asm
	prefetch.local.L1 [%rd456];
	// end inline asm
	ld.shared.u8 	%rs982, [%r3+3456];
	st.local.u8 	[%rd21+43], %rs982;
	add.s64 	%rd457, %rd397, 45;
	// begin inline asm
	prefetch.local.L1 [%rd457];
	// end inline asm
	ld.shared.u8 	%rs983, [%r3+3584];
	st.local.u8 	[%rd21+44], %rs983;
	add.s64 	%rd458, %rd397, 46;
	// begin inline asm
	prefetch.local.L1 [%rd458];
	// end inline asm
	ld.shared.u8 	%rs984, [%r3+3712];
	st.local.u8 	[%rd21+45], %rs984;
	add.s64 	%rd459, %rd397, 47;
	// begin inline asm
	prefetch.local.L1 [%rd459];
	// end inline asm
	ld.shared.u8 	%rs985, [%r3+3840];
	st.local.u8 	[%rd21+46], %rs985;
	add.s64 	%rd460, %rd397, 48;
	// begin inline asm
	prefetch.local.L1 [%rd460];
	// end inline asm
	ld.shared.u8 	%rs986, [%r3+3968];
	st.local.u8 	[%rd21+47], %rs986;
	add.s64 	%rd461, %rd397, 49;
	// begin inline asm
	prefetch.local.L1 [%rd461];
	// end inline asm
	ld.shared.u8 	%rs987, [%r3+4096];
	st.local.u8 	[%rd21+48], %rs987;
	add.s64 	%rd462, %rd397, 50;
	// begin inline asm
	prefetch.local.L1 [%rd462];
	// end inline asm
	ld.shared.u8 	%rs988, [%r3+4224];
	st.local.u8 	[%rd21+49], %rs988;
	add.s64 	%rd463, %rd397, 51;
	// begin inline asm
	prefetch.local.L1 [%rd463];
	// end inline asm
	ld.shared.u8 	%rs989, [%r3+4352];
	st.local.u8 	[%rd21+50], %rs989;
	add.s64 	%rd464, %rd397, 52;
	// begin inline asm
	prefetch.local.L1 [%rd464];
	// end inline asm
	ld.shared.u8 	%rs990, [%r3+4480];
	st.local.u8 	[%rd21+51], %rs990;
	add.s64 	%rd465, %rd397, 53;
	// begin inline asm
	prefetch.local.L1 [%rd465];
	// end inline asm
	ld.shared.u8 	%rs991, [%r3+4608];
	st.local.u8 	[%rd21+52], %rs991;
	add.s64 	%rd466, %rd397, 54;
	// begin inline asm
	prefetch.local.L1 [%rd466];
	// end inline asm
	ld.shared.u8 	%rs992, [%r3+4736];
	st.local.u8 	[%rd21+53], %rs992;
	add.s64 	%rd467, %rd397, 55;
	// begin inline asm
	prefetch.local.L1 [%rd467];
	// end inline asm
	ld.shared.u8 	%rs993, [%r3+4864];
	st.local.u8 	[%rd21+54], %rs993;
	add.s64 	%rd468, %rd397, 56;
	// begin inline asm
	prefetch.local.L1 [%rd468];
	// end inline asm
	ld.shared.u8 	%rs994, [%r3+4992];
	st.local.u8 	[%rd21+55], %rs994;
	add.s64 	%rd469, %rd397, 57;
	// begin inline asm
	prefetch.local.L1 [%rd469];
	// end inline asm
	ld.shared.u8 	%rs995, [%r3+5120];
	st.local.u8 	[%rd21+56], %rs995;
	add.s64 	%rd470, %rd397, 58;
	// begin inline asm
	prefetch.local.L1 [%rd470];
	// end inline asm
	ld.shared.u8 	%rs996, [%r3+5248];
	st.local.u8 	[%rd21+57], %rs996;
	add.s64 	%rd471, %rd397, 59;
	// begin inline asm
	prefetch.local.L1 [%rd471];
	// end inline asm
	ld.shared.u8 	%rs997, [%r3+5376];
	st.local.u8 	[%rd21+58], %rs997;
	add.s64 	%rd472, %rd397, 60;
	// begin inline asm
	prefetch.local.L1 [%rd472];
	// end inline asm
	ld.shared.u8 	%rs998, [%r3+5504];
	st.local.u8 	[%rd21+59], %rs998;
	add.s64 	%rd473, %rd397, 61;
	// begin inline asm
	prefetch.local.L1 [%rd473];
	// end inline asm
	ld.shared.u8 	%rs999, [%r3+5632];
	st.local.u8 	[%rd21+60], %rs999;
	add.s64 	%rd474, %rd397, 62;
	// begin inline asm
	prefetch.local.L1 [%rd474];
	// end inline asm
	ld.shared.u8 	%rs1000, [%r3+5760];
	st.local.u8 	[%rd21+61], %rs1000;
	add.s64 	%rd475, %rd397, 63;
	// begin inline asm
	prefetch.local.L1 [%rd475];
	// end inline asm
	ld.shared.u8 	%rs1001, [%r3+5888];
	st.local.u8 	[%rd21+62], %rs1001;
	add.s64 	%rd476, %rd397, 64;
	// begin inline asm
	prefetch.local.L1 [%rd476];
	// end inline asm
	ld.shared.u8 	%rs1002, [%r3+6016];
	st.local.u8 	[%rd21+63], %rs1002;
	add.s64 	%rd477, %rd397, 65;
	// begin inline asm
	prefetch.local.L1 [%rd477];
	// end inline asm
	ld.shared.u8 	%rs1003, [%r3+6144];
	st.local.u8 	[%rd21+64], %rs1003;
	add.s64 	%rd478, %rd397, 66;
	// begin inline asm
	prefetch.local.L1 [%rd478];
	// end inline asm
	ld.shared.u8 	%rs1004, [%r3+6272];
	st.local.u8 	[%rd21+65], %rs1004;
	add.s64 	%rd479, %rd397, 67;
	// begin inline asm
	prefetch.local.L1 [%rd479];
	// end inline asm
	ld.shared.u8 	%rs1005, [%r3+6400];
	st.local.u8 	[%rd21+66], %rs1005;
	add.s64 	%rd480, %rd397, 68;
	// begin inline asm
	prefetch.local.L1 [%rd480];
	// end inline asm
	ld.shared.u8 	%rs1006, [%r3+6528];
	st.local.u8 	[%rd21+67], %rs1006;
	add.s64 	%rd481, %rd397, 69;
	// begin inline asm
	prefetch.local.L1 [%rd481];
	// end inline asm
	ld.shared.u8 	%rs1007, [%r3+6656];
	st.local.u8 	[%rd21+68], %rs1007;
	add.s64 	%rd482, %rd397, 70;
	// begin inline asm
	prefetch.local.L1 [%rd482];
	// end inline asm
	ld.shared.u8 	%rs1008, [%r3+6784];
	st.local.u8 	[%rd21+69], %rs1008;
	add.s64 	%rd483, %rd397, 71;
	// begin inline asm
	prefetch.local.L1 [%rd483];
	// end inline asm
	ld.shared.u8 	%rs1009, [%r3+6912];
	st.local.u8 	[%rd21+70], %rs1009;
	add.s64 	%rd484, %rd397, 72;
	// begin inline asm
	prefetch.local.L1 [%rd484];
	// end inline asm
	ld.shared.u8 	%rs1010, [%r3+7040];
	st.local.u8 	[%rd21+71], %rs1010;
	add.s64 	%rd485, %rd397, 73;
	// begin inline asm
	prefetch.local.L1 [%rd485];
	// end inline asm
	ld.shared.u8 	%rs1011, [%r3+7168];
	st.local.u8 	[%rd21+72], %rs1011;
	add.s64 	%rd486, %rd397, 74;
	// begin inline asm
	prefetch.local.L1 [%rd486];
	// end inline asm
	ld.shared.u8 	%rs1012, [%r3+7296];
	st.local.u8 	[%rd21+73], %rs1012;
	add.s64 	%rd487, %rd397, 75;
	// begin inline asm
	prefetch.local.L1 [%rd487];
	// end inline asm
	ld.shared.u8 	%rs1013, [%r3+7424];
	st.local.u8 	[%rd21+74], %rs1013;
	add.s64 	%rd488, %rd397, 76;
	// begin inline asm
	prefetch.local.L1 [%rd488];
	// end inline asm
	ld.shared.u8 	%rs1014, [%r3+7552];
	st.local.u8 	[%rd21+75], %rs1014;
	add.s64 	%rd489, %rd397, 77;
	// begin inline asm
	prefetch.local.L1 [%rd489];
	// end inline asm
	ld.shared.u8 	%rs1015, [%r3+7680];
	st.local.u8 	[%rd21+76], %rs1015;
	add.s64 	%rd490, %rd397, 78;
	// begin inline asm
	prefetch.local.L1 [%rd490];
	// end inline asm
	ld.shared.u8 	%rs1016, [%r3+7808];
	st.local.u8 	[%rd21+77], %rs1016;
	add.s64 	%rd491, %rd397, 79;
	// begin inline asm
	prefetch.local.L1 [%rd491];
	// end inline asm
	ld.shared.u8 	%rs1017, [%r3+7936];
	st.local.u8 	[%rd21+78], %rs1017;
	add.s64 	%rd492, %rd397, 80;
	// begin inline asm
	prefetch.local.L1 [%rd492];
	// end inline asm
	ld.shared.u8 	%rs1018, [%r3+8064];
	st.local.u8 	[%rd21+79], %rs1018;
	add.s64 	%rd493, %rd397, 81;
	// begin inline asm
	prefetch.local.L1 [%rd493];
	// end inline asm
	ld.shared.u8 	%rs1019, [%r3+8192];
	st.local.u8 	[%rd21+80], %rs1019;
	add.s64 	%rd494, %rd397, 82;
	// begin inline asm
	prefetch.local.L1 [%rd494];
	// end inline asm
	ld.shared.u8 	%rs1020, [%r3+8320];
	st.local.u8 	[%rd21+81], %rs1020;
	add.s64 	%rd495, %rd397, 83;
	// begin inline asm
	prefetch.local.L1 [%rd495];
	// end inline asm
	ld.shared.u8 	%rs1021, [%r3+8448];
	st.local.u8 	[%rd21+82], %rs1021;
	add.s64 	%rd496, %rd397, 84;
	// begin inline asm
	prefetch.local.L1 [%rd496];
	// end inline asm
	ld.shared.u8 	%rs1022, [%r3+8576];
	st.local.u8 	[%rd21+83], %rs1022;
	add.s64 	%rd497, %rd397, 85;
	// begin inline asm
	prefetch.local.L1 [%rd497];
	// end inline asm
	ld.shared.u8 	%rs1023, [%r3+8704];
	st.local.u8 	[%rd21+84], %rs1023;
	add.s64 	%rd498, %rd397, 86;
	// begin inline asm
	prefetch.local.L1 [%rd498];
	// end inline asm
	ld.shared.u8 	%rs1024, [%r3+8832];
	st.local.u8 	[%rd21+85], %rs1024;
	add.s64 	%rd499, %rd397, 87;
	// begin inline asm
	prefetch.local.L1 [%rd499];
	// end inline asm
	ld.shared.u8 	%rs1025, [%r3+8960];
	st.local.u8 	[%rd21+86], %rs1025;
	add.s64 	%rd500, %rd397, 88;
	// begin inline asm
	prefetch.local.L1 [%rd500];
	// end inline asm
	ld.shared.u8 	%rs1026, [%r3+9088];
	st.local.u8 	[%rd21+87], %rs1026;
	add.s64 	%rd501, %rd397, 89;
	// begin inline asm
	prefetch.local.L1 [%rd501];
	// end inline asm
	ld.shared.u8 	%rs1027, [%r3+9216];
	st.local.u8 	[%rd21+88], %rs1027;
	add.s64 	%rd502, %rd397, 90;
	// begin inline asm
	prefetch.local.L1 [%rd502];
	// end inline asm
	ld.shared.u8 	%rs1028, [%r3+9344];
	st.local.u8 	[%rd21+89], %rs1028;
	add.s64 	%rd503, %rd397, 91;
	// begin inline asm
	prefetch.local.L1 [%rd503];
	// end inline asm
	ld.shared.u8 	%rs1029, [%r3+9472];
	st.local.u8 	[%rd21+90], %rs1029;
	add.s64 	%rd504, %rd397, 92;
	// begin inline asm
	prefetch.local.L1 [%rd504];
	// end inline asm
	ld.shared.u8 	%rs1030, [%r3+9600];
	st.local.u8 	[%rd21+91], %rs1030;
	add.s64 	%rd505, %rd397, 93;
	// begin inline asm
	prefetch.local.L1 [%rd505];
	// end inline asm
	ld.shared.u8 	%rs1031, [%r3+9728];
	st.local.u8 	[%rd21+92], %rs1031;
	add.s64 	%rd506, %rd397, 94;
	// begin inline asm
	prefetch.local.L1 [%rd506];
	// end inline asm
	ld.shared.u8 	%rs1032, [%r3+9856];
	st.local.u8 	[%rd21+93], %rs1032;
	add.s64 	%rd507, %rd397, 95;
	// begin inline asm
	prefetch.local.L1 [%rd507];
	// end inline asm
	ld.shared.u8 	%rs1033, [%r3+9984];
	st.local.u8 	[%rd21+94], %rs1033;
	add.s64 	%rd508, %rd397, 96;
	// begin inline asm
	prefetch.local.L1 [%rd508];
	// end inline asm
	ld.shared.u8 	%rs1034, [%r3+10112];
	st.local.u8 	[%rd21+95], %rs1034;
	add.s64 	%rd509, %rd397, 97;
	// begin inline asm
	prefetch.local.L1 [%rd509];
	// end inline asm
	ld.shared.u8 	%rs1035, [%r3+10240];
	st.local.u8 	[%rd21+96], %rs1035;
	add.s64 	%rd510, %rd397, 98;
	// begin inline asm
	prefetch.local.L1 [%rd510];
	// end inline asm
	ld.shared.u8 	%rs1036, [%r3+10368];
	st.local.u8 	[%rd21+97], %rs1036;
	add.s64 	%rd511, %rd397, 99;
	// begin inline asm
	prefetch.local.L1 [%rd511];
	// end inline asm
	ld.shared.u8 	%rs1037, [%r3+10496];
	st.local.u8 	[%rd21+98], %rs1037;
	add.s64 	%rd512, %rd397, 100;
	// begin inline asm
	prefetch.local.L1 [%rd512];
	// end inline asm
	ld.shared.u8 	%rs1038, [%r3+10624];
	st.local.u8 	[%rd21+99], %rs1038;
	add.s64 	%rd513, %rd397, 101;
	// begin inline asm
	prefetch.local.L1 [%rd513];
	// end inline asm
	ld.shared.u8 	%rs1039, [%r3+10752];
	st.local.u8 	[%rd21+100], %rs1039;
	add.s64 	%rd514, %rd397, 102;
	// begin inline asm
	prefetch.local.L1 [%rd514];
	// end inline asm
	ld.shared.u8 	%rs1040, [%r3+10880];
	st.local.u8 	[%rd21+101], %rs1040;
	add.s64 	%rd515, %rd397, 103;
	// begin inline asm
	prefetch.local.L1 [%rd515];
	// end inline asm
	ld.shared.u8 	%rs1041, [%r3+11008];
	st.local.u8 	[%rd21+102], %rs1041;
	add.s64 	%rd516, %rd397, 104;
	// begin inline asm
	prefetch.local.L1 [%rd516];
	// end inline asm
	ld.shared.u8 	%rs1042, [%r3+11136];
	st.local.u8 	[%rd21+103], %rs1042;
	add.s64 	%rd517, %rd397, 105;
	// begin inline asm
	prefetch.local.L1 [%rd517];
	// end inline asm
	ld.shared.u8 	%rs1043, [%r3+11264];
	st.local.u8 	[%rd21+104], %rs1043;
	add.s64 	%rd518, %rd397, 106;
	// begin inline asm
	prefetch.local.L1 [%rd518];
	// end inline asm
	ld.shared.u8 	%rs1044, [%r3+11392];
	st.local.u8 	[%rd21+105], %rs1044;
	add.s64 	%rd519, %rd397, 107;
	// begin inline asm
	prefetch.local.L1 [%rd519];
	// end inline asm
	ld.shared.u8 	%rs1045, [%r3+11520];
	st.local.u8 	[%rd21+106], %rs1045;
	add.s64 	%rd520, %rd397, 108;
	// begin inline asm
	prefetch.local.L1 [%rd520];
	// end inline asm
	ld.shared.u8 	%rs1046, [%r3+11648];
	st.local.u8 	[%rd21+107], %rs1046;
	add.s64 	%rd521, %rd397, 109;
	// begin inline asm
	prefetch.local.L1 [%rd521];
	// end inline asm
	ld.shared.u8 	%rs1047, [%r3+11776];
	st.local.u8 	[%rd21+108], %rs1047;
	add.s64 	%rd522, %rd397, 110;
	// begin inline asm
	prefetch.local.L1 [%rd522];
	// end inline asm
	ld.shared.u8 	%rs1048, [%r3+11904];
	st.local.u8 	[%rd21+109], %rs1048;
	add.s64 	%rd523, %rd397, 111;
	// begin inline asm
	prefetch.local.L1 [%rd523];
	// end inline asm
	ld.shared.u8 	%rs1049, [%r3+12032];
	st.local.u8 	[%rd21+110], %rs1049;
	add.s64 	%rd524, %rd397, 112;
	// begin inline asm
	prefetch.local.L1 [%rd524];
	// end inline asm
	ld.shared.u8 	%rs1050, [%r3+12160];
	st.local.u8 	[%rd21+111], %rs1050;
	add.s64 	%rd525, %rd397, 113;
	// begin inline asm
	prefetch.local.L1 [%rd525];
	// end inline asm
	ld.shared.u8 	%rs1051, [%r3+12288];
	st.local.u8 	[%rd21+112], %rs1051;
	add.s64 	%rd526, %rd397, 114;
	// begin inline asm
	prefetch.local.L1 [%rd526];
	// end inline asm
	ld.shared.u8 	%rs1052, [%r3+12416];
	st.local.u8 	[%rd21+113], %rs1052;
	add.s64 	%rd527, %rd397, 115;
	// begin inline asm
	prefetch.local.L1 [%rd527];
	// end inline asm
	ld.shared.u8 	%rs1053, [%r3+12544];
	st.local.u8 	[%rd21+114], %rs1053;
	add.s64 	%rd528, %rd397, 116;
	// begin inline asm
	prefetch.local.L1 [%rd528];
	// end inline asm
	ld.shared.u8 	%rs1054, [%r3+12672];
	st.local.u8 	[%rd21+115], %rs1054;
	add.s64 	%rd529, %rd397, 117;
	// begin inline asm
	prefetch.local.L1 [%rd529];
	// end inline asm
	ld.shared.u8 	%rs1055, [%r3+12800];
	st.local.u8 	[%rd21+116], %rs1055;
	add.s64 	%rd530, %rd397, 118;
	// begin inline asm
	prefetch.local.L1 [%rd530];
	// end inline asm
	ld.shared.u8 	%rs1056, [%r3+12928];
	st.local.u8 	[%rd21+117], %rs1056;
	add.s64 	%rd531, %rd397, 119;
	// begin inline asm
	prefetch.local.L1 [%rd531];
	// end inline asm
	ld.shared.u8 	%rs1057, [%r3+13056];
	st.local.u8 	[%rd21+118], %rs1057;
	add.s64 	%rd532, %rd397, 120;
	// begin inline asm
	prefetch.local.L1 [%rd532];
	// end inline asm
	ld.shared.u8 	%rs1058, [%r3+13184];
	st.local.u8 	[%rd21+119], %rs1058;
	add.s64 	%rd533, %rd397, 121;
	// begin inline asm
	prefetch.local.L1 [%rd533];
	// end inline asm
	ld.shared.u8 	%rs1059, [%r3+13312];
	st.local.u8 	[%rd21+120], %rs1059;
	add.s64 	%rd534, %rd397, 122;
	// begin inline asm
	prefetch.local.L1 [%rd534];
	// end inline asm
	ld.shared.u8 	%rs1060, [%r3+13440];
	st.local.u8 	[%rd21+121], %rs1060;
	add.s64 	%rd535, %rd397, 123;
	// begin inline asm
	prefetch.local.L1 [%rd535];
	// end inline asm
	ld.shared.u8 	%rs1061, [%r3+13568];
	st.local.u8 	[%rd21+122], %rs1061;
	add.s64 	%rd536, %rd397, 124;
	// begin inline asm
	prefetch.local.L1 [%rd536];
	// end inline asm
	ld.shared.u8 	%rs1062, [%r3+13696];
	st.local.u8 	[%rd21+123], %rs1062;
	add.s64 	%rd537, %rd397, 125;
	// begin inline asm
	prefetch.local.L1 [%rd537];
	// end inline asm
	ld.shared.u8 	%rs1063, [%r3+13824];
	st.local.u8 	[%rd21+124], %rs1063;
	add.s64 	%rd538, %rd397, 126;
	// begin inline asm
	prefetch.local.L1 [%rd538];
	// end inline asm
	ld.shared.u8 	%rs1064, [%r3+13952];
	st.local.u8 	[%rd21+125], %rs1064;
	add.s64 	%rd539, %rd397, 127;
	// begin inline asm
	prefetch.local.L1 [%rd539];
	// end inline asm
	ld.shared.u8 	%rs1065, [%r3+14080];
	st.local.u8 	[%rd21+126], %rs1065;
	add.s64 	%rd540, %rd397, 128;
	// begin inline asm
	prefetch.local.L1 [%rd540];
	// end inline asm
	ld.shared.u8 	%rs1066, [%r3+14208];
	st.local.u8 	[%rd21+127], %rs1066;
	add.s64 	%rd541, %rd397, 129;
	// begin inline asm
	prefetch.local.L1 [%rd541];
	// end inline asm
	ld.shared.u8 	%rs1067, [%r3+14336];
	st.local.u8 	[%rd21+128], %rs1067;
	add.s64 	%rd542, %rd397, 130;
	// begin inline asm
	prefetch.local.L1 [%rd542];
	// end inline asm
	ld.shared.u8 	%rs1068, [%r3+14464];
	st.local.u8 	[%rd21+129], %rs1068;
	add.s64 	%rd543, %rd397, 131;
	// begin inline asm
	prefetch.local.L1 [%rd543];
	// end inline asm
	ld.shared.u8 	%rs1069, [%r3+14592];
	st.local.u8 	[%rd21+130], %rs1069;
	add.s64 	%rd544, %rd397, 132;
	// begin inline asm
	prefetch.local.L1 [%rd544];
	// end inline asm
	ld.shared.u8 	%rs1070, [%r3+14720];
	st.local.u8 	[%rd21+131], %rs1070;
	add.s64 	%rd545, %rd397, 133;
	// begin inline asm
	prefetch.local.L1 [%rd545];
	// end inline asm
	ld.shared.u8 	%rs1071, [%r3+14848];
	st.local.u8 	[%rd21+132], %rs1071;
	add.s64 	%rd546, %rd397, 134;
	// begin inline asm
	prefetch.local.L1 [%rd546];
	// end inline asm
	ld.shared.u8 	%rs1072, [%r3+14976];
	st.local.u8 	[%rd21+133], %rs1072;
	add.s64 	%rd547, %rd397, 135;
	// begin inline asm
	prefetch.local.L1 [%rd547];
	// end inline asm
	ld.shared.u8 	%rs1073, [%r3+15104];
	st.local.u8 	[%rd21+134], %rs1073;
	add.s64 	%rd548, %rd397, 136;
	// begin inline asm
	prefetch.local.L1 [%rd548];
	// end inline asm
	ld.shared.u8 	%rs1074, [%r3+15232];
	st.local.u8 	[%rd21+135], %rs1074;
	add.s64 	%rd549, %rd397, 137;
	// begin inline asm
	prefetch.local.L1 [%rd549];
	// end inline asm
	ld.shared.u8 	%rs1075, [%r3+15360];
	st.local.u8 	[%rd21+136], %rs1075;
	add.s64 	%rd550, %rd397, 138;
	// begin inline asm
	prefetch.local.L1 [%rd550];
	// end inline asm
	ld.shared.u8 	%rs1076, [%r3+15488];
	st.local.u8 	[%rd21+137], %rs1076;
	add.s64 	%rd551, %rd397, 139;
	// begin inline asm
	prefetch.local.L1 [%rd551];
	// end inline asm
	ld.shared.u8 	%rs1077, [%r3+15616];
	st.local.u8 	[%rd21+138], %rs1077;
	add.s64 	%rd552, %rd397, 140;
	// begin inline asm
	prefetch.local.L1 [%rd552];
	// end inline asm
	ld.shared.u8 	%rs1078, [%r3+15744];
	st.local.u8 	[%rd21+139], %rs1078;
	add.s64 	%rd553, %rd397, 141;
	// begin inline asm
	prefetch.local.L1 [%rd553];
	// end inline asm
	ld.shared.u8 	%rs1079, [%r3+15872];
	st.local.u8 	[%rd21+140], %rs1079;
	add.s64 	%rd554, %rd397, 142;
	// begin inline asm
	prefetch.local.L1 [%rd554];
	// end inline asm
	ld.shared.u8 	%rs1080, [%r3+16000];
	st.local.u8 	[%rd21+141], %rs1080;
	add.s64 	%rd555, %rd397, 143;
	// begin inline asm
	prefetch.local.L1 [%rd555];
	// end inline asm
	ld.shared.u8 	%rs1081, [%r3+16128];
	st.local.u8 	[%rd21+142], %rs1081;
	add.s64 	%rd556, %rd397, 144;
	// begin inline asm
	prefetch.local.L1 [%rd556];
	// end inline asm
	ld.shared.u8 	%rs1082, [%r3+16256];
	st.local.u8 	[%rd21+143], %rs1082;
	add.s64 	%rd557, %rd397, 145;
	// begin inline asm
	prefetch.local.L1 [%rd557];
	// end inline asm
	ld.shared.u8 	%rs1083, [%r3+16384];
	st.local.u8 	[%rd21+144], %rs1083;
	add.s64 	%rd558, %rd397, 146;
	// begin inline asm
	prefetch.local.L1 [%rd558];
	// end inline asm
	ld.shared.u8 	%rs1084, [%r3+16512];
	st.local.u8 	[%rd21+145], %rs1084;
	add.s64 	%rd559, %rd397, 147;
	// begin inline asm
	prefetch.local.L1 [%rd559];
	// end inline asm
	ld.shared.u8 	%rs1085, [%r3+16640];
	st.local.u8 	[%rd21+146], %rs1085;
	add.s64 	%rd560, %rd397, 148;
	// begin inline asm
	prefetch.local.L1 [%rd560];
	// end inline asm
	ld.shared.u8 	%rs1086, [%r3+16768];
	st.local.u8 	[%rd21+147], %rs1086;
	add.s64 	%rd561, %rd397, 149;
	// begin inline asm
	prefetch.local.L1 [%rd561];
	// end inline asm
	ld.shared.u8 	%rs1087, [%r3+16896];
	st.local.u8 	[%rd21+148], %rs1087;
	add.s64 	%rd562, %rd397, 150;
	// begin inline asm
	prefetch.local.L1 [%rd562];
	// end inline asm
	ld.shared.u8 	%rs1088, [%r3+17024];
	st.local.u8 	[%rd21+149], %rs1088;
	add.s64 	%rd563, %rd397, 151;
	// begin inline asm
	prefetch.local.L1 [%rd563];
	// end inline asm
	ld.shared.u8 	%rs1089, [%r3+17152];
	st.local.u8 	[%rd21+150], %rs1089;
	add.s64 	%rd564, %rd397, 152;
	// begin inline asm
	prefetch.local.L1 [%rd564];
	// end inline asm
	ld.shared.u8 	%rs1090, [%r3+17280];
	st.local.u8 	[%rd21+151], %rs1090;
	add.s64 	%rd565, %rd397, 153;
	// begin inline asm
	prefetch.local.L1 [%rd565];
	// end inline asm
	ld.shared.u8 	%rs1091, [%r3+17408];
	st.local.u8 	[%rd21+152], %rs1091;
	add.s64 	%rd566, %rd397, 154;
	// begin inline asm
	prefetch.local.L1 [%rd566];
	// end inline asm
	ld.shared.u8 	%rs1092, [%r3+17536];
	st.local.u8 	[%rd21+153], %rs1092;
	add.s64 	%rd567, %rd397, 155;
	// begin inline asm
	prefetch.local.L1 [%rd567];
	// end inline asm
	ld.shared.u8 	%rs1093, [%r3+17664];
	st.local.u8 	[%rd21+154], %rs1093;
	add.s64 	%rd568, %rd397, 156;
	// begin inline asm
	prefetch.local.L1 [%rd568];
	// end inline asm
	ld.shared.u8 	%rs1094, [%r3+17792];
	st.local.u8 	[%rd21+155], %rs1094;
	add.s64 	%rd569, %rd397, 157;
	// begin inline asm
	prefetch.local.L1 [%rd569];
	// end inline asm
	ld.shared.u8 	%rs1095, [%r3+17920];
	st.local.u8 	[%rd21+156], %rs1095;
	add.s64 	%rd570, %rd397, 158;
	// begin inline asm
	prefetch.local.L1 [%rd570];
	// end inline asm
	ld.shared.u8 	%rs1096, [%r3+18048];
	st.local.u8 	[%rd21+157], %rs1096;
	add.s64 	%rd571, %rd397, 159;
	// begin inline asm
	prefetch.local.L1 [%rd571];
	// end inline asm
	ld.shared.u8 	%rs1097, [%r3+18176];
	st.local.u8 	[%rd21+158], %rs1097;
	add.s64 	%rd572, %rd397, 160;
	// begin inline asm
	prefetch.local.L1 [%rd572];
	// end inline asm
	ld.shared.u8 	%rs1098, [%r3+18304];
	st.local.u8 	[%rd21+159], %rs1098;
	add.s64 	%rd573, %rd397, 161;
	// begin inline asm
	prefetch.local.L1 [%rd573];
	// end inline asm
	ld.shared.u8 	%rs1099, [%r3+18432];
	st.local.u8 	[%rd21+160], %rs1099;
	add.s64 	%rd574, %rd397, 162;
	// begin inline asm
	prefetch.local.L1 [%rd574];
	// end inline asm
	ld.shared.u8 	%rs1100, [%r3+18560];
	st.local.u8 	[%rd21+161], %rs1100;
	add.s64 	%rd575, %rd397, 163;
	// begin inline asm
	prefetch.local.L1 [%rd575];
	// end inline asm
	ld.shared.u8 	%rs1101, [%r3+18688];
	st.local.u8 	[%rd21+162], %rs1101;
	add.s64 	%rd576, %rd397, 164;
	// begin inline asm
	prefetch.local.L1 [%rd576];
	// end inline asm
	ld.shared.u8 	%rs1102, [%r3+18816];
	st.local.u8 	[%rd21+163], %rs1102;
	add.s64 	%rd577, %rd397, 165;
	// begin inline asm
	prefetch.local.L1 [%rd577];
	// end inline asm
	ld.shared.u8 	%rs1103, [%r3+18944];
	st.local.u8 	[%rd21+164], %rs1103;
	add.s64 	%rd578, %rd397, 166;
	// begin inline asm
	prefetch.local.L1 [%rd578];
	// end inline asm
	ld.shared.u8 	%rs1104, [%r3+19072];
	st.local.u8 	[%rd21+165], %rs1104;
	add.s64 	%rd579, %rd397, 167;
	// begin inline asm
	prefetch.local.L1 [%rd579];
	// end inline asm
	ld.shared.u8 	%rs1105, [%r3+19200];
	st.local.u8 	[%rd21+166], %rs1105;
	add.s64 	%rd580, %rd397, 168;
	// begin inline asm
	prefetch.local.L1 [%rd580];
	// end inline asm
	ld.shared.u8 	%rs1106, [%r3+19328];
	st.local.u8 	[%rd21+167], %rs1106;
	add.s64 	%rd581, %rd397, 169;
	// begin inline asm
	prefetch.local.L1 [%rd581];
	// end inline asm
	ld.shared.u8 	%rs1107, [%r3+19456];
	st.local.u8 	[%rd21+168], %rs1107;
	add.s64 	%rd582, %rd397, 170;
	// begin inline asm
	prefetch.local.L1 [%rd582];
	// end inline asm
	ld.shared.u8 	%rs1108, [%r3+19584];
	st.local.u8 	[%rd21+169], %rs1108;
	add.s64 	%rd583, %rd397, 171;
	// begin inline asm
	prefetch.local.L1 [%rd583];
	// end inline asm
	ld.shared.u8 	%rs1109, [%r3+19712];
	st.local.u8 	[%rd21+170], %rs1109;
	add.s64 	%rd584, %rd397, 172;
	// begin inline asm
	prefetch.local.L1 [%rd584];
	// end inline asm
	ld.shared.u8 	%rs1110, [%r3+19840];
	st.local.u8 	[%rd21+171], %rs1110;
	add.s64 	%rd585, %rd397, 173;
	// begin inline asm
	prefetch.local.L1 [%rd585];
	// end inline asm
	ld.shared.u8 	%rs1111, [%r3+19968];
	st.local.u8 	[%rd21+172], %rs1111;
	add.s64 	%rd586, %rd397, 174;
	// begin inline asm
	prefetch.local.L1 [%rd586];
	// end inline asm
	ld.shared.u8 	%rs1112, [%r3+20096];
	st.local.u8 	[%rd21+173], %rs1112;
	add.s64 	%rd587, %rd397, 175;
	// begin inline asm
	prefetch.local.L1 [%rd587];
	// end inline asm
	ld.shared.u8 	%rs1113, [%r3+20224];
	st.local.u8 	[%rd21+174], %rs1113;
	add.s64 	%rd588, %rd397, 176;
	// begin inline asm
	prefetch.local.L1 [%rd588];
	// end inline asm
	ld.shared.u8 	%rs1114, [%r3+20352];
	st.local.u8 	[%rd21+175], %rs1114;
	add.s64 	%rd589, %rd397, 177;
	// begin inline asm
	prefetch.local.L1 [%rd589];
	// end inline asm
	ld.shared.u8 	%rs1115, [%r3+20480];
	st.local.u8 	[%rd21+176], %rs1115;
	add.s64 	%rd590, %rd397, 178;
	// begin inline asm
	prefetch.local.L1 [%rd590];
	// end inline asm
	ld.shared.u8 	%rs1116, [%r3+20608];
	st.local.u8 	[%rd21+177], %rs1116;
	add.s64 	%rd591, %rd397, 179;
	// begin inline asm
	prefetch.local.L1 [%rd591];
	// end inline asm
	ld.shared.u8 	%rs1117, [%r3+20736];
	st.local.u8 	[%rd21+178], %rs1117;
	add.s64 	%rd592, %rd397, 180;
	// begin inline asm
	prefetch.local.L1 [%rd592];
	// end inline asm
	ld.shared.u8 	%rs1118, [%r3+20864];
	st.local.u8 	[%rd21+179], %rs1118;
	add.s64 	%rd593, %rd397, 181;
	// begin inline asm
	prefetch.local.L1 [%rd593];
	// end inline asm
	ld.shared.u8 	%rs1119, [%r3+20992];
	st.local.u8 	[%rd21+180], %rs1119;
	add.s64 	%rd594, %rd397, 182;
	// begin inline asm
	prefetch.local.L1 [%rd594];
	// end inline asm
	ld.shared.u8 	%rs1120, [%r3+21120];
	st.local.u8 	[%rd21+181], %rs1120;
	add.s64 	%rd595, %rd397, 183;
	// begin inline asm
	prefetch.local.L1 [%rd595];
	// end inline asm
	ld.shared.u8 	%rs1121, [%r3+21248];
	st.local.u8 	[%rd21+182], %rs1121;
	add.s64 	%rd596, %rd397, 184;
	// begin inline asm
	prefetch.local.L1 [%rd596];
	// end inline asm
	ld.shared.u8 	%rs1122, [%r3+21376];
	st.local.u8 	[%rd21+183], %rs1122;
	add.s64 	%rd597, %rd397, 185;
	// begin inline asm
	prefetch.local.L1 [%rd597];
	// end inline asm
	ld.shared.u8 	%rs1123, [%r3+21504];
	st.local.u8 	[%rd21+184], %rs1123;
	add.s64 	%rd598, %rd397, 186;
	// begin inline asm
	prefetch.local.L1 [%rd598];
	// end inline asm
	ld.shared.u8 	%rs1124, [%r3+21632];
	st.local.u8 	[%rd21+185], %rs1124;
	add.s64 	%rd599, %rd397, 187;
	// begin inline asm
	prefetch.local.L1 [%rd599];
	// end inline asm
	ld.shared.u8 	%rs1125, [%r3+21760];
	st.local.u8 	[%rd21+186], %rs1125;
	add.s64 	%rd600, %rd397, 188;
	// begin inline asm
	prefetch.local.L1 [%rd600];
	// end inline asm
	ld.shared.u8 	%rs1126, [%r3+21888];
	st.local.u8 	[%rd21+187], %rs1126;
	add.s64 	%rd601, %rd397, 189;
	// begin inline asm
	prefetch.local.L1 [%rd601];
	// end inline asm
	ld.shared.u8 	%rs1127, [%r3+22016];
	st.local.u8 	[%rd21+188], %rs1127;
	add.s64 	%rd602, %rd397, 190;
	// begin inline asm
	prefetch.local.L1 [%rd602];
	// end inline asm
	ld.shared.u8 	%rs1128, [%r3+22144];
	st.local.u8 	[%rd21+189], %rs1128;
	add.s64 	%rd603, %rd397, 191;
	// begin inline asm
	prefetch.local.L1 [%rd603];
	// end inline asm
	ld.shared.u8 	%rs1129, [%r3+22272];
	st.local.u8 	[%rd21+190], %rs1129;
	add.s64 	%rd604, %rd397, 192;
	// begin inline asm
	prefetch.local.L1 [%rd604];
	// end inline asm
	ld.shared.u8 	%rs1130, [%r3+22400];
	st.local.u8 	[%rd21+191], %rs1130;
	add.s64 	%rd605, %rd397, 193;
	// begin inline asm
	prefetch.local.L1 [%rd605];
	// end inline asm
	ld.shared.u8 	%rs1131, [%r3+22528];
	st.local.u8 	[%rd21+192], %rs1131;
	add.s64 	%rd606, %rd397, 194;
	// begin inline asm
	prefetch.local.L1 [%rd606];
	// end inline asm
	ld.shared.u8 	%rs1132, [%r3+22656];
	st.local.u8 	[%rd21+193], %rs1132;
	add.s64 	%rd607, %rd397, 195;
	// begin inline asm
	prefetch.local.L1 [%rd607];
	// end inline asm
	ld.shared.u8 	%rs1133, [%r3+22784];
	st.local.u8 	[%rd21+194], %rs1133;
	add.s64 	%rd608, %rd397, 196;
	// begin inline asm
	prefetch.local.L1 [%rd608];
	// end inline asm
	ld.shared.u8 	%rs1134, [%r3+22912];
	st.local.u8 	[%rd21+195], %rs1134;
	add.s64 	%rd609, %rd397, 197;
	// begin inline asm
	prefetch.local.L1 [%rd609];
	// end inline asm
	ld.shared.u8 	%rs1135, [%r3+23040];
	st.local.u8 	[%rd21+196], %rs1135;
	add.s64 	%rd610, %rd397, 198;
	// begin inline asm
	prefetch.local.L1 [%rd610];
	// end inline asm
	ld.shared.u8 	%rs1136, [%r3+23168];
	st.local.u8 	[%rd21+197], %rs1136;
	add.s64 	%rd611, %rd397, 199;
	// begin inline asm
	prefetch.local.L1 [%rd611];
	// end inline asm
	ld.shared.u8 	%rs1137, [%r3+23296];
	st.local.u8 	[%rd21+198], %rs1137;
	add.s64 	%rd612, %rd397, 200;
	// begin inline asm
	prefetch.local.L1 [%rd612];
	// end inline asm
	ld.shared.u8 	%rs1138, [%r3+23424];
	st.local.u8 	[%rd21+199], %rs1138;
	add.s64 	%rd613, %rd397, 201;
	// begin inline asm
	prefetch.local.L1 [%rd613];
	// end inline asm
	ld.shared.u8 	%rs1139, [%r3+23552];
	st.local.u8 	[%rd21+200], %rs1139;
	add.s64 	%rd614, %rd397, 202;
	// begin inline asm
	prefetch.local.L1 [%rd614];
	// end inline asm
	ld.shared.u8 	%rs1140, [%r3+23680];
	st.local.u8 	[%rd21+201], %rs1140;
	add.s64 	%rd615, %rd397, 203;
	// begin inline asm
	prefetch.local.L1 [%rd615];
	// end inline asm
	ld.shared.u8 	%rs1141, [%r3+23808];
	st.local.u8 	[%rd21+202], %rs1141;
	add.s64 	%rd616, %rd397, 204;
	// begin inline asm
	prefetch.local.L1 [%rd616];
	// end inline asm
	ld.shared.u8 	%rs1142, [%r3+23936];
	st.local.u8 	[%rd21+203], %rs1142;
	add.s64 	%rd617, %rd397, 205;
	// begin inline asm
	prefetch.local.L1 [%rd617];
	// end inline asm
	ld.shared.u8 	%rs1143, [%r3+24064];
	st.local.u8 	[%rd21+204], %rs1143;
	add.s64 	%rd618, %rd397, 206;
	// begin inline asm
	prefetch.local.L1 [%rd618];
	// end inline asm
	ld.shared.u8 	%rs1144, [%r3+24192];
	st.local.u8 	[%rd21+205], %rs1144;
	add.s64 	%rd619, %rd397, 207;
	// begin inline asm
	prefetch.local.L1 [%rd619];
	// end inline asm
	ld.shared.u8 	%rs1145, [%r3+24320];
	st.local.u8 	[%rd21+206], %rs1145;
	add.s64 	%rd620, %rd397, 208;
	// begin inline asm
	prefetch.local.L1 [%rd620];
	// end inline asm
	ld.shared.u8 	%rs1146, [%r3+24448];
	st.local.u8 	[%rd21+207], %rs1146;
	add.s64 	%rd621, %rd397, 209;
	// begin inline asm
	prefetch.local.L1 [%rd621];
	// end inline asm
	ld.shared.u8 	%rs1147, [%r3+24576];
	st.local.u8 	[%rd21+208], %rs1147;
	add.s64 	%rd622, %rd397, 210;
	// begin inline asm
	prefetch.local.L1 [%rd622];
	// end inline asm
	ld.shared.u8 	%rs1148, [%r3+24704];
	st.local.u8 	[%rd21+209], %rs1148;
	add.s64 	%rd623, %rd397, 211;
	// begin inline asm
	prefetch.local.L1 [%rd623];
	// end inline asm
	ld.shared.u8 	%rs1149, [%r3+24832];
	st.local.u8 	[%rd21+210], %rs1149;
	add.s64 	%rd624, %rd397, 212;
	// begin inline asm
	prefetch.local.L1 [%rd624];
	// end inline asm
	ld.shared.u8 	%rs1150, [%r3+24960];
	st.local.u8 	[%rd21+211], %rs1150;
	add.s64 	%rd625, %rd397, 213;
	// begin inline asm
	prefetch.local.L1 [%rd625];
	// end inline asm
	ld.shared.u8 	%rs1151, [%r3+25088];
	st.local.u8 	[%rd21+212], %rs1151;
	add.s64 	%rd626, %rd397, 214;
	// begin inline asm
	prefetch.local.L1 [%rd626];
	// end inline asm
	ld.shared.u8 	%rs1152, [%r3+25216];
	st.local.u8 	[%rd21+213], %rs1152;
	add.s64 	%rd627, %rd397, 215;
	// begin inline asm
	prefetch.local.L1 [%rd627];
	// end inline asm
	ld.shared.u8 	%rs1153, [%r3+25344];
	st.local.u8 	[%rd21+214], %rs1153;
	add.s64 	%rd628, %rd397, 216;
	// begin inline asm
	prefetch.local.L1 [%rd628];
	// end inline asm
	ld.shared.u8 	%rs1154, [%r3+25472];
	st.local.u8 	[%rd21+215], %rs1154;
	add.s64 	%rd629, %rd397, 217;
	// begin inline asm
	prefetch.local.L1 [%rd629];
	// end inline asm
	ld.shared.u8 	%rs1155, [%r3+25600];
	st.local.u8 	[%rd21+216], %rs1155;
	add.s64 	%rd630, %rd397, 218;
	// begin inline asm
	prefetch.local.L1 [%rd630];
	// end inline asm
	ld.shared.u8 	%rs1156, [%r3+25728];
	st.local.u8 	[%rd21+217], %rs1156;
	add.s64 	%rd631, %rd397, 219;
	// begin inline asm
	prefetch.local.L1 [%rd631];
	// end inline asm
	ld.shared.u8 	%rs1157, [%r3+25856];
	st.local.u8 	[%rd21+218], %rs1157;
	add.s64 	%rd632, %rd397, 220;
	// begin inline asm
	prefetch.local.L1 [%rd632];
	// end inline asm
	ld.shared.u8 	%rs1158, [%r3+25984];
	st.local.u8 	[%rd21+219], %rs1158;
	add.s64 	%rd633, %rd397, 221;
	// begin inline asm
	prefetch.local.L1 [%rd633];
	// end inline asm
	ld.shared.u8 	%rs1159, [%r3+26112];
	st.local.u8 	[%rd21+220], %rs1159;
	add.s64 	%rd634, %rd397, 222;
	// begin inline asm
	prefetch.local.L1 [%rd634];
	// end inline asm
	ld.shared.u8 	%rs1160, [%r3+26240];
	st.local.u8 	[%rd21+221], %rs1160;
	add.s64 	%rd635, %rd397, 223;
	// begin inline asm
	prefetch.local.L1 [%rd635];
	// end inline asm
	ld.shared.u8 	%rs1161, [%r3+26368];
	st.local.u8 	[%rd21+222], %rs1161;
	add.s64 	%rd636, %rd397, 224;
	// begin inline asm
	prefetch.local.L1 [%rd636];
	// end inline asm
	ld.shared.u8 	%rs1162, [%r3+26496];
	st.local.u8 	[%rd21+223], %rs1162;
	add.s64 	%rd637, %rd397, 225;
	// begin inline asm
	prefetch.local.L1 [%rd637];
	// end inline asm
	ld.shared.u8 	%rs1163, [%r3+26624];
	st.local.u8 	[%rd21+224], %rs1163;
	add.s64 	%rd638, %rd397, 226;
	// begin inline asm
	prefetch.local.L1 [%rd638];
	// end inline asm
	ld.shared.u8 	%rs1164, [%r3+26752];
	st.local.u8 	[%rd21+225], %rs1164;
	add.s64 	%rd639, %rd397, 227;
	// begin inline asm
	prefetch.local.L1 [%rd639];
	// end inline asm
	ld.shared.u8 	%rs1165, [%r3+26880];
	st.local.u8 	[%rd21+226], %rs1165;
	add.s64 	%rd640, %rd397, 228;
	// begin inline asm
	prefetch.local.L1 [%rd640];
	// end inline asm
	ld.shared.u8 	%rs1166, [%r3+27008];
	st.local.u8 	[%rd21+227], %rs1166;
	add.s64 	%rd641, %rd397, 229;
	// begin inline asm
	prefetch.local.L1 [%rd641];
	// end inline asm
	ld.shared.u8 	%rs1167, [%r3+27136];
	st.local.u8 	[%rd21+228], %rs1167;
	add.s64 	%rd642, %rd397, 230;
	// begin inline asm
	prefetch.local.L1 [%rd642];
	// end inline asm
	ld.shared.u8 	%rs1168, [%r3+27264];
	st.local.u8 	[%rd21+229], %rs1168;
	add.s64 	%rd643, %rd397, 231;
	// begin inline asm
	prefetch.local.L1 [%rd643];
	// end inline asm
	ld.shared.u8 	%rs1169, [%r3+27392];
	st.local.u8 	[%rd21+230], %rs1169;
	add.s64 	%rd644, %rd397, 232;
	// begin inline asm
	prefetch.local.L1 [%rd644];
	// end inline asm
	ld.shared.u8 	%rs1170, [%r3+27520];
	st.local.u8 	[%rd21+231], %rs1170;
	add.s64 	%rd645, %rd397, 233;
	// begin inline asm
	prefetch.local.L1 [%rd645];
	// end inline asm
	ld.shared.u8 	%rs1171, [%r3+27648];
	st.local.u8 	[%rd21+232], %rs1171;
	add.s64 	%rd646, %rd397, 234;
	// begin inline asm
	prefetch.local.L1 [%rd646];
	// end inline asm
	ld.shared.u8 	%rs1172, [%r3+27776];
	st.local.u8 	[%rd21+233], %rs1172;
	add.s64 	%rd647, %rd397, 235;
	// begin inline asm
	prefetch.local.L1 [%rd647];
	// end inline asm
	ld.shared.u8 	%rs1173, [%r3+27904];
	st.local.u8 	[%rd21+234], %rs1173;
	add.s64 	%rd648, %rd397, 236;
	// begin inline asm
	prefetch.local.L1 [%rd648];
	// end inline asm
	ld.shared.u8 	%rs1174, [%r3+28032];
	st.local.u8 	[%rd21+235], %rs1174;
	add.s64 	%rd649, %rd397, 237;
	// begin inline asm
	prefetch.local.L1 [%rd649];
	// end inline asm
	ld.shared.u8 	%rs1175, [%r3+28160];
	st.local.u8 	[%rd21+236], %rs1175;
	add.s64 	%rd650, %rd397, 238;
	// begin inline asm
	prefetch.local.L1 [%rd650];
	// end inline asm
	ld.shared.u8 	%rs1176, [%r3+28288];
	st.local.u8 	[%rd21+237], %rs1176;
	add.s64 	%rd651, %rd397, 239;
	// begin inline asm
	prefetch.local.L1 [%rd651];
	// end inline asm
	ld.shared.u8 	%rs1177, [%r3+28416];
	st.local.u8 	[%rd21+238], %rs1177;
	add.s64 	%rd652, %rd397, 240;
	// begin inline asm
	prefetch.local.L1 [%rd652];
	// end inline asm
	ld.shared.u8 	%rs1178, [%r3+28544];
	st.local.u8 	[%rd21+239], %rs1178;
	add.s64 	%rd653, %rd397, 241;
	// begin inline asm
	prefetch.local.L1 [%rd653];
	// end inline asm
	ld.shared.u8 	%rs1179, [%r3+28672];
	st.local.u8 	[%rd21+240], %rs1179;
	add.s64 	%rd654, %rd397, 242;
	// begin inline asm
	prefetch.local.L1 [%rd654];
	// end inline asm
	ld.shared.u8 	%rs1180, [%r3+28800];
	st.local.u8 	[%rd21+241], %rs1180;
	add.s64 	%rd655, %rd397, 243;
	// begin inline asm
	prefetch.local.L1 [%rd655];
	// end inline asm
	ld.shared.u8 	%rs1181, [%r3+28928];
	st.local.u8 	[%rd21+242], %rs1181;
	add.s64 	%rd656, %rd397, 244;
	// begin inline asm
	prefetch.local.L1 [%rd656];
	// end inline asm
	ld.shared.u8 	%rs1182, [%r3+29056];
	st.local.u8 	[%rd21+243], %rs1182;
	add.s64 	%rd657, %rd397, 245;
	// begin inline asm
	prefetch.local.L1 [%rd657];
	// end inline asm
	ld.shared.u8 	%rs1183, [%r3+29184];
	st.local.u8 	[%rd21+244], %rs1183;
	add.s64 	%rd658, %rd397, 246;
	// begin inline asm
	prefetch.local.L1 [%rd658];
	// end inline asm
	ld.shared.u8 	%rs1184, [%r3+29312];
	st.local.u8 	[%rd21+245], %rs1184;
	add.s64 	%rd659, %rd397, 247;
	// begin inline asm
	prefetch.local.L1 [%rd659];
	// end inline asm
	ld.shared.u8 	%rs1185, [%r3+29440];
	st.local.u8 	[%rd21+246], %rs1185;
	add.s64 	%rd660, %rd397, 248;
	// begin inline asm
	prefetch.local.L1 [%rd660];
	// end inline asm
	ld.shared.u8 	%rs1186, [%r3+29568];
	st.local.u8 	[%rd21+247], %rs1186;
	add.s64 	%rd661, %rd397, 249;
	// begin inline asm
	prefetch.local.L1 [%rd661];
	// end inline asm
	ld.shared.u8 	%rs1187, [%r3+29696];
	st.local.u8 	[%rd21+248], %rs1187;
	add.s64 	%rd662, %rd397, 250;
	// begin inline asm
	prefetch.local.L1 [%rd662];
	// end inline asm
	ld.shared.u8 	%rs1188, [%r3+29824];
	st.local.u8 	[%rd21+249], %rs1188;
	add.s64 	%rd663, %rd397, 251;
	// begin inline asm
	prefetch.local.L1 [%rd663];
	// end inline asm
	ld.shared.u8 	%rs1189, [%r3+29952];
	st.local.u8 	[%rd21+250], %rs1189;
	add.s64 	%rd664, %rd397, 252;
	// begin inline asm
	prefetch.local.L1 [%rd664];
	// end inline asm
	ld.shared.u8 	%rs1190, [%r3+30080];
	st.local.u8 	[%rd21+251], %rs1190;
	add.s64 	%rd665, %rd397, 253;
	// begin inline asm
	prefetch.local.L1 [%rd665];
	// end inline asm
	ld.shared.u8 	%rs1191, [%r3+30208];
	st.local.u8 	[%rd21+252], %rs1191;
	add.s64 	%rd666, %rd397, 254;
	// begin inline asm
	prefetch.local.L1 [%rd666];
	// end inline asm
	ld.shared.u8 	%rs1192, [%r3+30336];
	st.local.u8 	[%rd21+253], %rs1192;
	add.s64 	%rd667, %rd397, 255;
	// begin inline asm
	prefetch.local.L1 [%rd667];
	// end inline asm
	ld.shared.u8 	%rs1193, [%r3+30464];
	st.local.u8 	[%rd21+254], %rs1193;
	add.s64 	%rd668, %rd397, 256;
	// begin inline asm
	prefetch.local.L1 [%rd668];
	// end inline asm
	ld.shared.u8 	%rs1194, [%r3+30592];
	st.local.u8 	[%rd21+255], %rs1194;
	add.s64 	%rd669, %rd397, 257;
	// begin inline asm
	prefetch.local.L1 [%rd669];
	// end inline asm
	ld.shared.u8 	%rs1195, [%r3+30720];
	st.local.u8 	[%rd21+256], %rs1195;
	add.s64 	%rd670, %rd397, 258;
	// begin inline asm
	prefetch.local.L1 [%rd670];
	// end inline asm
	ld.shared.u8 	%rs1196, [%r3+30848];
	st.local.u8 	[%rd21+257], %rs1196;
	add.s64 	%rd671, %rd397, 259;
	// begin inline asm
	prefetch.local.L1 [%rd671];
	// end inline asm
	ld.shared.u8 	%rs1197, [%r3+30976];
	st.local.u8 	[%rd21+258], %rs1197;
	add.s64 	%rd672, %rd397, 260;
	// begin inline asm
	prefetch.local.L1 [%rd672];
	// end inline asm
	ld.shared.u8 	%rs1198, [%r3+31104];
	st.local.u8 	[%rd21+259], %rs1198;
	add.s64 	%rd673, %rd397, 261;
	// begin inline asm
	prefetch.local.L1 [%rd673];
	// end inline asm
	ld.shared.u8 	%rs1199, [%r3+31232];
	st.local.u8 	[%rd21+260], %rs1199;
	add.s64 	%rd674, %rd397, 262;
	// begin inline asm
	prefetch.local.L1 [%rd674];
	// end inline asm
	ld.shared.u8 	%rs1200, [%r3+31360];
	st.local.u8 	[%rd21+261], %rs1200;
	add.s64 	%rd675, %rd397, 263;
	// begin inline asm
	prefetch.local.L1 [%rd675];
	// end inline asm
	ld.shared.u8 	%rs1201, [%r3+31488];
	st.local.u8 	[%rd21+262], %rs1201;
	add.s64 	%rd676, %rd397, 264;
	// begin inline asm
	prefetch.local.L1 [%rd676];
	// end inline asm
	ld.shared.u8 	%rs1202, [%r3+31616];
	st.local.u8 	[%rd21+263], %rs1202;
	add.s64 	%rd677, %rd397, 265;
	// begin inline asm
	prefetch.local.L1 [%rd677];
	// end inline asm
	ld.shared.u8 	%rs1203, [%r3+31744];
	st.local.u8 	[%rd21+264], %rs1203;
	add.s64 	%rd678, %rd397, 266;
	// begin inline asm
	prefetch.local.L1 [%rd678];
	// end inline asm
	ld.shared.u8 	%rs1204, [%r3+31872];
	st.local.u8 	[%rd21+265], %rs1204;
	add.s64 	%rd679, %rd397, 267;
	// begin inline asm
	prefetch.local.L1 [%rd679];
	// end inline asm
	ld.shared.u8 	%rs1205, [%r3+32000];
	st.local.u8 	[%rd21+266], %rs1205;
	add.s64 	%rd680, %rd397, 268;
	// begin inline asm
	prefetch.local.L1 [%rd680];
	// end inline asm
	ld.shared.u8 	%rs1206, [%r3+32128];
	st.local.u8 	[%rd21+267], %rs1206;
	add.s64 	%rd681, %rd397, 269;
	// begin inline asm
	prefetch.local.L1 [%rd681];
	// end inline asm
	ld.shared.u8 	%rs1207, [%r3+32256];
	st.local.u8 	[%rd21+268], %rs1207;
	add.s64 	%rd682, %rd397, 270;
	// begin inline asm
	prefetch.local.L1 [%rd682];
	// end inline asm
	ld.shared.u8 	%rs1208, [%r3+32384];
	st.local.u8 	[%rd21+269], %rs1208;
	add.s64 	%rd683, %rd397, 271;
	// begin inline asm
	prefetch.local.L1 [%rd683];
	// end inline asm
	ld.shared.u8 	%rs1209, [%r3+32512];
	st.local.u8 	[%rd21+270], %rs1209;
	add.s64 	%rd685, %rd397, 272;
	// begin inline asm
	prefetch.local.L1 [%rd685];
	// end inline asm
	ld.shared.u8 	%rs1210, [%r3+32640];
	st.local.u8 	[%rd21+271], %rs1210;
	// begin inline asm
	prefetch.local.L2 [%rd685];
	// end inline asm
	mad.lo.s64 	%rd702, %rd2533, 806876925344, 352;
	and.b64  	%rd703, %rd702, 9007199120523264;
	mad.lo.s64 	%rd704, %rd2533, 8602081037417187945, 277363943098;
	shr.u64 	%rd705, %rd704, 21;
	and.b64  	%rd706, %rd705, 134217727;
	or.b64  	%rd707, %rd706, %rd703;
	cvt.rn.f64.u64 	%fd1006, %rd707;
	mul.f64 	%fd1007, %fd1006, 0d3CA0000000000000;
	mul.f64 	%fd42, %fd1007, 0d4070000000000000;
	mad.lo.s64 	%rd708, %rd2533, 1736862336005215904, 2666505958129870752;
	and.b64  	%rd709, %rd708, 9007199120523264;
	mad.lo.s64 	%rd710, %rd2533, 5985058416696778513, -8542997297661424380;
	shr.u64 	%rd711, %rd710, 21;
	and.b64  	%rd712, %rd711, 134217727;
	or.b64  	%rd713, %rd712, %rd709;
	cvt.rn.f64.u64 	%fd1008, %rd713;
	mul.f64 	%fd1009, %fd1008, 0d3CA0000000000000;
	mul.f64 	%fd43, %fd1009, 0d4070000000000000;
	mad.lo.s64 	%rd714, %rd2533, -6895497188809791495, -6044649417579420322;
	and.b64  	%rd2536, %rd714, 281474976710655;
	mov.b16 	%rs1211, 0;
	st.shared.u8 	[%r3], %rs1211;
	mov.b16 	%rs1212, 1;
	st.shared.u8 	[%r3+128], %rs1212;
	mov.b16 	%rs1213, 2;
	st.shared.u8 	[%r3+256], %rs1213;
	mov.b16 	%rs1214, 3;
	st.shared.u8 	[%r3+384], %rs1214;
	mov.b16 	%rs1215, 4;
	st.shared.u8 	[%r3+512], %rs1215;
	mov.b16 	%rs1216, 5;
	st.shared.u8 	[%r3+640], %rs1216;
	mov.b16 	%rs1217, 6;
	st.shared.u8 	[%r3+768], %rs1217;
	mov.b16 	%rs1218, 7;
	st.shared.u8 	[%r3+896], %rs1218;
	mov.b16 	%rs1219, 8;
	st.shared.u8 	[%r3+1024], %rs1219;
	mov.b16 	%rs1220, 9;
	st.shared.u8 	[%r3+1152], %rs1220;
	mov.b16 	%rs1221, 10;
	st.shared.u8 	[%r3+1280], %rs1221;
	mov.b16 	%rs1222, 11;
	st.shared.u8 	[%r3+1408], %rs1222;
	mov.b16 	%rs1223, 12;
	st.shared.u8 	[%r3+1536], %rs1223;
	mov.b16 	%rs1224, 13;
	st.shared.u8 	[%r3+1664], %rs1224;
	mov.b16 	%rs1225, 14;
	st.shared.u8 	[%r3+1792], %rs1225;
	mov.b16 	%rs1226, 15;
	st.shared.u8 	[%r3+1920], %rs1226;
	mov.b16 	%rs1227, 16;
	st.shared.u8 	[%r3+2048], %rs1227;
	mov.b16 	%rs1228, 17;
	st.shared.u8 	[%r3+2176], %rs1228;
	mov.b16 	%rs1229, 18;
	st.shared.u8 	[%r3+2304], %rs1229;
	mov.b16 	%rs1230, 19;
	st.shared.u8 	[%r3+2432], %rs1230;
	mov.b16 	%rs1231, 20;
	st.shared.u8 	[%r3+2560], %rs1231;
	mov.b16 	%rs1232, 21;
	st.shared.u8 	[%r3+2688], %rs1232;
	mov.b16 	%rs1233, 22;
	st.shared.u8 	[%r3+2816], %rs1233;
	mov.b16 	%rs1234, 23;
	st.shared.u8 	[%r3+2944], %rs1234;
	mov.b16 	%rs1235, 24;
	st.shared.u8 	[%r3+3072], %rs1235;
	mov.b16 	%rs1236, 25;
	st.shared.u8 	[%r3+3200], %rs1236;
	mov.b16 	%rs1237, 26;
	st.shared.u8 	[%r3+3328], %rs1237;
	mov.b16 	%rs1238, 27;
	st.shared.u8 	[%r3+3456], %rs1238;
	mov.b16 	%rs1239, 28;
	st.shared.u8 	[%r3+3584], %rs1239;
	mov.b16 	%rs1240, 29;
	st.shared.u8 	[%r3+3712], %rs1240;
	mov.b16 	%rs1241, 30;
	st.shared.u8 	[%r3+3840], %rs1241;
	mov.b16 	%rs1242, 31;
	st.shared.u8 	[%r3+3968], %rs1242;
	mov.b16 	%rs1243, 32;
	st.shared.u8 	[%r3+4096], %rs1243;
	mov.b16 	%rs1244, 33;
	st.shared.u8 	[%r3+4224], %rs1244;
	mov.b16 	%rs1245, 34;
	st.shared.u8 	[%r3+4352], %rs1245;
	mov.b16 	%rs1246, 35;
	st.shared.u8 	[%r3+4480], %rs1246;
	mov.b16 	%rs1247, 36;
	st.shared.u8 	[%r3+4608], %rs1247;
	mov.b16 	%rs1248, 37;
	st.shared.u8 	[%r3+4736], %rs1248;
	mov.b16 	%rs1249, 38;
	st.shared.u8 	[%r3+4864], %rs1249;
	mov.b16 	%rs1250, 39;
	st.shared.u8 	[%r3+4992], %rs1250;
	mov.b16 	%rs1251, 40;
	st.shared.u8 	[%r3+5120], %rs1251;
	mov.b16 	%rs1252, 41;
	st.shared.u8 	[%r3+5248], %rs1252;
	mov.b16 	%rs1253, 42;
	st.shared.u8 	[%r3+5376], %rs1253;
	mov.b16 	%rs1254, 43;
	st.shared.u8 	[%r3+5504], %rs1254;
	mov.b16 	%rs1255, 44;
	st.shared.u8 	[%r3+5632], %rs1255;
	mov.b16 	%rs1256, 45;
	st.shared.u8 	[%r3+5760], %rs1256;
	mov.b16 	%rs1257, 46;
	st.shared.u8 	[%r3+5888], %rs1257;
	mov.b16 	%rs1258, 47;
	st.shared.u8 	[%r3+6016], %rs1258;
	mov.b16 	%rs1259, 48;
	st.shared.u8 	[%r3+6144], %rs1259;
	mov.b16 	%rs1260, 49;
	st.shared.u8 	[%r3+6272], %rs1260;
	mov.b16 	%rs1261, 50;
	st.shared.u8 	[%r3+6400], %rs1261;
	mov.b16 	%rs1262, 51;
	st.shared.u8 	[%r3+6528], %rs1262;
	mov.b16 	%rs1263, 52;
	st.shared.u8 	[%r3+6656], %rs1263;
	mov.b16 	%rs1264, 53;
	st.shared.u8 	[%r3+6784], %rs1264;
	mov.b16 	%rs1265, 54;
	st.shared.u8 	[%r3+6912], %rs1265;
	mov.b16 	%rs1266, 55;
	st.shared.u8 	[%r3+7040], %rs1266;
	mov.b16 	%rs1267, 56;
	st.shared.u8 	[%r3+7168], %rs1267;
	mov.b16 	%rs1268, 57;
	st.shared.u8 	[%r3+7296], %rs1268;
	mov.b16 	%rs1269, 58;
	st.shared.u8 	[%r3+7424], %rs1269;
	mov.b16 	%rs1270, 59;
	st.shared.u8 	[%r3+7552], %rs1270;
	mov.b16 	%rs1271, 60;
	st.shared.u8 	[%r3+7680], %rs1271;
	mov.b16 	%rs1272, 61;
	st.shared.u8 	[%r3+7808], %rs1272;
	mov.b16 	%rs1273, 62;
	st.shared.u8 	[%r3+7936], %rs1273;
	mov.b16 	%rs1274, 63;
	st.shared.u8 	[%r3+8064], %rs1274;
	mov.b16 	%rs1275, 64;
	st.shared.u8 	[%r3+8192], %rs1275;
	mov.b16 	%rs1276, 65;
	st.shared.u8 	[%r3+8320], %rs1276;
	mov.b16 	%rs1277, 66;
	st.shared.u8 	[%r3+8448], %rs1277;
	mov.b16 	%rs1278, 67;
	st.shared.u8 	[%r3+8576], %rs1278;
	mov.b16 	%rs1279, 68;
	st.shared.u8 	[%r3+8704], %rs1279;
	mov.b16 	%rs1280, 69;
	st.shared.u8 	[%r3+8832], %rs1280;
	mov.b16 	%rs1281, 70;
	st.shared.u8 	[%r3+8960], %rs1281;
	mov.b16 	%rs1282, 71;
	st.shared.u8 	[%r3+9088], %rs1282;
	mov.b16 	%rs1283, 72;
	st.shared.u8 	[%r3+9216], %rs1283;
	mov.b16 	%rs1284, 73;
	st.shared.u8 	[%r3+9344], %rs1284;
	mov.b16 	%rs1285, 74;
	st.shared.u8 	[%r3+9472], %rs1285;
	mov.b16 	%rs1286, 75;
	st.shared.u8 	[%r3+9600], %rs1286;
	mov.b16 	%rs1287, 76;
	st.shared.u8 	[%r3+9728], %rs1287;
	mov.b16 	%rs1288, 77;
	st.shared.u8 	[%r3+9856], %rs1288;
	mov.b16 	%rs1289, 78;
	st.shared.u8 	[%r3+9984], %rs1289;
	mov.b16 	%rs1290, 79;
	st.shared.u8 	[%r3+10112], %rs1290;
	mov.b16 	%rs1291, 80;
	st.shared.u8 	[%r3+10240], %rs1291;
	mov.b16 	%rs1292, 81;
	st.shared.u8 	[%r3+10368], %rs1292;
	mov.b16 	%rs1293, 82;
	st.shared.u8 	[%r3+10496], %rs1293;
	mov.b16 	%rs1294, 83;
	st.shared.u8 	[%r3+10624], %rs1294;
	mov.b16 	%rs1295, 84;
	st.shared.u8 	[%r3+10752], %rs1295;
	mov.b16 	%rs1296, 85;
	st.shared.u8 	[%r3+10880], %rs1296;
	mov.b16 	%rs1297, 86;
	st.shared.u8 	[%r3+11008], %rs1297;
	mov.b16 	%rs1298, 87;
	st.shared.u8 	[%r3+11136], %rs1298;
	mov.b16 	%rs1299, 88;
	st.shared.u8 	[%r3+11264], %rs1299;
	mov.b16 	%rs1300, 89;
	st.shared.u8 	[%r3+11392], %rs1300;
	mov.b16 	%rs1301, 90;
	st.shared.u8 	[%r3+11520], %rs1301;
	mov.b16 	%rs1302, 91;
	st.shared.u8 	[%r3+11648], %rs1302;
	mov.b16 	%rs1303, 92;
	st.shared.u8 	[%r3+11776], %rs1303;
	mov.b16 	%rs1304, 93;
	st.shared.u8 	[%r3+11904], %rs1304;
	mov.b16 	%rs1305, 94;
	st.shared.u8 	[%r3+12032], %rs1305;
	mov.b16 	%rs1306, 95;
	st.shared.u8 	[%r3+12160], %rs1306;
	mov.b16 	%rs1307, 96;
	st.shared.u8 	[%r3+12288], %rs1307;
	mov.b16 	%rs1308, 97;
	st.shared.u8 	[%r3+12416], %rs1308;
	mov.b16 	%rs1309, 98;
	st.shared.u8 	[%r3+12544], %rs1309;
	mov.b16 	%rs1310, 99;
	st.shared.u8 	[%r3+12672], %rs1310;
	mov.b16 	%rs1311, 100;
	st.shared.u8 	[%r3+12800], %rs1311;
	mov.b16 	%rs1312, 101;
	st.shared.u8 	[%r3+12928], %rs1312;
	mov.b16 	%rs1313, 102;
	st.shared.u8 	[%r3+13056], %rs1313;
	mov.b16 	%rs1314, 103;
	st.shared.u8 	[%r3+13184], %rs1314;
	mov.b16 	%rs1315, 104;
	st.shared.u8 	[%r3+13312], %rs1315;
	mov.b16 	%rs1316, 105;
	st.shared.u8 	[%r3+13440], %rs1316;
	mov.b16 	%rs1317, 106;
	st.shared.u8 	[%r3+13568], %rs1317;
	mov.b16 	%rs1318, 107;
	st.shared.u8 	[%r3+13696], %rs1318;
	mov.b16 	%rs1319, 108;
	st.shared.u8 	[%r3+13824], %rs1319;
	mov.b16 	%rs1320, 109;
	st.shared.u8 	[%r3+13952], %rs1320;
	mov.b16 	%rs1321, 110;
	st.shared.u8 	[%r3+14080], %rs1321;
	mov.b16 	%rs1322, 111;
	st.shared.u8 	[%r3+14208], %rs1322;
	mov.b16 	%rs1323, 112;
	st.shared.u8 	[%r3+14336], %rs1323;
	mov.b16 	%rs1324, 113;
	st.shared.u8 	[%r3+14464], %rs1324;
	mov.b16 	%rs1325, 114;
	st.shared.u8 	[%r3+14592], %rs1325;
	mov.b16 	%rs1326, 115;
	st.shared.u8 	[%r3+14720], %rs1326;
	mov.b16 	%rs1327, 116;
	st.shared.u8 	[%r3+14848], %rs1327;
	mov.b16 	%rs1328, 117;
	st.shared.u8 	[%r3+14976], %rs1328;
	mov.b16 	%rs1329, 118;
	st.shared.u8 	[%r3+15104], %rs1329;
	mov.b16 	%rs1330, 119;
	st.shared.u8 	[%r3+15232], %rs1330;
	mov.b16 	%rs1331, 120;
	st.shared.u8 	[%r3+15360], %rs1331;
	mov.b16 	%rs1332, 121;
	st.shared.u8 	[%r3+15488], %rs1332;
	mov.b16 	%rs1333, 122;
	st.shared.u8 	[%r3+15616], %rs1333;
	mov.b16 	%rs1334, 123;
	st.shared.u8 	[%r3+15744], %rs1334;
	mov.b16 	%rs1335, 124;
	st.shared.u8 	[%r3+15872], %rs1335;
	mov.b16 	%rs1336, 125;
	st.shared.u8 	[%r3+16000], %rs1336;
	mov.b16 	%rs1337, 126;
	st.shared.u8 	[%r3+16128], %rs1337;
	mov.b16 	%rs1338, 127;
	st.shared.u8 	[%r3+16256], %rs1338;
	mov.b16 	%rs1339, 128;
	st.shared.u8 	[%r3+16384], %rs1339;
	mov.b16 	%rs1340, 129;
	st.shared.u8 	[%r3+16512], %rs1340;
	mov.b16 	%rs1341, 130;
	st.shared.u8 	[%r3+16640], %rs1341;
	mov.b16 	%rs1342, 131;
	st.shared.u8 	[%r3+16768], %rs1342;
	mov.b16 	%rs1343, 132;
	st.shared.u8 	[%r3+16896], %rs1343;
	mov.b16 	%rs1344, 133;
	st.shared.u8 	[%r3+17024], %rs1344;
	mov.b16 	%rs1345, 134;
	st.shared.u8 	[%r3+17152], %rs1345;
	mov.b16 	%rs1346, 135;
	st.shared.u8 	[%r3+17280], %rs1346;
	mov.b16 	%rs1347, 136;
	st.shared.u8 	[%r3+17408], %rs1347;
	mov.b16 	%rs1348, 137;
	st.shared.u8 	[%r3+17536], %rs1348;
	mov.b16 	%rs1349, 138;
	st.shared.u8 	[%r3+17664], %rs1349;
	mov.b16 	%rs1350, 139;
	st.shared.u8 	[%r3+17792], %rs1350;
	mov.b16 	%rs1351, 140;
	st.shared.u8 	[%r3+17920], %rs1351;
	mov.b16 	%rs1352, 141;
	st.shared.u8 	[%r3+18048], %rs1352;
	mov.b16 	%rs1353, 142;
	st.shared.u8 	[%r3+18176], %rs1353;
	mov.b16 	%rs1354, 143;
	st.shared.u8 	[%r3+18304], %rs1354;
	mov.b16 	%rs1355, 144;
	st.shared.u8 	[%r3+18432], %rs1355;
	mov.b16 	%rs1356, 145;
	st.shared.u8 	[%r3+18560], %rs1356;
	mov.b16 	%rs1357, 146;
	st.shared.u8 	[%r3+18688], %rs1357;
	mov.b16 	%rs1358, 147;
	st.shared.u8 	[%r3+18816], %rs1358;
	mov.b16 	%rs1359, 148;
	st.shared.u8 	[%r3+18944], %rs1359;
	mov.b16 	%rs1360, 149;
	st.shared.u8 	[%r3+19072], %rs1360;
	mov.b16 	%rs1361, 150;
	st.shared.u8 	[%r3+19200], %rs1361;
	mov.b16 	%rs1362, 151;
	st.shared.u8 	[%r3+19328], %rs1362;
	mov.b16 	%rs1363, 152;
	st.shared.u8 	[%r3+19456], %rs1363;
	mov.b16 	%rs1364, 153;
	st.shared.u8 	[%r3+19584], %rs1364;
	mov.b16 	%rs1365, 154;
	st.shared.u8 	[%r3+19712], %rs1365;
	mov.b16 	%rs1366, 155;
	st.shared.u8 	[%r3+19840], %rs1366;
	mov.b16 	%rs1367, 156;
	st.shared.u8 	[%r3+19968], %rs1367;
	mov.b16 	%rs1368, 157;
	st.shared.u8 	[%r3+20096], %rs1368;
	mov.b16 	%rs1369, 158;
	st.shared.u8 	[%r3+20224], %rs1369;
	mov.b16 	%rs1370, 159;
	st.shared.u8 	[%r3+20352], %rs1370;
	mov.b16 	%rs1371, 160;
	st.shared.u8 	[%r3+20480], %rs1371;
	mov.b16 	%rs1372, 161;
	st.shared.u8 	[%r3+20608], %rs1372;
	mov.b16 	%rs1373, 162;
	st.shared.u8 	[%r3+20736], %rs1373;
	mov.b16 	%rs1374, 163;
	st.shared.u8 	[%r3+20864], %rs1374;
	mov.b16 	%rs1375, 164;
	st.shared.u8 	[%r3+20992], %rs1375;
	mov.b16 	%rs1376, 165;
	st.shared.u8 	[%r3+21120], %rs1376;
	mov.b16 	%rs1377, 166;
	st.shared.u8 	[%r3+21248], %rs1377;
	mov.b16 	%rs1378, 167;
	st.shared.u8 	[%r3+21376], %rs1378;
	mov.b16 	%rs1379, 168;
	st.shared.u8 	[%r3+21504], %rs1379;
	mov.b16 	%rs1380, 169;
	st.shared.u8 	[%r3+21632], %rs1380;
	mov.b16 	%rs1381, 170;
	st.shared.u8 	[%r3+21760], %rs1381;
	mov.b16 	%rs1382, 171;
	st.shared.u8 	[%r3+21888], %rs1382;
	mov.b16 	%rs1383, 172;
	st.shared.u8 	[%r3+22016], %rs1383;
	mov.b16 	%rs1384, 173;
	st.shared.u8 	[%r3+22144], %rs1384;
	mov.b16 	%rs1385, 174;
	st.shared.u8 	[%r3+22272], %rs1385;
	mov.b16 	%rs1386, 175;
	st.shared.u8 	[%r3+22400], %rs1386;
	mov.b16 	%rs1387, 176;
	st.shared.u8 	[%r3+22528], %rs1387;
	mov.b16 	%rs1388, 177;
	st.shared.u8 	[%r3+22656], %rs1388;
	mov.b16 	%rs1389, 178;
	st.shared.u8 	[%r3+22784], %rs1389;
	mov.b16 	%rs1390, 179;
	st.shared.u8 	[%r3+22912], %rs1390;
	mov.b16 	%rs1391, 180;
	st.shared.u8 	[%r3+23040], %rs1391;
	mov.b16 	%rs1392, 181;
	st.shared.u8 	[%r3+23168], %rs1392;
	mov.b16 	%rs1393, 182;
	st.shared.u8 	[%r3+23296], %rs1393;
	mov.b16 	%rs1394, 183;
	st.shared.u8 	[%r3+23424], %rs1394;
	mov.b16 	%rs1395, 184;
	st.shared.u8 	[%r3+23552], %rs1395;
	mov.b16 	%rs1396, 185;
	st.shared.u8 	[%r3+23680], %rs1396;
	mov.b16 	%rs1397, 186;
	st.shared.u8 	[%r3+23808], %rs1397;
	mov.b16 	%rs1398, 187;
	st.shared.u8 	[%r3+23936], %rs1398;
	mov.b16 	%rs1399, 188;
	st.shared.u8 	[%r3+24064], %rs1399;
	mov.b16 	%rs1400, 189;
	st.shared.u8 	[%r3+24192], %rs1400;
	mov.b16 	%rs1401, 190;
	st.shared.u8 	[%r3+24320], %rs1401;
	mov.b16 	%rs1402, 191;
	st.shared.u8 	[%r3+24448], %rs1402;
	mov.b16 	%rs1403, 192;
	st.shared.u8 	[%r3+24576], %rs1403;
	mov.b16 	%rs1404, 193;
	st.shared.u8 	[%r3+24704], %rs1404;
	mov.b16 	%rs1405, 194;
	st.shared.u8 	[%r3+24832], %rs1405;
	mov.b16 	%rs1406, 195;
	st.shared.u8 	[%r3+24960], %rs1406;
	mov.b16 	%rs1407, 196;
	st.shared.u8 	[%r3+25088], %rs1407;
	mov.b16 	%rs1408, 197;
	st.shared.u8 	[%r3+25216], %rs1408;
	mov.b16 	%rs1409, 198;
	st.shared.u8 	[%r3+25344], %rs1409;
	mov.b16 	%rs1410, 199;
	st.shared.u8 	[%r3+25472], %rs1410;
	mov.b16 	%rs1411, 200;
	st.shared.u8 	[%r3+25600], %rs1411;
	mov.b16 	%rs1412, 201;
	st.shared.u8 	[%r3+25728], %rs1412;
	mov.b16 	%rs1413, 202;
	st.shared.u8 	[%r3+25856], %rs1413;
	mov.b16 	%rs1414, 203;
	st.shared.u8 	[%r3+25984], %rs1414;
	mov.b16 	%rs1415, 204;
	st.shared.u8 	[%r3+26112], %rs1415;
	mov.b16 	%rs1416, 205;
	st.shared.u8 	[%r3+26240], %rs1416;
	mov.b16 	%rs1417, 206;
	st.shared.u8 	[%r3+26368], %rs1417;
	mov.b16 	%rs1418, 207;
	st.shared.u8 	[%r3+26496], %rs1418;
	mov.b16 	%rs1419, 208;
	st.shared.u8 	[%r3+26624], %rs1419;
	mov.b16 	%rs1420, 209;
	st.shared.u8 	[%r3+26752], %rs1420;
	mov.b16 	%rs1421, 210;
	st.shared.u8 	[%r3+26880], %rs1421;
	mov.b16 	%rs1422, 211;
	st.shared.u8 	[%r3+27008], %rs1422;
	mov.b16 	%rs1423, 212;
	st.shared.u8 	[%r3+27136], %rs1423;
	mov.b16 	%rs1424, 213;
	st.shared.u8 	[%r3+27264], %rs1424;
	mov.b16 	%rs1425, 214;
	st.shared.u8 	[%r3+27392], %rs1425;
	mov.b16 	%rs1426, 215;
	st.shared.u8 	[%r3+27520], %rs1426;
	mov.b16 	%rs1427, 216;
	st.shared.u8 	[%r3+27648], %rs1427;
	mov.b16 	%rs1428, 217;
	st.shared.u8 	[%r3+27776], %rs1428;
	mov.b16 	%rs1429, 218;
	st.shared.u8 	[%r3+27904], %rs1429;
	mov.b16 	%rs1430, 219;
	st.shared.u8 	[%r3+28032], %rs1430;
	mov.b16 	%rs1431, 220;
	st.shared.u8 	[%r3+28160], %rs1431;
	mov.b16 	%rs1432, 221;
	st.shared.u8 	[%r3+28288], %rs1432;
	mov.b16 	%rs1433, 222;
	st.shared.u8 	[%r3+28416], %rs1433;
	mov.b16 	%rs1434, 223;
	st.shared.u8 	[%r3+28544], %rs1434;
	mov.b16 	%rs1435, 224;
	st.shared.u8 	[%r3+28672], %rs1435;
	mov.b16 	%rs1436, 225;
	st.shared.u8 	[%r3+28800], %rs1436;
	mov.b16 	%rs1437, 226;
	st.shared.u8 	[%r3+28928], %rs1437;
	mov.b16 	%rs1438, 227;
	st.shared.u8 	[%r3+29056], %rs1438;
	mov.b16 	%rs1439, 228;
	st.shared.u8 	[%r3+29184], %rs1439;
	mov.b16 	%rs1440, 229;
	st.shared.u8 	[%r3+29312], %rs1440;
	mov.b16 	%rs1441, 230;
	st.shared.u8 	[%r3+29440], %rs1441;
	mov.b16 	%rs1442, 231;
	st.shared.u8 	[%r3+29568], %rs1442;
	mov.b16 	%rs1443, 232;
	st.shared.u8 	[%r3+29696], %rs1443;
	mov.b16 	%rs1444, 233;
	st.shared.u8 	[%r3+29824], %rs1444;
	mov.b16 	%rs1445, 234;
	st.shared.u8 	[%r3+29952], %rs1445;
	mov.b16 	%rs1446, 235;
	st.shared.u8 	[%r3+30080], %rs1446;
	mov.b16 	%rs1447, 236;
	st.shared.u8 	[%r3+30208], %rs1447;
	mov.b16 	%rs1448, 237;
	st.shared.u8 	[%r3+30336], %rs1448;
	mov.b16 	%rs1449, 238;
	st.shared.u8 	[%r3+30464], %rs1449;
	mov.b16 	%rs1450, 239;
	st.shared.u8 	[%r3+30592], %rs1450;
	mov.b16 	%rs1451, 240;
	st.shared.u8 	[%r3+30720], %rs1451;
	mov.b16 	%rs1452, 241;
	st.shared.u8 	[%r3+30848], %rs1452;
	mov.b16 	%rs1453, 242;
	st.shared.u8 	[%r3+30976], %rs1453;
	mov.b16 	%rs1454, 243;
	st.shared.u8 	[%r3+31104], %rs1454;
	mov.b16 	%rs1455, 244;
	st.shared.u8 	[%r3+31232], %rs1455;
	mov.b16 	%rs1456, 245;
	st.shared.u8 	[%r3+31360], %rs1456;
	mov.b16 	%rs1457, 246;
	st.shared.u8 	[%r3+31488], %rs1457;
	mov.b16 	%rs1458, 247;
	st.shared.u8 	[%r3+31616], %rs1458;
	mov.b16 	%rs1459, 248;
	st.shared.u8 	[%r3+31744], %rs1459;
	mov.b16 	%rs1460, 249;
	st.shared.u8 	[%r3+31872], %rs1460;
	mov.b16 	%rs1461, 250;
	st.shared.u8 	[%r3+32000], %rs1461;
	mov.b16 	%rs1462, 251;
	st.shared.u8 	[%r3+32128], %rs1462;
	mov.b16 	%rs1463, 252;
	st.shared.u8 	[%r3+32256], %rs1463;
	mov.b16 	%rs1464, 253;
	st.shared.u8 	[%r3+32384], %rs1464;
	mov.b16 	%rs1465, 254;
	st.shared.u8 	[%r3+32512], %rs1465;
	mov.b16 	%rs1466, 255;
	st.shared.u8 	[%r3+32640], %rs1466;
	mov.b32 	%r1312, 0;
$L__BB1_28:
	cvt.u16.u32 	%rs1467, %r1312;
	sub.s16 	%rs7, 256, %rs1467;
	mad.lo.s64 	%rd715, %rd2536, 25214903917, 11;
	and.b64  	%rd2536, %rd715, 281474976710655;
	shr.u64 	%rd26, %rd2536, 17;
	sub.s16 	%rs1468, 255, %rs1467;
	and.b16  	%rs1469, %rs7, %rs1468;
	setp.eq.s16 	%p28, %rs1469, 0;
	@%p28 bra 	$L__BB1_31;
	cvt.u32.u64 	%r141, %rd26;
	cvt.u32.u16 	%r26, %rs7;
	rem.u32 	%r1313, %r141, %r26;
	sub.s32 	%r28, 255, %r1312;
	sub.s32 	%r142, %r28, %r1313;
	add.s32 	%r143, %r142, %r141;
	setp.gt.s32 	%p29, %r143, -1;
	@%p29 bra 	$L__BB1_32;
$L__BB1_30:
	mad.lo.s64 	%rd716, %rd2536, 25214903917, 11;
	and.b64  	%rd2536, %rd716, 281474976710655;
	shr.u64 	%rd717, %rd2536, 17;
	cvt.u32.u64 	%r144, %rd717;
	rem.u32 	%r1313, %r144, %r26;
	sub.s32 	%r145, %r28, %r1313;
	add.s32 	%r146, %r145, %r144;
	setp.lt.s32 	%p30, %r146, 0;
	@%p30 bra 	$L__BB1_30;
	bra.uni 	$L__BB1_32;
$L__BB1_31:
	cvt.u64.u16 	%rd718, %rs7;
	mul.lo.s64 	%rd719, %rd26, %rd718;
	shr.u64 	%rd720, %rd719, 31;
	cvt.u32.u64 	%r1313, %rd720;
$L__BB1_32:
	shl.b32 	%r147, %r1312, 7;
	add.s32 	%r148, %r3, %r147;
	ld.shared.u8 	%rs1470, [%r148];
	shl.b32 	%r149, %r1313, 7;
	add.s32 	%r150, %r148, %r149;
	ld.shared.u8 	%rs1471, [%r150];
	st.shared.u8 	[%r148], %rs1471;
	st.shared.u8 	[%r150], %rs1470;
	add.s32 	%r1312, %r1312, 1;
	setp.ne.s32 	%p31, %r1312, 256;
	@%p31 bra 	$L__BB1_28;
	add.f64 	%fd1011, %fd42, 0d4017EBEBEBEBEBEC;
	add.f64 	%fd1012, %fd43, 0dC01AAAAAAAAAAAAA;
	add.f64 	%fd1013, %fd1011, %fd1012;
	fma.rn.f64 	%fd1014, %fd1013, 0d3FD76CF5D0B09954, %fd1011;
	cvt.rzi.s32.f64 	%r151, %fd1014;
	fma.rn.f64 	%fd1015, %fd1013, 0d3FD76CF5D0B09954, %fd1012;
	cvt.rzi.s32.f64 	%r152, %fd1015;
	cvt.rn.f64.s32 	%fd1016, %r151;
	setp.lt.f64 	%p32, %fd1014, %fd1016;
	selp.s32 	%r153, -1, 0, %p32;
	add.s32 	%r154, %r151, %r153;
	cvt.rn.f64.s32 	%fd1017, %r152;
	setp.lt.f64 	%p33, %fd1015, %fd1017;
	selp.s32 	%r155, -1, 0, %p33;
	add.s32 	%r156, %r152, %r155;
	add.s32 	%r157, %r154, %r156;
	cvt.rn.f64.s32 	%fd1018, %r157;
	mul.f64 	%fd1019, %fd1018, 0d3FCB0CB174DF99C8;
	cvt.rn.f64.s32 	%fd1020, %r154;
	cvt.rn.f64.s32 	%fd1021, %r156;
	sub.f64 	%fd1022, %fd1019, %fd1020;
	add.f64 	%fd44, %fd1011, %fd1022;
	sub.f64 	%fd1023, %fd1019, %fd1021;
	add.f64 	%fd45, %fd1012, %fd1023;
	setp.leu.f64 	%p34, %fd44, %fd45;
	setp.gt.f64 	%p35, %fd44, %fd45;
	selp.u32 	%r158, 1, 0, %p35;
	selp.u32 	%r159, 1, 0, %p34;
	selp.f64 	%fd1024, 0d3FF0000000000000, 0d0000000000000000, %p35;
	sub.f64 	%fd1025, %fd44, %fd1024;
	add.f64 	%fd46, %fd1025, 0d3FCB0CB174DF99C8;
	selp.f64 	%fd1026, 0d3FF0000000000000, 0d0000000000000000, %p34;
	sub.f64 	%fd1027, %fd45, %fd1026;
	add.f64 	%fd47, %fd1027, 0d3FCB0CB174DF99C8;
	add.f64 	%fd1028, %fd44, 0dBFF0000000000000;
	add.f64 	%fd48, %fd1028, 0d3FDB0CB174DF99C8;
	add.f64 	%fd1029, %fd45, 0dBFF0000000000000;
	add.f64 	%fd49, %fd1029, 0d3FDB0CB174DF99C8;
	shl.b32 	%r160, %r156, 7;
	and.b32  	%r161, %r160, 32640;
	add.s32 	%r162, %r3, %r161;
	ld.shared.u8 	%rs1472, [%r162];
	cvt.u16.u32 	%rs1473, %r154;
	add.s16 	%rs1474, %rs1472, %rs1473;
	cvt.u32.u16 	%r163, %rs1474;
	and.b32  	%r33, %r163, 255;
	add.s32 	%r164, %r154, %r158;
	add.s32 	%r165, %r156, %r159;
	shl.b32 	%r166, %r165, 7;
	and.b32  	%r167, %r166, 32640;
	add.s32 	%r168, %r3, %r167;
	ld.shared.u8 	%rs1475, [%r168];
	cvt.u16.u32 	%rs1476, %r164;
	add.s16 	%rs1477, %rs1475, %rs1476;
	and.b16  	%rs1478, %rs1477, 255;
	mul.wide.u16 	%r169, %rs1478, 128;
	add.s32 	%r170, %r3, %r169;
	ld.shared.u8 	%rs8, [%r170];
	add.s32 	%r171, %r160, 128;
	and.b32  	%r172, %r171, 32640;
	add.s32 	%r173, %r3, %r172;
	ld.shared.u8 	%rs1479, [%r173];
	add.s16 	%rs1480, %rs1473, %rs1479;
	add.s16 	%rs1481, %rs1480, 1;
	and.b16  	%rs1482, %rs1481, 255;
	mul.wide.u16 	%r174, %rs1482, 128;
	add.s32 	%r175, %r3, %r174;
	ld.shared.u8 	%rs9, [%r175];
	mul.f64 	%fd1030, %fd44, %fd44;
	mov.f64 	%fd1031, 0d3FE0000000000000;
	sub.f64 	%fd1032, %fd1031, %fd1030;
	mul.f64 	%fd1033, %fd45, %fd45;
	sub.f64 	%fd50, %fd1032, %fd1033;
	setp.lt.f64 	%p36, %fd50, 0d0000000000000000;
	mov.f64 	%fd4130, 0d0000000000000000;
	@%p36 bra 	$L__BB1_35;
	shl.b32 	%r176, %r33, 7;
	add.s32 	%r177, %r3, %r176;
	ld.shared.u8 	%rs1483, [%r177];
	mul.lo.s16 	%rs1484, %rs1483, 171;
	shr.u16 	%rs1485, %rs1484, 11;
	mul.lo.s16 	%rs1486, %rs1485, 12;
	sub.s16 	%rs1487, %rs1483, %rs1486;
	mul.f64 	%fd1034, %fd50, %fd50;
	mul.f64 	%fd1035, %fd1034, %fd1034;
	cvt.u32.u16 	%r178, %rs1487;
	and.b32  	%r179, %r178, 255;
	mul.wide.u32 	%rd721, %r179, 2;
	mov.u64 	%rd722, _ZN34_INTERNAL_47dbf28a_4_k_cu_215f420f7simplex5grad2E;
	add.s64 	%rd723, %rd722, %rd721;
	ld.const.s8 	%rs1488, [%rd723];
	cvt.rn.f64.s16 	%fd1036, %rs1488;
	ld.const.s8 	%rs1489, [%rd723+1];
	cvt.rn.f64.s16 	%fd1037, %rs1489;
	mul.f64 	%fd1038, %fd45, %fd1037;
	fma.rn.f64 	%fd1039, %fd44, %fd1036, %fd1038;
	mul.f64 	%fd4130, %fd1035, %fd1039;
$L__BB1_35:
	mul.f64 	%fd1041, %fd46, %fd46;
	mov.f64 	%fd1042, 0d3FE0000000000000;
	sub.f64 	%fd1043, %fd1042, %fd1041;
	mul.f64 	%fd1044, %fd47, %fd47;
	sub.f64 	%fd53, %fd1043, %fd1044;
	setp.lt.f64 	%p37, %fd53, 0d0000000000000000;
	mov.f64 	%fd4131, 0d0000000000000000;
	@%p37 bra 	$L__BB1_37;
	mul.f64 	%fd1045, %fd53, %fd53;
	mul.f64 	%fd1046, %fd1045, %fd1045;
	mul.lo.s16 	%rs1491, %rs8, 171;
	shr.u16 	%rs1492, %rs1491, 11;
	mul.lo.s16 	%rs1493, %rs1492, 12;
	sub.s16 	%rs1494, %rs8, %rs1493;
	cvt.u32.u16 	%r180, %rs1494;
	and.b32  	%r181, %r180, 255;
	mul.wide.u32 	%rd724, %r181, 2;
	mov.u64 	%rd725, _ZN34_INTERNAL_47dbf28a_4_k_cu_215f420f7simplex5grad2E;
	add.s64 	%rd726, %rd725, %rd724;
	ld.const.s8 	%rs1495, [%rd726];
	cvt.rn.f64.s16 	%fd1047, %rs1495;
	ld.const.s8 	%rs1496, [%rd726+1];
	cvt.rn.f64.s16 	%fd1048, %rs1496;
	mul.f64 	%fd1049, %fd47, %fd1048;
	fma.rn.f64 	%fd1050, %fd46, %fd1047, %fd1049;
	mul.f64 	%fd4131, %fd1046, %fd1050;
$L__BB1_37:
	mul.f64 	%fd1052, %fd48, %fd48;
	mov.f64 	%fd1053, 0d3FE0000000000000;
	sub.f64 	%fd1054, %fd1053, %fd1052;
	mul.f64 	%fd1055, %fd49, %fd49;
	sub.f64 	%fd56, %fd1054, %fd1055;
	setp.lt.f64 	%p38, %fd56, 0d0000000000000000;
	mov.f64 	%fd4132, 0d0000000000000000;
	@%p38 bra 	$L__BB1_39;
	mul.f64 	%fd1056, %fd56, %fd56;
	mul.f64 	%fd1057, %fd1056, %fd1056;
	mul.lo.s16 	%rs1498, %rs9, 171;
	shr.u16 	%rs1499, %rs1498, 11;
	mul.lo.s16 	%rs1500, %rs1499, 12;
	sub.s16 	%rs1501, %rs9, %rs1500;
	cvt.u32.u16 	%r182, %rs1501;
	and.b32  	%r183, %r182, 255;
	mul.wide.u32 	%rd727, %r183, 2;
	mov.u64 	%rd728, _ZN34_INTERNAL_47dbf28a_4_k_cu_215f420f7simplex5grad2E;
	add.s64 	%rd729, %rd728, %rd727;
	ld.const.s8 	%rs1502, [%rd729];
	cvt.rn.f64.s16 	%fd1058, %rs1502;
	ld.const.s8 	%rs1503, [%rd729+1];
	cvt.rn.f64.s16 	%fd1059, %rs1503;
	mul.f64 	%fd1060, %fd49, %fd1059;
	fma.rn.f64 	%fd1061, %fd48, %fd1058, %fd1060;
	mul.f64 	%fd4132, %fd1057, %fd1061;
$L__BB1_39:
	ld.param.u64 	%rd2526, [_Z19part2ElectricBooglomjPm_param_2];
	cvta.to.global.u64 	%rd986, %rd2526;
	add.s64 	%rd30, %rd986, %rd105;
	add.f64 	%fd1062, %fd4130, %fd4131;
	add.f64 	%fd1063, %fd1062, %fd4132;
	mul.f64 	%fd1064, %fd1063, 0d4051800000000000;
	mul.f64 	%fd1065, %fd1064, 0d3FE199999999999A;
	fma.rn.f64 	%fd1066, %fd1065, 0d4000000000000000, %fd41;
	st.local.v2.f64 	[%rd21+272], {%fd42, %fd43};
	add.s64 	%rd730, %rd397, 289;
	// begin inline asm
	prefetch.local.L1 [%rd730];
	// end inline asm
	ld.shared.u8 	%rs1504, [%r3];
	st.local.u8 	[%rd21+288], %rs1504;
	add.s64 	%rd731, %rd397, 290;
	// begin inline asm
	prefetch.local.L1 [%rd731];
	// end inline asm
	ld.shared.u8 	%rs1505, [%r3+128];
	st.local.u8 	[%rd21+289], %rs1505;
	add.s64 	%rd732, %rd397, 291;
	// begin inline asm
	prefetch.local.L1 [%rd732];
	// end inline asm
	ld.shared.u8 	%rs1506, [%r3+256];
	st.local.u8 	[%rd21+290], %rs1506;
	add.s64 	%rd733, %rd397, 292;
	// begin inline asm
	prefetch.local.L1 [%rd733];
	// end inline asm
	ld.shared.u8 	%rs1507, [%r3+384];
	st.local.u8 	[%rd21+291], %rs1507;
	add.s64 	%rd734, %rd397, 293;
	// begin inline asm
	prefetch.local.L1 [%rd734];
	// end inline asm
	ld.shared.u8 	%rs1508, [%r3+512];
	st.local.u8 	[%rd21+292], %rs1508;
	add.s64 	%rd735, %rd397, 294;
	// begin inline asm
	prefetch.local.L1 [%rd735];
	// end inline asm
	ld.shared.u8 	%rs1509, [%r3+640];
	st.local.u8 	[%rd21+293], %rs1509;
	add.s64 	%rd736, %rd397, 295;
	// begin inline asm
	prefetch.local.L1 [%rd736];
	// end inline asm
	ld.shared.u8 	%rs1510, [%r3+768];
	st.local.u8 	[%rd21+294], %rs1510;
	add.s64 	%rd737, %rd397, 296;
	// begin inline asm
	prefetch.local.L1 [%rd737];
	// end inline asm
	ld.shared.u8 	%rs1511, [%r3+896];
	st.local.u8 	[%rd21+295], %rs1511;
	add.s64 	%rd738, %rd397, 297;
	// begin inline asm
	prefetch.local.L1 [%rd738];
	// end inline asm
	ld.shared.u8 	%rs1512, [%r3+1024];
	st.local.u8 	[%rd21+296], %rs1512;
	add.s64 	%rd739, %rd397, 298;
	// begin inline asm
	prefetch.local.L1 [%rd739];
	// end inline asm
	ld.shared.u8 	%rs1513, [%r3+1152];
	st.local.u8 	[%rd21+297], %rs1513;
	add.s64 	%rd740, %rd397, 299;
	// begin inline asm
	prefetch.local.L1 [%rd740];
	// end inline asm
	ld.shared.u8 	%rs1514, [%r3+1280];
	st.local.u8 	[%rd21+298], %rs1514;
	add.s64 	%rd741, %rd397, 300;
	// begin inline asm
	prefetch.local.L1 [%rd741];
	// end inline asm
	ld.shared.u8 	%rs1515, [%r3+1408];
	st.local.u8 	[%rd21+299], %rs1515;
	add.s64 	%rd742, %rd397, 301;
	// begin inline asm
	prefetch.local.L1 [%rd742];
	// end inline asm
	ld.shared.u8 	%rs1516, [%r3+1536];
	st.local.u8 	[%rd21+300], %rs1516;
	add.s64 	%rd743, %rd397, 302;
	// begin inline asm
	prefetch.local.L1 [%rd743];
	// end inline asm
	ld.shared.u8 	%rs1517, [%r3+1664];
	st.local.u8 	[%rd21+301], %rs1517;
	add.s64 	%rd744, %rd397, 303;
	// begin inline asm
	prefetch.local.L1 [%rd744];
	// end inline asm
	ld.shared.u8 	%rs1518, [%r3+1792];
	st.local.u8 	[%rd21+302], %rs1518;
	add.s64 	%rd745, %rd397, 304;
	// begin inline asm
	prefetch.local.L1 [%rd745];
	// end inline asm
	ld.shared.u8 	%rs1519, [%r3+1920];
	st.local.u8 	[%rd21+303], %rs1519;
	add.s64 	%rd746, %rd397, 305;
	// begin inline asm
	prefetch.local.L1 [%rd746];
	// end inline asm
	ld.shared.u8 	%rs1520, [%r3+2048];
	st.local.u8 	[%rd21+304], %rs1520;
	add.s64 	%rd747, %rd397, 306;
	// begin inline asm
	prefetch.local.L1 [%rd747];
	// end inline asm
	ld.shared.u8 	%rs1521, [%r3+2176];
	st.local.u8 	[%rd21+305], %rs1521;
	add.s64 	%rd748, %rd397, 307;
	// begin inline asm
	prefetch.local.L1 [%rd748];
	// end inline asm
	ld.shared.u8 	%rs1522, [%r3+2304];
	st.local.u8 	[%rd21+306], %rs1522;
	add.s64 	%rd749, %rd397, 308;
	// begin inline asm
	prefetch.local.L1 [%rd749];
	// end inline asm
	ld.shared.u8 	%rs1523, [%r3+2432];
	st.local.u8 	[%rd21+307], %rs1523;
	add.s64 	%rd750, %rd397, 309;
	// begin inline asm
	prefetch.local.L1 [%rd750];
	// end inline asm
	ld.shared.u8 	%rs1524, [%r3+2560];
	st.local.u8 	[%rd21+308], %rs1524;
	add.s64 	%rd751, %rd397, 310;
	// begin inline asm
	prefetch.local.L1 [%rd751];
	// end inline asm
	ld.shared.u8 	%rs1525, [%r3+2688];
	st.local.u8 	[%rd21+309], %rs1525;
	add.s64 	%rd752, %rd397, 311;
	// begin inline asm
	prefetch.local.L1 [%rd752];
	// end inline asm
	ld.shared.u8 	%rs1526, [%r3+2816];
	st.local.u8 	[%rd21+310], %rs1526;
	add.s64 	%rd753, %rd397, 312;
	// begin inline asm
	prefetch.local.L1 [%rd753];
	// end inline asm
	ld.shared.u8 	%rs1527, [%r3+2944];
	st.local.u8 	[%rd21+311], %rs1527;
	add.s64 	%rd754, %rd397, 313;
	// begin inline asm
	prefetch.local.L1 [%rd754];
	// end inline asm
	ld.shared.u8 	%rs1528, [%r3+3072];
	st.local.u8 	[%rd21+312], %rs1528;
	add.s64 	%rd755, %rd397, 314;
	// begin inline asm
	prefetch.local.L1 [%rd755];
	// end inline asm
	ld.shared.u8 	%rs1529, [%r3+3200];
	st.local.u8 	[%rd21+313], %rs1529;
	add.s64 	%rd756, %rd397, 315;
	// begin inline asm
	prefetch.local.L1 [%rd756];
	// end inline asm
	ld.shared.u8 	%rs1530, [%r3+3328];
	st.local.u8 	[%rd21+314], %rs1530;
	add.s64 	%rd757, %rd397, 316;
	// begin inline asm
	prefetch.local.L1 [%rd757];
	// end inline asm
	ld.shared.u8 	%rs1531, [%r3+3456];
	st.local.u8 	[%rd21+315], %rs1531;
	add.s64 	%rd758, %rd397, 317;
	// begin inline asm
	prefetch.local.L1 [%rd758];
	// end inline asm
	ld.shared.u8 	%rs1532, [%r3+3584];
	st.local.u8 	[%rd21+316], %rs1532;
	add.s64 	%rd759, %rd397, 318;
	// begin inline asm
	prefetch.local.L1 [%rd759];
	// end inline asm
	ld.shared.u8 	%rs1533, [%r3+3712];
	st.local.u8 	[%rd21+317], %rs1533;
	add.s64 	%rd760, %rd397, 319;
	// begin inline asm
	prefetch.local.L1 [%rd760];
	// end inline asm
	ld.shared.u8 	%rs1534, [%r3+3840];
	st.local.u8 	[%rd21+318], %rs1534;
	add.s64 	%rd761, %rd397, 320;
	// begin inline asm
	prefetch.local.L1 [%rd761];
	// end inline asm
	ld.shared.u8 	%rs1535, [%r3+3968];
	st.local.u8 	[%rd21+319], %rs1535;
	add.s64 	%rd762, %rd397, 321;
	// begin inline asm
	prefetch.local.L1 [%rd762];
	// end inline asm
	ld.shared.u8 	%rs1536, [%r3+4096];
	st.local.u8 	[%rd21+320], %rs1536;
	add.s64 	%rd763, %rd397, 322;
	// begin inline asm
	prefetch.local.L1 [%rd763];
	// end inline asm
	ld.shared.u8 	%rs1537, [%r3+4224];
	st.local.u8 	[%rd21+321], %rs1537;
	add.s64 	%rd764, %rd397, 323;
	// begin inline asm
	prefetch.local.L1 [%rd764];
	// end inline asm
	ld.shared.u8 	%rs1538, [%r3+4352];
	st.local.u8 	[%rd21+322], %rs1538;
	add.s64 	%rd765, %rd397, 324;
	// begin inline asm
	prefetch.local.L1 [%rd765];
	// end inline asm
	ld.shared.u8 	%rs1539, [%r3+4480];
	st.local.u8 	[%rd21+323], %rs1539;
	add.s64 	%rd766, %rd397, 325;
	// begin inline asm
	prefetch.local.L1 [%rd766];
	// end inline asm
	ld.shared.u8 	%rs1540, [%r3+4608];
	st.local.u8 	[%rd21+324], %rs1540;
	add.s64 	%rd767, %rd397, 326;
	// begin inline asm
	prefetch.local.L1 [%rd767];
	// end inline asm
	ld.shared.u8 	%rs1541, [%r3+4736];
	st.local.u8 	[%rd21+325], %rs1541;
	add.s64 	%rd768, %rd397, 327;
	// begin inline asm
	prefetch.local.L1 [%rd768];
	// end inline asm
	ld.shared.u8 	%rs1542, [%r3+4864];
	st.local.u8 	[%rd21+326], %rs1542;
	add.s64 	%rd769, %rd397, 328;
	// begin inline asm
	prefetch.local.L1 [%rd769];
	// end inline asm
	ld.shared.u8 	%rs1543, [%r3+4992];
	st.local.u8 	[%rd21+327], %rs1543;
	add.s64 	%rd770, %rd397, 329;
	// begin inline asm
	prefetch.local.L1 [%rd770];
	// end inline asm
	ld.shared.u8 	%rs1544, [%r3+5120];
	st.local.u8 	[%rd21+328], %rs1544;
	add.s64 	%rd771, %rd397, 330;
	// begin inline asm
	prefetch.local.L1 [%rd771];
	// end inline asm
	ld.shared.u8 	%rs1545, [%r3+5248];
	st.local.u8 	[%rd21+329], %rs1545;
	add.s64 	%rd772, %rd397, 331;
	// begin inline asm
	prefetch.local.L1 [%rd772];
	// end inline asm
	ld.shared.u8 	%rs1546, [%r3+5376];
	st.local.u8 	[%rd21+330], %rs1546;
	add.s64 	%rd773, %rd397, 332;
	// begin inline asm
	prefetch.local.L1 [%rd773];
	// end inline asm
	ld.shared.u8 	%rs1547, [%r3+5504];
	st.local.u8 	[%rd21+331], %rs1547;
	add.s64 	%rd774, %rd397, 333;
	// begin inline asm
	prefetch.local.L1 [%rd774];
	// end inline asm
	ld.shared.u8 	%rs1548, [%r3+5632];
	st.local.u8 	[%rd21+332], %rs1548;
	add.s64 	%rd775, %rd397, 334;
	// begin inline asm
	prefetch.local.L1 [%rd775];
	// end inline asm
	ld.shared.u8 	%rs1549, [%r3+5760];
	st.local.u8 	[%rd21+333], %rs1549;
	add.s64 	%rd776, %rd397, 335;
	// begin inline asm
	prefetch.local.L1 [%rd776];
	// end inline asm
	ld.shared.u8 	%rs1550, [%r3+5888];
	st.local.u8 	[%rd21+334], %rs1550;
	add.s64 	%rd777, %rd397, 336;
	// begin inline asm
	prefetch.local.L1 [%rd777];
	// end inline asm
	ld.shared.u8 	%rs1551, [%r3+6016];
	st.local.u8 	[%rd21+335], %rs1551;
	add.s64 	%rd778, %rd397, 337;
	// begin inline asm
	prefetch.local.L1 [%rd778];
	// end inline asm
	ld.shared.u8 	%rs1552, [%r3+6144];
	st.local.u8 	[%rd21+336], %rs1552;
	add.s64 	%rd779, %rd397, 338;
	// begin inline asm
	prefetch.local.L1 [%rd779];
	// end inline asm
	ld.shared.u8 	%rs1553, [%r3+6272];
	st.local.u8 	[%rd21+337], %rs1553;
	add.s64 	%rd780, %rd397, 339;
	// begin inline asm
	prefetch.local.L1 [%rd780];
	// end inline asm
	ld.shared.u8 	%rs1554, [%r3+6400];
	st.local.u8 	[%rd21+338], %rs1554;
	add.s64 	%rd781, %rd397, 340;
	// begin inline asm
	prefetch.local.L1 [%rd781];
	// end inline asm
	ld.shared.u8 	%rs1555, [%r3+6528];
	st.local.u8 	[%rd21+339], %rs1555;
	add.s64 	%rd782, %rd397, 341;
	// begin inline asm
	prefetch.local.L1 [%rd782];
	// end inline asm
	ld.shared.u8 	%rs1556, [%r3+6656];
	st.local.u8 	[%rd21+340], %rs1556;
	add.s64 	%rd783, %rd397, 342;
	// begin inline asm
	prefetch.local.L1 [%rd783];
	// end inline asm
	ld.shared.u8 	%rs1557, [%r3+6784];
	st.local.u8 	[%rd21+341], %rs1557;
	add.s64 	%rd784, %rd397, 343;
	// begin inline asm
	prefetch.local.L1 [%rd784];
	// end inline asm
	ld.shared.u8 	%rs1558, [%r3+6912];
	st.local.u8 	[%rd21+342], %rs1558;
	add.s64 	%rd785, %rd397, 344;
	// begin inline asm
	prefetch.local.L1 [%rd785];
	// end inline asm
	ld.shared.u8 	%rs1559, [%r3+7040];
	st.local.u8 	[%rd21+343], %rs1559;
	add.s64 	%rd786, %rd397, 345;
	// begin inline asm
	prefetch.local.L1 [%rd786];
	// end inline asm
	ld.shared.u8 	%rs1560, [%r3+7168];
	st.local.u8 	[%rd21+344], %rs1560;
	add.s64 	%rd787, %rd397, 346;
	// begin inline asm
	prefetch.local.L1 [%rd787];
	// end inline asm
	ld.shared.u8 	%rs1561, [%r3+7296];
	st.local.u8 	[%rd21+345], %rs1561;
	add.s64 	%rd788, %rd397, 347;
	// begin inline asm
	prefetch.local.L1 [%rd788];
	// end inline asm
	ld.shared.u8 	%rs1562, [%r3+7424];
	st.local.u8 	[%rd21+346], %rs1562;
	add.s64 	%rd789, %rd397, 348;
	// begin inline asm
	prefetch.local.L1 [%rd789];
	// end inline asm
	ld.shared.u8 	%rs1563, [%r3+7552];
	st.local.u8 	[%rd21+347], %rs1563;
	add.s64 	%rd790, %rd397, 349;
	// begin inline asm
	prefetch.local.L1 [%rd790];
	// end inline asm
	ld.shared.u8 	%rs1564, [%r3+7680];
	st.local.u8 	[%rd21+348], %rs1564;
	add.s64 	%rd791, %rd397, 350;
	// begin inline asm
	prefetch.local.L1 [%rd791];
	// end inline asm
	ld.shared.u8 	%rs1565, [%r3+7808];
	st.local.u8 	[%rd21+349], %rs1565;
	add.s64 	%rd792, %rd397, 351;
	// begin inline asm
	prefetch.local.L1 [%rd792];
	// end inline asm
	ld.shared.u8 	%rs1566, [%r3+7936];
	st.local.u8 	[%rd21+350], %rs1566;
	add.s64 	%rd793, %rd397, 352;
	// begin inline asm
	prefetch.local.L1 [%rd793];
	// end inline asm
	ld.shared.u8 	%rs1567, [%r3+8064];
	st.local.u8 	[%rd21+351], %rs1567;
	add.s64 	%rd794, %rd397, 353;
	// begin inline asm
	prefetch.local.L1 [%rd794];
	// end inline asm
	ld.shared.u8 	%rs1568, [%r3+8192];
	st.local.u8 	[%rd21+352], %rs1568;
	add.s64 	%rd795, %rd397, 354;
	// begin inline asm
	prefetch.local.L1 [%rd795];
	// end inline asm
	ld.shared.u8 	%rs1569, [%r3+8320];
	st.local.u8 	[%rd21+353], %rs1569;
	add.s64 	%rd796, %rd397, 355;
	// begin inline asm
	prefetch.local.L1 [%rd796];
	// end inline asm
	ld.shared.u8 	%rs1570, [%r3+8448];
	st.local.u8 	[%rd21+354], %rs1570;
	add.s64 	%rd797, %rd397, 356;
	// begin inline asm
	prefetch.local.L1 [%rd797];
	// end inline asm
	ld.shared.u8 	%rs1571, [%r3+8576];
	st.local.u8 	[%rd21+355], %rs1571;
	add.s64 	%rd798, %rd397, 357;
	// begin inline asm
	prefetch.local.L1 [%rd798];
	// end inline asm
	ld.shared.u8 	%rs1572, [%r3+8704];
	st.local.u8 	[%rd21+356], %rs1572;
	add.s64 	%rd799, %rd397, 358;
	// begin inline asm
	prefetch.local.L1 [%rd799];
	// end inline asm
	ld.shared.u8 	%rs1573, [%r3+8832];
	st.local.u8 	[%rd21+357], %rs1573;
	add.s64 	%rd800, %rd397, 359;
	// begin inline asm
	prefetch.local.L1 [%rd800];
	// end inline asm
	ld.shared.u8 	%rs1574, [%r3+8960];
	st.local.u8 	[%rd21+358], %rs1574;
	add.s64 	%rd801, %rd397, 360;
	// begin inline asm
	prefetch.local.L1 [%rd801];
	// end inline asm
	ld.shared.u8 	%rs1575, [%r3+9088];
	st.local.u8 	[%rd21+359], %rs1575;
	add.s64 	%rd802, %rd397, 361;
	// begin inline asm
	prefetch.local.L1 [%rd802];
	// end inline asm
	ld.shared.u8 	%rs1576, [%r3+9216];
	st.local.u8 	[%rd21+360], %rs1576;
	add.s64 	%rd803, %rd397, 362;
	// begin inline asm
	prefetch.local.L1 [%rd803];
	// end inline asm
	ld.shared.u8 	%rs1577, [%r3+9344];
	st.local.u8 	[%rd21+361], %rs1577;
	add.s64 	%rd804, %rd397, 363;
	// begin inline asm
	prefetch.local.L1 [%rd804];
	// end inline asm
	ld.shared.u8 	%rs1578, [%r3+9472];
	st.local.u8 	[%rd21+362], %rs1578;
	add.s64 	%rd805, %rd397, 364;
	// begin inline asm
	prefetch.local.L1 [%rd805];
	// end inline asm
	ld.shared.u8 	%rs1579, [%r3+9600];
	st.local.u8 	[%rd21+363], %rs1579;
	add.s64 	%rd806, %rd397, 365;
	// begin inline asm
	prefetch.local.L1 [%rd806];
	// end inline asm
	ld.shared.u8 	%rs1580, [%r3+9728];
	st.local.u8 	[%rd21+364], %rs1580;
	add.s64 	%rd807, %rd397, 366;
	// begin inline asm
	prefetch.local.L1 [%rd807];
	// end inline asm
	ld.shared.u8 	%rs1581, [%r3+9856];
	st.local.u8 	[%rd21+365], %rs1581;
	add.s64 	%rd808, %rd397, 367;
	// begin inline asm
	prefetch.local.L1 [%rd808];
	// end inline asm
	ld.shared.u8 	%rs1582, [%r3+9984];
	st.local.u8 	[%rd21+366], %rs1582;
	add.s64 	%rd809, %rd397, 368;
	// begin inline asm
	prefetch.local.L1 [%rd809];
	// end inline asm
	ld.shared.u8 	%rs1583, [%r3+10112];
	st.local.u8 	[%rd21+367], %rs1583;
	add.s64 	%rd810, %rd397, 369;
	// begin inline asm
	prefetch.local.L1 [%rd810];
	// end inline asm
	ld.shared.u8 	%rs1584, [%r3+10240];
	st.local.u8 	[%rd21+368], %rs1584;
	add.s64 	%rd811, %rd397, 370;
	// begin inline asm
	prefetch.local.L1 [%rd811];
	// end inline asm
	ld.shared.u8 	%rs1585, [%r3+10368];
	st.local.u8 	[%rd21+369], %rs1585;
	add.s64 	%rd812, %rd397, 371;
	// begin inline asm
	prefetch.local.L1 [%rd812];
	// end inline asm
	ld.shared.u8 	%rs1586, [%r3+10496];
	st.local.u8 	[%rd21+370], %rs1586;
	add.s64 	%rd813, %rd397, 372;
	// begin inline asm
	prefetch.local.L1 [%rd813];
	// end inline asm
	ld.shared.u8 	%rs1587, [%r3+10624];
	st.local.u8 	[%rd21+371], %rs1587;
	add.s64 	%rd814, %rd397, 373;
	// begin inline asm
	prefetch.local.L1 [%rd814];
	// end inline asm
	ld.shared.u8 	%rs1588, [%r3+10752];
	st.local.u8 	[%rd21+372], %rs1588;
	add.s64 	%rd815, %rd397, 374;
	// begin inline asm
	prefetch.local.L1 [%rd815];
	// end inline asm
	ld.shared.u8 	%rs1589, [%r3+10880];
	st.local.u8 	[%rd21+373], %rs1589;
	add.s64 	%rd816, %rd397, 375;
	// begin inline asm
	prefetch.local.L1 [%rd816];
	// end inline asm
	ld.shared.u8 	%rs1590, [%r3+11008];
	st.local.u8 	[%rd21+374], %rs1590;
	add.s64 	%rd817, %rd397, 376;
	// begin inline asm
	prefetch.local.L1 [%rd817];
	// end inline asm
	ld.shared.u8 	%rs1591, [%r3+11136];
	st.local.u8 	[%rd21+375], %rs1591;
	add.s64 	%rd818, %rd397, 377;
	// begin inline asm
	prefetch.local.L1 [%rd818];
	// end inline asm
	ld.shared.u8 	%rs1592, [%r3+11264];
	st.local.u8 	[%rd21+376], %rs1592;
	add.s64 	%rd819, %rd397, 378;
	// begin inline asm
	prefetch.local.L1 [%rd819];
	// end inline asm
	ld.shared.u8 	%rs1593, [%r3+11392];
	st.local.u8 	[%rd21+377], %rs1593;
	add.s64 	%rd820, %rd397, 379;
	// begin inline asm
	prefetch.local.L1 [%rd820];
	// end inline asm
	ld.shared.u8 	%rs1594, [%r3+11520];
	st.local.u8 	[%rd21+378], %rs1594;
	add.s64 	%rd821, %rd397, 380;
	// begin inline asm
	prefetch.local.L1 [%rd821];
	// end inline asm
	ld.shared.u8 	%rs1595, [%r3+11648];
	st.local.u8 	[%rd21+379], %rs1595;
	add.s64 	%rd822, %rd397, 381;
	// begin inline asm
	prefetch.local.L1 [%rd822];
	// end inline asm
	ld.shared.u8 	%rs1596, [%r3+11776];
	st.local.u8 	[%rd21+380], %rs1596;
	add.s64 	%rd823, %rd397, 382;
	// begin inline asm
	prefetch.local.L1 [%rd823];
	// end inline asm
	ld.shared.u8 	%rs1597, [%r3+11904];
	st.local.u8 	[%rd21+381], %rs1597;
	add.s64 	%rd824, %rd397, 383;
	// begin inline asm
	prefetch.local.L1 [%rd824];
	// end inline asm
	ld.shared.u8 	%rs1598, [%r3+12032];
	st.local.u8 	[%rd21+382], %rs1598;
	add.s64 	%rd825, %rd397, 384;
	// begin inline asm
	prefetch.local.L1 [%rd825];
	// end inline asm
	ld.shared.u8 	%rs1599, [%r3+12160];
	st.local.u8 	[%rd21+383], %rs1599;
	add.s64 	%rd826, %rd397, 385;
	// begin inline asm
	prefetch.local.L1 [%rd826];
	// end inline asm
	ld.shared.u8 	%rs1600, [%r3+12288];
	st.local.u8 	[%rd21+384], %rs1600;
	add.s64 	%rd827, %rd397, 386;
	// begin inline asm
	prefetch.local.L1 [%rd827];
	// end inline asm
	ld.shared.u8 	%rs1601, [%r3+12416];
	st.local.u8 	[%rd21+385], %rs1601;
	add.s64 	%rd828, %rd397, 387;
	// begin inline asm
	prefetch.local.L1 [%rd828];
	// end inline asm
	ld.shared.u8 	%rs1602, [%r3+12544];
	st.local.u8 	[%rd21+386], %rs1602;
	add.s64 	%rd829, %rd397, 388;
	// begin inline asm
	prefetch.local.L1 [%rd829];
	// end inline asm
	ld.shared.u8 	%rs1603, [%r3+12672];
	st.local.u8 	[%rd21+387], %rs1603;
	add.s64 	%rd830, %rd397, 389;
	// begin inline asm
	prefetch.local.L1 [%rd830];
	// end inline asm
	ld.shared.u8 	%rs1604, [%r3+12800];
	st.local.u8 	[%rd21+388], %rs1604;
	add.s64 	%rd831, %rd397, 390;
	// begin inline asm
	prefetch.local.L1 [%rd831];
	// end inline asm
	ld.shared.u8 	%rs1605, [%r3+12928];
	st.local.u8 	[%rd21+389], %rs1605;
	add.s64 	%rd832, %rd397, 391;
	// begin inline asm
	prefetch.local.L1 [%rd832];
	// end inline asm
	ld.shared.u8 	%rs1606, [%r3+13056];
	st.local.u8 	[%rd21+390], %rs1606;
	add.s64 	%rd833, %rd397, 392;
	// begin inline asm
	prefetch.local.L1 [%rd833];
	// end inline asm
	ld.shared.u8 	%rs1607, [%r3+13184];
	st.local.u8 	[%rd21+391], %rs1607;
	add.s64 	%rd834, %rd397, 393;
	// begin inline asm
	prefetch.local.L1 [%rd834];
	// end inline asm
	ld.shared.u8 	%rs1608, [%r3+13312];
	st.local.u8 	[%rd21+392], %rs1608;
	add.s64 	%rd835, %rd397, 394;
	// begin inline asm
	prefetch.local.L1 [%rd835];
	// end inline asm
	ld.shared.u8 	%rs1609, [%r3+13440];
	st.local.u8 	[%rd21+393], %rs1609;
	add.s64 	%rd836, %rd397, 395;
	// begin inline asm
	prefetch.local.L1 [%rd836];
	// end inline asm
	ld.shared.u8 	%rs1610, [%r3+13568];
	st.local.u8 	[%rd21+394], %rs1610;
	add.s64 	%rd837, %rd397, 396;
	// begin inline asm
	prefetch.local.L1 [%rd837];
	// end inline asm
	ld.shared.u8 	%rs1611, [%r3+13696];
	st.local.u8 	[%rd21+395], %rs1611;
	add.s64 	%rd838, %rd397, 397;
	// begin inline asm
	prefetch.local.L1 [%rd838];
	// end inline asm
	ld.shared.u8 	%rs1612, [%r3+13824];
	st.local.u8 	[%rd21+396], %rs1612;
	add.s64 	%rd839, %rd397, 398;
	// begin inline asm
	prefetch.local.L1 [%rd839];
	// end inline asm
	ld.shared.u8 	%rs1613, [%r3+13952];
	st.local.u8 	[%rd21+397], %rs1613;
	add.s64 	%rd840, %rd397, 399;
	// begin inline asm
	prefetch.local.L1 [%rd840];
	// end inline asm
	ld.shared.u8 	%rs1614, [%r3+14080];
	st.local.u8 	[%rd21+398], %rs1614;
	add.s64 	%rd841, %rd397, 400;
	// begin inline asm
	prefetch.local.L1 [%rd841];
	// end inline asm
	ld.shared.u8 	%rs1615, [%r3+14208];
	st.local.u8 	[%rd21+399], %rs1615;
	add.s64 	%rd842, %rd397, 401;
	// begin inline asm
	prefetch.local.L1 [%rd842];
	// end inline asm
	ld.shared.u8 	%rs1616, [%r3+14336];
	st.local.u8 	[%rd21+400], %rs1616;
	add.s64 	%rd843, %rd397, 402;
	// begin inline asm
	prefetch.local.L1 [%rd843];
	// end inline asm
	ld.shared.u8 	%rs1617, [%r3+14464];
	st.local.u8 	[%rd21+401], %rs1617;
	add.s64 	%rd844, %rd397, 403;
	// begin inline asm
	prefetch.local.L1 [%rd844];
	// end inline asm
	ld.shared.u8 	%rs1618, [%r3+14592];
	st.local.u8 	[%rd21+402], %rs1618;
	add.s64 	%rd845, %rd397, 404;
	// begin inline asm
	prefetch.local.L1 [%rd845];
	// end inline asm
	ld.shared.u8 	%rs1619, [%r3+14720];
	st.local.u8 	[%rd21+403], %rs1619;
	add.s64 	%rd846, %rd397, 405;
	// begin inline asm
	prefetch.local.L1 [%rd846];
	// end inline asm
	ld.shared.u8 	%rs1620, [%r3+14848];
	st.local.u8 	[%rd21+404], %rs1620;
	add.s64 	%rd847, %rd397, 406;
	// begin inline asm
	prefetch.local.L1 [%rd847];
	// end inline asm
	ld.shared.u8 	%rs1621, [%r3+14976];
	st.local.u8 	[%rd21+405], %rs1621;
	add.s64 	%rd848, %rd397, 407;
	// begin inline asm
	prefetch.local.L1 [%rd848];
	// end inline asm
	ld.shared.u8 	%rs1622, [%r3+15104];
	st.local.u8 	[%rd21+406], %rs1622;
	add.s64 	%rd849, %rd397, 408;
	// begin inline asm
	prefetch.local.L1 [%rd849];
	// end inline asm
	ld.shared.u8 	%rs1623, [%r3+15232];
	st.local.u8 	[%rd21+407], %rs1623;
	add.s64 	%rd850, %rd397, 409;
	// begin inline asm
	prefetch.local.L1 [%rd850];
	// end inline asm
	ld.shared.u8 	%rs1624, [%r3+15360];
	st.local.u8 	[%rd21+408], %rs1624;
	add.s64 	%rd851, %rd397, 410;
	// begin inline asm
	prefetch.local.L1 [%rd851];
	// end inline asm
	ld.shared.u8 	%rs1625, [%r3+15488];
	st.local.u8 	[%rd21+409], %rs1625;
	add.s64 	%rd852, %rd397, 411;
	// begin inline asm
	prefetch.local.L1 [%rd852];
	// end inline asm
	ld.shared.u8 	%rs1626, [%r3+15616];
	st.local.u8 	[%rd21+410], %rs1626;
	add.s64 	%rd853, %rd397, 412;
	// begin inline asm
	prefetch.local.L1 [%rd853];
	// end inline asm
	ld.shared.u8 	%rs1627, [%r3+15744];
	st.local.u8 	[%rd21+411], %rs1627;
	add.s64 	%rd854, %rd397, 413;
	// begin inline asm
	prefetch.local.L1 [%rd854];
	// end inline asm
	ld.shared.u8 	%rs1628, [%r3+15872];
	st.local.u8 	[%rd21+412], %rs1628;
	add.s64 	%rd855, %rd397, 414;
	// begin inline asm
	prefetch.local.L1 [%rd855];
	// end inline asm
	ld.shared.u8 	%rs1629, [%r3+16000];
	st.local.u8 	[%rd21+413], %rs1629;
	add.s64 	%rd856, %rd397, 415;
	// begin inline asm
	prefetch.local.L1 [%rd856];
	// end inline asm
	ld.shared.u8 	%rs1630, [%r3+16128];
	st.local.u8 	[%rd21+414], %rs1630;
	add.s64 	%rd857, %rd397, 416;
	// begin inline asm
	prefetch.local.L1 [%rd857];
	// end inline asm
	ld.shared.u8 	%rs1631, [%r3+16256];
	st.local.u8 	[%rd21+415], %rs1631;
	add.s64 	%rd858, %rd397, 417;
	// begin inline asm
	prefetch.local.L1 [%rd858];
	// end inline asm
	ld.shared.u8 	%rs1632, [%r3+16384];
	st.local.u8 	[%rd21+416], %rs1632;
	add.s64 	%rd859, %rd397, 418;
	// begin inline asm
	prefetch.local.L1 [%rd859];
	// end inline asm
	ld.shared.u8 	%rs1633, [%r3+16512];
	st.local.u8 	[%rd21+417], %rs1633;
	add.s64 	%rd860, %rd397, 419;
	// begin inline asm
	prefetch.local.L1 [%rd860];
	// end inline asm
	ld.shared.u8 	%rs1634, [%r3+16640];
	st.local.u8 	[%rd21+418], %rs1634;
	add.s64 	%rd861, %rd397, 420;
	// begin inline asm
	prefetch.local.L1 [%rd861];
	// end inline asm
	ld.shared.u8 	%rs1635, [%r3+16768];
	st.local.u8 	[%rd21+419], %rs1635;
	add.s64 	%rd862, %rd397, 421;
	// begin inline asm
	prefetch.local.L1 [%rd862];
	// end inline asm
	ld.shared.u8 	%rs1636, [%r3+16896];
	st.local.u8 	[%rd21+420], %rs1636;
	add.s64 	%rd863, %rd397, 422;
	// begin inline asm
	prefetch.local.L1 [%rd863];
	// end inline asm
	ld.shared.u8 	%rs1637, [%r3+17024];
	st.local.u8 	[%rd21+421], %rs1637;
	add.s64 	%rd864, %rd397, 423;
	// begin inline asm
	prefetch.local.L1 [%rd864];
	// end inline asm
	ld.shared.u8 	%rs1638, [%r3+17152];
	st.local.u8 	[%rd21+422], %rs1638;
	add.s64 	%rd865, %rd397, 424;
	// begin inline asm
	prefetch.local.L1 [%rd865];
	// end inline asm
	ld.shared.u8 	%rs1639, [%r3+17280];
	st.local.u8 	[%rd21+423], %rs1639;
	add.s64 	%rd866, %rd397, 425;
	// begin inline asm
	prefetch.local.L1 [%rd866];
	// end inline asm
	ld.shared.u8 	%rs1640, [%r3+17408];
	st.local.u8 	[%rd21+424], %rs1640;
	add.s64 	%rd867, %rd397, 426;
	// begin inline asm
	prefetch.local.L1 [%rd867];
	// end inline asm
	ld.shared.u8 	%rs1641, [%r3+17536];
	st.local.u8 	[%rd21+425], %rs1641;
	add.s64 	%rd868, %rd397, 427;
	// begin inline asm
	prefetch.local.L1 [%rd868];
	// end inline asm
	ld.shared.u8 	%rs1642, [%r3+17664];
	st.local.u8 	[%rd21+426], %rs1642;
	add.s64 	%rd869, %rd397, 428;
	// begin inline asm
	prefetch.local.L1 [%rd869];
	// end inline asm
	ld.shared.u8 	%rs1643, [%r3+17792];
	st.local.u8 	[%rd21+427], %rs1643;
	add.s64 	%rd870, %rd397, 429;
	// begin inline asm
	prefetch.local.L1 [%rd870];
	// end inline asm
	ld.shared.u8 	%rs1644, [%r3+17920];
	st.local.u8 	[%rd21+428], %rs1644;
	add.s64 	%rd871, %rd397, 430;
	// begin inline asm
	prefetch.local.L1 [%rd871];
	// end inline asm
	ld.shared.u8 	%rs1645, [%r3+18048];
	st.local.u8 	[%rd21+429], %rs1645;
	add.s64 	%rd872, %rd397, 431;
	// begin inline asm
	prefetch.local.L1 [%rd872];
	// end inline asm
	ld.shared.u8 	%rs1646, [%r3+18176];
	st.local.u8 	[%rd21+430], %rs1646;
	add.s64 	%rd873, %rd397, 432;
	// begin inline asm
	prefetch.local.L1 [%rd873];
	// end inline asm
	ld.shared.u8 	%rs1647, [%r3+18304];
	st.local.u8 	[%rd21+431], %rs1647;
	add.s64 	%rd874, %rd397, 433;
	// begin inline asm
	prefetch.local.L1 [%rd874];
	// end inline asm
	ld.shared.u8 	%rs1648, [%r3+18432];
	st.local.u8 	[%rd21+432], %rs1648;
	add.s64 	%rd875, %rd397, 434;
	// begin inline asm
	prefetch.local.L1 [%rd875];
	// end inline asm
	ld.shared.u8 	%rs1649, [%r3+18560];
	st.local.u8 	[%rd21+433], %rs1649;
	add.s64 	%rd876, %rd397, 435;
	// begin inline asm
	prefetch.local.L1 [%rd876];
	// end inline asm
	ld.shared.u8 	%rs1650, [%r3+18688];
	st.local.u8 	[%rd21+434], %rs1650;
	add.s64 	%rd877, %rd397, 436;
	// begin inline asm
	prefetch.local.L1 [%rd877];
	// end inline asm
	ld.shared.u8 	%rs1651, [%r3+18816];
	st.local.u8 	[%rd21+435], %rs1651;
	add.s64 	%rd878, %rd397, 437;
	// begin inline asm
	prefetch.local.L1 [%rd878];
	// end inline asm
	ld.shared.u8 	%rs1652, [%r3+18944];
	st.local.u8 	[%rd21+436], %rs1652;
	add.s64 	%rd879, %rd397, 438;
	// begin inline asm
	prefetch.local.L1 [%rd879];
	// end inline asm
	ld.shared.u8 	%rs1653, [%r3+19072];
	st.local.u8 	[%rd21+437], %rs1653;
	add.s64 	%rd880, %rd397, 439;
	// begin inline asm
	prefetch.local.L1 [%rd880];
	// end inline asm
	ld.shared.u8 	%rs1654, [%r3+19200];
	st.local.u8 	[%rd21+438], %rs1654;
	add.s64 	%rd881, %rd397, 440;
	// begin inline asm
	prefetch.local.L1 [%rd881];
	// end inline asm
	ld.shared.u8 	%rs1655, [%r3+19328];
	st.local.u8 	[%rd21+439], %rs1655;
	add.s64 	%rd882, %rd397, 441;
	// begin inline asm
	prefetch.local.L1 [%rd882];
	// end inline asm
	ld.shared.u8 	%rs1656, [%r3+19456];
	st.local.u8 	[%rd21+440], %rs1656;
	add.s64 	%rd883, %rd397, 442;
	// begin inline asm
	prefetch.local.L1 [%rd883];
	// end inline asm
	ld.shared.u8 	%rs1657, [%r3+19584];
	st.local.u8 	[%rd21+441], %rs1657;
	add.s64 	%rd884, %rd397, 443;
	// begin inline asm
	prefetch.local.L1 [%rd884];
	// end inline asm
	ld.shared.u8 	%rs1658, [%r3+19712];
	st.local.u8 	[%rd21+442], %rs1658;
	add.s64 	%rd885, %rd397, 444;
	// begin inline asm
	prefetch.local.L1 [%rd885];
	// end inline asm
	ld.shared.u8 	%rs1659, [%r3+19840];
	st.local.u8 	[%rd21+443], %rs1659;
	add.s64 	%rd886, %rd397, 445;
	// begin inline asm
	prefetch.local.L1 [%rd886];
	// end inline asm
	ld.shared.u8 	%rs1660, [%r3+19968];
	st.local.u8 	[%rd21+444], %rs1660;
	add.s64 	%rd887, %rd397, 446;
	// begin inline asm
	prefetch.local.L1 [%rd887];
	// end inline asm
	ld.shared.u8 	%rs1661, [%r3+20096];
	st.local.u8 	[%rd21+445], %rs1661;
	add.s64 	%rd888, %rd397, 447;
	// begin inline asm
	prefetch.local.L1 [%rd888];
	// end inline asm
	ld.shared.u8 	%rs1662, [%r3+20224];
	st.local.u8 	[%rd21+446], %rs1662;
	add.s64 	%rd889, %rd397, 448;
	// begin inline asm
	prefetch.local.L1 [%rd889];
	// end inline asm
	ld.shared.u8 	%rs1663, [%r3+20352];
	st.local.u8 	[%rd21+447], %rs1663;
	add.s64 	%rd890, %rd397, 449;
	// begin inline asm
	prefetch.local.L1 [%rd890];
	// end inline asm
	ld.shared.u8 	%rs1664, [%r3+20480];
	st.local.u8 	[%rd21+448], %rs1664;
	add.s64 	%rd891, %rd397, 450;
	// begin inline asm
	prefetch.local.L1 [%rd891];
	// end inline asm
	ld.shared.u8 	%rs1665, [%r3+20608];
	st.local.u8 	[%rd21+449], %rs1665;
	add.s64 	%rd892, %rd397, 451;
	// begin inline asm
	prefetch.local.L1 [%rd892];
	// end inline asm
	ld.shared.u8 	%rs1666, [%r3+20736];
	st.local.u8 	[%rd21+450], %rs1666;
	add.s64 	%rd893, %rd397, 452;
	// begin inline asm
	prefetch.local.L1 [%rd893];
	// end inline asm
	ld.shared.u8 	%rs1667, [%r3+20864];
	st.local.u8 	[%rd21+451], %rs1667;
	add.s64 	%rd894, %rd397, 453;
	// begin inline asm
	prefetch.local.L1 [%rd894];
	// end inline asm
	ld.shared.u8 	%rs1668, [%r3+20992];
	st.local.u8 	[%rd21+452], %rs1668;
	add.s64 	%rd895, %rd397, 454;
	// begin inline asm
	prefetch.local.L1 [%rd895];
	// end inline asm
	ld.shared.u8 	%rs1669, [%r3+21120];
	st.local.u8 	[%rd21+453], %rs1669;
	add.s64 	%rd896, %rd397, 455;
	// begin inline asm
	prefetch.local.L1 [%rd896];
	// end inline asm
	ld.shared.u8 	%rs1670, [%r3+21248];
	st.local.u8 	[%rd21+454], %rs1670;
	add.s64 	%rd897, %rd397, 456;
	// begin inline asm
	prefetch.local.L1 [%rd897];
	// end inline asm
	ld.shared.u8 	%rs1671, [%r3+21376];
	st.local.u8 	[%rd21+455], %rs1671;
	add.s64 	%rd898, %rd397, 457;
	// begin inline asm
	prefetch.local.L1 [%rd898];
	// end inline asm
	ld.shared.u8 	%rs1672, [%r3+21504];
	st.local.u8 	[%rd21+456], %rs1672;
	add.s64 	%rd899, %rd397, 458;
	// begin inline asm
	prefetch.local.L1 [%rd899];
	// end inline asm
	ld.shared.u8 	%rs1673, [%r3+21632];
	st.local.u8 	[%rd21+457], %rs1673;
	add.s64 	%rd900, %rd397, 459;
	// begin inline asm
	prefetch.local.L1 [%rd900];
	// end inline asm
	ld.shared.u8 	%rs1674, [%r3+21760];
	st.local.u8 	[%rd21+458], %rs1674;
	add.s64 	%rd901, %rd397, 460;
	// begin inline asm
	prefetch.local.L1 [%rd901];
	// end inline asm
	ld.shared.u8 	%rs1675, [%r3+21888];
	st.local.u8 	[%rd21+459], %rs1675;
	add.s64 	%rd902, %rd397, 461;
	// begin inline asm
	prefetch.local.L1 [%rd902];
	// end inline asm
	ld.shared.u8 	%rs1676, [%r3+22016];
	st.local.u8 	[%rd21+460], %rs1676;
	add.s64 	%rd903, %rd397, 462;
	// begin inline asm
	prefetch.local.L1 [%rd903];
	// end inline asm
	ld.shared.u8 	%rs1677, [%r3+22144];
	st.local.u8 	[%rd21+461], %rs1677;
	add.s64 	%rd904, %rd397, 463;
	// begin inline asm
	prefetch.local.L1 [%rd904];
	// end inline asm
	ld.shared.u8 	%rs1678, [%r3+22272];
	st.local.u8 	[%rd21+462], %rs1678;
	add.s64 	%rd905, %rd397, 464;
	// begin inline asm
	prefetch.local.L1 [%rd905];
	// end inline asm
	ld.shared.u8 	%rs1679, [%r3+22400];
	st.local.u8 	[%rd21+463], %rs1679;
	add.s64 	%rd906, %rd397, 465;
	// begin inline asm
	prefetch.local.L1 [%rd906];
	// end inline asm
	ld.shared.u8 	%rs1680, [%r3+22528];
	st.local.u8 	[%rd21+464], %rs1680;
	add.s64 	%rd907, %rd397, 466;
	// begin inline asm
	prefetch.local.L1 [%rd907];
	// end inline asm
	ld.shared.u8 	%rs1681, [%r3+22656];
	st.local.u8 	[%rd21+465], %rs1681;
	add.s64 	%rd908, %rd397, 467;
	// begin inline asm
	prefetch.local.L1 [%rd908];
	// end inline asm
	ld.shared.u8 	%rs1682, [%r3+22784];
	st.local.u8 	[%rd21+466], %rs1682;
	add.s64 	%rd909, %rd397, 468;
	// begin inline asm
	prefetch.local.L1 [%rd909];
	// end inline asm
	ld.shared.u8 	%rs1683, [%r3+22912];
	st.local.u8 	[%rd21+467], %rs1683;
	add.s64 	%rd910, %rd397, 469;
	// begin inline asm
	prefetch.local.L1 [%rd910];
	// end inline asm
	ld.shared.u8 	%rs1684, [%r3+23040];
	st.local.u8 	[%rd21+468], %rs1684;
	add.s64 	%rd911, %rd397, 470;
	// begin inline asm
	prefetch.local.L1 [%rd911];
	// end inline asm
	ld.shared.u8 	%rs1685, [%r3+23168];
	st.local.u8 	[%rd21+469], %rs1685;
	add.s64 	%rd912, %rd397, 471;
	// begin inline asm
	prefetch.local.L1 [%rd912];
	// end inline asm
	ld.shared.u8 	%rs1686, [%r3+23296];
	st.local.u8 	[%rd21+470], %rs1686;
	add.s64 	%rd913, %rd397, 472;
	// begin inline asm
	prefetch.local.L1 [%rd913];
	// end inline asm
	ld.shared.u8 	%rs1687, [%r3+23424];
	st.local.u8 	[%rd21+471], %rs1687;
	add.s64 	%rd914, %rd397, 473;
	// begin inline asm
	prefetch.local.L1 [%rd914];
	// end inline asm
	ld.shared.u8 	%rs1688, [%r3+23552];
	st.local.u8 	[%rd21+472], %rs1688;
	add.s64 	%rd915, %rd397, 474;
	// begin inline asm
	prefetch.local.L1 [%rd915];
	// end inline asm
	ld.shared.u8 	%rs1689, [%r3+23680];
	st.local.u8 	[%rd21+473], %rs1689;
	add.s64 	%rd916, %rd397, 475;
	// begin inline asm
	prefetch.local.L1 [%rd916];
	// end inline asm
	ld.shared.u8 	%rs1690, [%r3+23808];
	st.local.u8 	[%rd21+474], %rs1690;
	add.s64 	%rd917, %rd397, 476;
	// begin inline asm
	prefetch.local.L1 [%rd917];
	// end inline asm
	ld.shared.u8 	%rs1691, [%r3+23936];
	st.local.u8 	[%rd21+475], %rs1691;
	add.s64 	%rd918, %rd397, 477;
	// begin inline asm
	prefetch.local.L1 [%rd918];
	// end inline asm
	ld.shared.u8 	%rs1692, [%r3+24064];
	st.local.u8 	[%rd21+476], %rs1692;
	add.s64 	%rd919, %rd397, 478;
	// begin inline asm
	prefetch.local.L1 [%rd919];
	// end inline asm
	ld.shared.u8 	%rs1693, [%r3+24192];
	st.local.u8 	[%rd21+477], %rs1693;
	add.s64 	%rd920, %rd397, 479;
	// begin inline asm
	prefetch.local.L1 [%rd920];
	// end inline asm
	ld.shared.u8 	%rs1694, [%r3+24320];
	st.local.u8 	[%rd21+478], %rs1694;
	add.s64 	%rd921, %rd397, 480;
	// begin inline asm
	prefetch.local.L1 [%rd921];
	// end inline asm
	ld.shared.u8 	%rs1695, [%r3+24448];
	st.local.u8 	[%rd21+479], %rs1695;
	add.s64 	%rd922, %rd397, 481;
	// begin inline asm
	prefetch.local.L1 [%rd922];
	// end inline asm
	ld.shared.u8 	%rs1696, [%r3+24576];
	st.local.u8 	[%rd21+480], %rs1696;
	add.s64 	%rd923, %rd397, 482;
	// begin inline asm
	prefetch.local.L1 [%rd923];
	// end inline asm
	ld.shared.u8 	%rs1697, [%r3+24704];
	st.local.u8 	[%rd21+481], %rs1697;
	add.s64 	%rd924, %rd397, 483;
	// begin inline asm
	prefetch.local.L1 [%rd924];
	// end inline asm
	ld.shared.u8 	%rs1698, [%r3+24832];
	st.local.u8 	[%rd21+482], %rs1698;
	add.s64 	%rd925, %rd397, 484;
	// begin inline asm
	prefetch.local.L1 [%rd925];
	// end inline asm
	ld.shared.u8 	%rs1699, [%r3+24960];
	st.local.u8 	[%rd21+483], %rs1699;
	add.s64 	%rd926, %rd397, 485;
	// begin inline asm
	prefetch.local.L1 [%rd926];
	// end inline asm
	ld.shared.u8 	%rs1700, [%r3+25088];
	st.local.u8 	[%rd21+484], %rs1700;
	add.s64 	%rd927, %rd397, 486;
	// begin inline asm
	prefetch.local.L1 [%rd927];
	// end inline asm
	ld.shared.u8 	%rs1701, [%r3+25216];
	st.local.u8 	[%rd21+485], %rs1701;
	add.s64 	%rd928, %rd397, 487;
	// begin inline asm
	prefetch.local.L1 [%rd928];
	// end inline asm
	ld.shared.u8 	%rs1702, [%r3+25344];
	st.local.u8 	[%rd21+486], %rs1702;
	add.s64 	%rd929, %rd397, 488;
	// begin inline asm
	prefetch.local.L1 [%rd929];
	// end inline asm
	ld.shared.u8 	%rs1703, [%r3+25472];
	st.local.u8 	[%rd21+487], %rs1703;
	add.s64 	%rd930, %rd397, 489;
	// begin inline asm
	prefetch.local.L1 [%rd930];
	// end inline asm
	ld.shared.u8 	%rs1704, [%r3+25600];
	st.local.u8 	[%rd21+488], %rs1704;
	add.s64 	%rd931, %rd397, 490;
	// begin inline asm
	prefetch.local.L1 [%rd931];
	// end inline asm
	ld.shared.u8 	%rs1705, [%r3+25728];
	st.local.u8 	[%rd21+489], %rs1705;
	add.s64 	%rd932, %rd397, 491;
	// begin inline asm
	prefetch.local.L1 [%rd932];
	// end inline asm
	ld.shared.u8 	%rs1706, [%r3+25856];
	st.local.u8 	[%rd21+490], %rs1706;
	add.s64 	%rd933, %rd397, 492;
	// begin inline asm
	prefetch.local.L1 [%rd933];
	// end inline asm
	ld.shared.u8 	%rs1707, [%r3+25984];
	st.local.u8 	[%rd21+491], %rs1707;
	add.s64 	%rd934, %rd397, 493;
	// begin inline asm
	prefetch.local.L1 [%rd934];
	// end inline asm
	ld.shared.u8 	%rs1708, [%r3+26112];
	st.local.u8 	[%rd21+492], %rs1708;
	add.s64 	%rd935, %rd397, 494;
	// begin inline asm
	prefetch.local.L1 [%rd935];
	// end inline asm
	ld.shared.u8 	%rs1709, [%r3+26240];
	st.local.u8 	[%rd21+493], %rs1709;
	add.s64 	%rd936, %rd397, 495;
	// begin inline asm
	prefetch.local.L1 [%rd936];
	// end inline asm
	ld.shared.u8 	%rs1710, [%r3+26368];
	st.local.u8 	[%rd21+494], %rs1710;
	add.s64 	%rd937, %rd397, 496;
	// begin inline asm
	prefetch.local.L1 [%rd937];
	// end inline asm
	ld.shared.u8 	%rs1711, [%r3+26496];
	st.local.u8 	[%rd21+495], %rs1711;
	add.s64 	%rd938, %rd397, 497;
	// begin inline asm
	prefetch.local.L1 [%rd938];
	// end inline asm
	ld.shared.u8 	%rs1712, [%r3+26624];
	st.local.u8 	[%rd21+496], %rs1712;
	add.s64 	%rd939, %rd397, 498;
	// begin inline asm
	prefetch.local.L1 [%rd939];
	// end inline asm
	ld.shared.u8 	%rs1713, [%r3+26752];
	st.local.u8 	[%rd21+497], %rs1713;
	add.s64 	%rd940, %rd397, 499;
	// begin inline asm
	prefetch.local.L1 [%rd940];
	// end inline asm
	ld.shared.u8 	%rs1714, [%r3+26880];
	st.local.u8 	[%rd21+498], %rs1714;
	add.s64 	%rd941, %rd397, 500;
	// begin inline asm
	prefetch.local.L1 [%rd941];
	// end inline asm
	ld.shared.u8 	%rs1715, [%r3+27008];
	st.local.u8 	[%rd21+499], %rs1715;
	add.s64 	%rd942, %rd397, 501;
	// begin inline asm
	prefetch.local.L1 [%rd942];
	// end inline asm
	ld.shared.u8 	%rs1716, [%r3+27136];
	st.local.u8 	[%rd21+500], %rs1716;
	add.s64 	%rd943, %rd397, 502;
	// begin inline asm
	prefetch.local.L1 [%rd943];
	// end inline asm
	ld.shared.u8 	%rs1717, [%r3+27264];
	st.local.u8 	[%rd21+501], %rs1717;
	add.s64 	%rd944, %rd397, 503;
	// begin inline asm
	prefetch.local.L1 [%rd944];
	// end inline asm
	ld.shared.u8 	%rs1718, [%r3+27392];
	st.local.u8 	[%rd21+502], %rs1718;
	add.s64 	%rd945, %rd397, 504;
	// begin inline asm
	prefetch.local.L1 [%rd945];
	// end inline asm
	ld.shared.u8 	%rs1719, [%r3+27520];
	st.local.u8 	[%rd21+503], %rs1719;
	add.s64 	%rd946, %rd397, 505;
	// begin inline asm
	prefetch.local.L1 [%rd946];
	// end inline asm
	ld.shared.u8 	%rs1720, [%r3+27648];
	st.local.u8 	[%rd21+504], %rs1720;
	add.s64 	%rd947, %rd397, 506;
	// begin inline asm
	prefetch.local.L1 [%rd947];
	// end inline asm
	ld.shared.u8 	%rs1721, [%r3+27776];
	st.local.u8 	[%rd21+505], %rs1721;
	add.s64 	%rd948, %rd397, 507;
	// begin inline asm
	prefetch.local.L1 [%rd948];
	// end inline asm
	ld.shared.u8 	%rs1722, [%r3+27904];
	st.local.u8 	[%rd21+506], %rs1722;
	add.s64 	%rd949, %rd397, 508;
	// begin inline asm
	prefetch.local.L1 [%rd949];
	// end inline asm
	ld.shared.u8 	%rs1723, [%r3+28032];
	st.local.u8 	[%rd21+507], %rs1723;
	add.s64 	%rd950, %rd397, 509;
	// begin inline asm
	prefetch.local.L1 [%rd950];
	// end inline asm
	ld.shared.u8 	%rs1724, [%r3+28160];
	st.local.u8 	[%rd21+508], %rs1724;
	add.s64 	%rd951, %rd397, 510;
	// begin inline asm
	prefetch.local.L1 [%rd951];
	// end inline asm
	ld.shared.u8 	%rs1725, [%r3+28288];
	st.local.u8 	[%rd21+509], %rs1725;
	add.s64 	%rd952, %rd397, 511;
	// begin inline asm
	prefetch.local.L1 [%rd952];
	// end inline asm
	ld.shared.u8 	%rs1726, [%r3+28416];
	st.local.u8 	[%rd21+510], %rs1726;
	add.s64 	%rd953, %rd397, 512;
	// begin inline asm
	prefetch.local.L1 [%rd953];
	// end inline asm
	ld.shared.u8 	%rs1727, [%r3+28544];
	st.local.u8 	[%rd21+511], %rs1727;
	add.s64 	%rd954, %rd397, 513;
	// begin inline asm
	prefetch.local.L1 [%rd954];
	// end inline asm
	ld.shared.u8 	%rs1728, [%r3+28672];
	st.local.u8 	[%rd21+512], %rs1728;
	add.s64 	%rd955, %rd397, 514;
	// begin inline asm
	prefetch.local.L1 [%rd955];
	// end inline asm
	ld.shared.u8 	%rs1729, [%r3+28800];
	st.local.u8 	[%rd21+513], %rs1729;
	add.s64 	%rd956, %rd397, 515;
	// begin inline asm
	prefetch.local.L1 [%rd956];
	// end inline asm
	ld.shared.u8 	%rs1730, [%r3+28928];
	st.local.u8 	[%rd21+514], %rs1730;
	add.s64 	%rd957, %rd397, 516;
	// begin inline asm
	prefetch.local.L1 [%rd957];
	// end inline asm
	ld.shared.u8 	%rs1731, [%r3+29056];
	st.local.u8 	[%rd21+515], %rs1731;
	add.s64 	%rd958, %rd397, 517;
	// begin inline asm
	prefetch.local.L1 [%rd958];
	// end inline asm
	ld.shared.u8 	%rs1732, [%r3+29184];
	st.local.u8 	[%rd21+516], %rs1732;
	add.s64 	%rd959, %rd397, 518;
	// begin inline asm
	prefetch.local.L1 [%rd959];
	// end inline asm
	ld.shared.u8 	%rs1733, [%r3+29312];
	st.local.u8 	[%rd21+517], %rs1733;
	add.s64 	%rd960, %rd397, 519;
	// begin inline asm
	prefetch.local.L1 [%rd960];
	// end inline asm
	ld.shared.u8 	%rs1734, [%r3+29440];
	st.local.u8 	[%rd21+518], %rs1734;
	add.s64 	%rd961, %rd397, 520;
	// begin inline asm
	prefetch.local.L1 [%rd961];
	// end inline asm
	ld.shared.u8 	%rs1735, [%r3+29568];
	st.local.u8 	[%rd21+519], %rs1735;
	add.s64 	%rd962, %rd397, 521;
	// begin inline asm
	prefetch.local.L1 [%rd962];
	// end inline asm
	ld.shared.u8 	%rs1736, [%r3+29696];
	st.local.u8 	[%rd21+520], %rs1736;
	add.s64 	%rd963, %rd397, 522;
	// begin inline asm
	prefetch.local.L1 [%rd963];
	// end inline asm
	ld.shared.u8 	%rs1737, [%r3+29824];
	st.local.u8 	[%rd21+521], %rs1737;
	add.s64 	%rd964, %rd397, 523;
	// begin inline asm
	prefetch.local.L1 [%rd964];
	// end inline asm
	ld.shared.u8 	%rs1738, [%r3+29952];
	st.local.u8 	[%rd21+522], %rs1738;
	add.s64 	%rd965, %rd397, 524;
	// begin inline asm
	prefetch.local.L1 [%rd965];
	// end inline asm
	ld.shared.u8 	%rs1739, [%r3+30080];
	st.local.u8 	[%rd21+523], %rs1739;
	add.s64 	%rd966, %rd397, 525;
	// begin inline asm
	prefetch.local.L1 [%rd966];
	// end inline asm
	ld.shared.u8 	%rs1740, [%r3+30208];
	st.local.u8 	[%rd21+524], %rs1740;
	add.s64 	%rd967, %rd397, 526;
	// begin inline asm
	prefetch.local.L1 [%rd967];
	// end inline asm
	ld.shared.u8 	%rs1741, [%r3+30336];
	st.local.u8 	[%rd21+525], %rs1741;
	add.s64 	%rd968, %rd397, 527;
	// begin inline asm
	prefetch.local.L1 [%rd968];
	// end inline asm
	ld.shared.u8 	%rs1742, [%r3+30464];
	st.local.u8 	[%rd21+526], %rs1742;
	add.s64 	%rd969, %rd397, 528;
	// begin inline asm
	prefetch.local.L1 [%rd969];
	// end inline asm
	ld.shared.u8 	%rs1743, [%r3+30592];
	st.local.u8 	[%rd21+527], %rs1743;
	add.s64 	%rd970, %rd397, 529;
	// begin inline asm
	prefetch.local.L1 [%rd970];
	// end inline asm
	ld.shared.u8 	%rs1744, [%r3+30720];
	st.local.u8 	[%rd21+528], %rs1744;
	add.s64 	%rd971, %rd397, 530;
	// begin inline asm
	prefetch.local.L1 [%rd971];
	// end inline asm
	ld.shared.u8 	%rs1745, [%r3+30848];
	st.local.u8 	[%rd21+529], %rs1745;
	add.s64 	%rd972, %rd397, 531;
	// begin inline asm
	prefetch.local.L1 [%rd972];
	// end inline asm
	ld.shared.u8 	%rs1746, [%r3+30976];
	st.local.u8 	[%rd21+530], %rs1746;
	add.s64 	%rd973, %rd397, 532;
	// begin inline asm
	prefetch.local.L1 [%rd973];
	// end inline asm
	ld.shared.u8 	%rs1747, [%r3+31104];
	st.local.u8 	[%rd21+531], %rs1747;
	add.s64 	%rd974, %rd397, 533;
	// begin inline asm
	prefetch.local.L1 [%rd974];
	// end inline asm
	ld.shared.u8 	%rs1748, [%r3+31232];
	st.local.u8 	[%rd21+532], %rs1748;
	add.s64 	%rd975, %rd397, 534;
	// begin inline asm
	prefetch.local.L1 [%rd975];
	// end inline asm
	ld.shared.u8 	%rs1749, [%r3+31360];
	st.local.u8 	[%rd21+533], %rs1749;
	add.s64 	%rd976, %rd397, 535;
	// begin inline asm
	prefetch.local.L1 [%rd976];
	// end inline asm
	ld.shared.u8 	%rs1750, [%r3+31488];
	st.local.u8 	[%rd21+534], %rs1750;
	add.s64 	%rd977, %rd397, 536;
	// begin inline asm
	prefetch.local.L1 [%rd977];
	// end inline asm
	ld.shared.u8 	%rs1751, [%r3+31616];
	st.local.u8 	[%rd21+535], %rs1751;
	add.s64 	%rd978, %rd397, 537;
	// begin inline asm
	prefetch.local.L1 [%rd978];
	// end inline asm
	ld.shared.u8 	%rs1752, [%r3+31744];
	st.local.u8 	[%rd21+536], %rs1752;
	add.s64 	%rd979, %rd397, 538;
	// begin inline asm
	prefetch.local.L1 [%rd979];
	// end inline asm
	ld.shared.u8 	%rs1753, [%r3+31872];
	st.local.u8 	[%rd21+537], %rs1753;
	add.s64 	%rd980, %rd397, 539;
	// begin inline asm
	prefetch.local.L1 [%rd980];
	// end inline asm
	ld.shared.u8 	%rs1754, [%r3+32000];
	st.local.u8 	[%rd21+538], %rs1754;
	add.s64 	%rd981, %rd397, 540;
	// begin inline asm
	prefetch.local.L1 [%rd981];
	// end inline asm
	ld.shared.u8 	%rs1755, [%r3+32128];
	st.local.u8 	[%rd21+539], %rs1755;
	add.s64 	%rd982, %rd397, 541;
	// begin inline asm
	prefetch.local.L1 [%rd982];
	// end inline asm
	ld.shared.u8 	%rs1756, [%r3+32256];
	st.local.u8 	[%rd21+540], %rs1756;
	add.s64 	%rd983, %rd397, 542;
	// begin inline asm
	prefetch.local.L1 [%rd983];
	// end inline asm
	ld.shared.u8 	%rs1757, [%r3+32384];
	st.local.u8 	[%rd21+541], %rs1757;
	add.s64 	%rd984, %rd397, 543;
	// begin inline asm
	prefetch.local.L1 [%rd984];
	// end inline asm
	ld.shared.u8 	%rs1758, [%r3+32512];
	st.local.u8 	[%rd21+542], %rs1758;
	add.s64 	%rd985, %rd397, 544;
	// begin inline asm
	prefetch.local.L1 [%rd985];
	// end inline asm
	ld.shared.u8 	%rs1759, [%r3+32640];
	st.local.u8 	[%rd21+543], %rs1759;
	fma.rn.f64 	%fd59, %fd1066, 0d3FF199999999999A, 0d3FE0000000000000;
	fma.rn.f64 	%fd1067, %fd4121, 0d3FC3333333333333, 0d3FE6666666666666;
	mul.f64 	%fd1068, %fd59, 0d3F847AE147AE147B;
	fma.rn.f64 	%fd1069, %fd1067, 0d3FEFAE147AE147AE, %fd1068;
	mov.f64 	%fd1070, 0d3FF0000000000000;
	sub.f64 	%fd1071, %fd1070, %fd1069;
	mul.f64 	%fd1072, %fd1071, %fd1071;
	sub.f64 	%fd1073, %fd1070, %fd1072;
	setp.lt.f64 	%p39, %fd1073, 0d0000000000000000;
	selp.f64 	%fd1074, 0d0000000000000000, %fd1073, %p39;
	setp.gt.f64 	%p40, %fd1074, 0d3FF0000000000000;
	selp.f64 	%fd1075, 0d3FF0000000000000, %fd1074, %p40;
	mul.f64 	%fd1076, %fd1075, 0d404F800000000000;
	cvt.rzi.s32.f64 	%r188, %fd1076;
	setp.gt.s32 	%p41, %r188, 61;
	@%p41 bra 	$L__BB1_41;
	mov.b64 	%rd2523, 0;
	st.global.u64 	[%rd30], %rd2523;
	bra.uni 	$L__BB1_368;
$L__BB1_41:
	mul.lo.s64 	%rd989, %rd3, 39811;
	and.b64  	%rd990, %rd989, 281474976710655;
	xor.b64  	%rd2540, %rd990, 25214903917;
	mov.b32 	%r1314, 0;
	mov.f64 	%fd4134, 0d3FF0000000000000;
	mov.f64 	%fd4133, 0d0000000000000000;
	mov.f64 	%fd4135, %fd4134;
$L__BB1_42:
	mul.wide.u32 	%rd992, %r1314, 272;
	add.u64 	%rd993, %SP, 1632;
	add.s64 	%rd991, %rd993, %rd992;
	// begin inline asm
	prefetch.local.L2 [%rd991];
	// end inline asm
	mad.lo.s64 	%rd994, %rd2540, 806876925344, 352;
	and.b64  	%rd995, %rd994, 9007199120523264;
	mad.lo.s64 	%rd996, %rd2540, 8602081037417187945, 277363943098;
	shr.u64 	%rd997, %rd996, 21;
	and.b64  	%rd998, %rd997, 134217727;
	or.b64  	%rd999, %rd998, %rd995;
	cvt.rn.f64.u64 	%fd1079, %rd999;
	mul.f64 	%fd1080, %fd1079, 0d3CA0000000000000;
	mul.f64 	%fd63, %fd1080, 0d4070000000000000;
	mad.lo.s64 	%rd1000, %rd2540, 1736862336005215904, 2666505958129870752;
	and.b64  	%rd1001, %rd1000, 9007199120523264;
	mad.lo.s64 	%rd1002, %rd2540, 5985058416696778513, -8542997297661424380;
	shr.u64 	%rd1003, %rd1002, 21;
	and.b64  	%rd1004, %rd1003, 134217727;
	or.b64  	%rd1005, %rd1004, %rd1001;
	cvt.rn.f64.u64 	%fd1081, %rd1005;
	mul.f64 	%fd1082, %fd1081, 0d3CA0000000000000;
	mul.f64 	%fd64, %fd1082, 0d4070000000000000;
	mad.lo.s64 	%rd1006, %rd2540, -6895497188809791495, -6044649417579420322;
	and.b64  	%rd2540, %rd1006, 281474976710655;
	mov.b16 	%rs1760, 0;
	st.shared.u8 	[%r3], %rs1760;
	mov.b16 	%rs1761, 1;
	st.shared.u8 	[%r3+128], %rs1761;
	mov.b16 	%rs1762, 2;
	st.shared.u8 	[%r3+256], %rs1762;
	mov.b16 	%rs1763, 3;
	st.shared.u8 	[%r3+384], %rs1763;
	mov.b16 	%rs1764, 4;
	st.shared.u8 	[%r3+512], %rs1764;
	mov.b16 	%rs1765, 5;
	st.shared.u8 	[%r3+640], %rs1765;
	mov.b16 	%rs1766, 6;
	st.shared.u8 	[%r3+768], %rs1766;
	mov.b16 	%rs1767, 7;
	st.shared.u8 	[%r3+896], %rs1767;
	mov.b16 	%rs1768, 8;
	st.shared.u8 	[%r3+1024], %rs1768;
	mov.b16 	%rs1769, 9;
	st.shared.u8 	[%r3+1152], %rs1769;
	mov.b16 	%rs1770, 10;
	st.shared.u8 	[%r3+1280], %rs1770;
	mov.b16 	%rs1771, 11;
	st.shared.u8 	[%r3+1408], %rs1771;
	mov.b16 	%rs1772, 12;
	st.shared.u8 	[%r3+1536], %rs1772;
	mov.b16 	%rs1773, 13;
	st.shared.u8 	[%r3+1664], %rs1773;
	mov.b16 	%rs1774, 14;
	st.shared.u8 	[%r3+1792], %rs1774;
	mov.b16 	%rs1775, 15;
	st.shared.u8 	[%r3+1920], %rs1775;
	mov.b16 	%rs1776, 16;
	st.shared.u8 	[%r3+2048], %rs1776;
	mov.b16 	%rs1777, 17;
	st.shared.u8 	[%r3+2176], %rs1777;
	mov.b16 	%rs1778, 18;
	st.shared.u8 	[%r3+2304], %rs1778;
	mov.b16 	%rs1779, 19;
	st.shared.u8 	[%r3+2432], %rs1779;
	mov.b16 	%rs1780, 20;
	st.shared.u8 	[%r3+2560], %rs1780;
	mov.b16 	%rs1781, 21;
	st.shared.u8 	[%r3+2688], %rs1781;
	mov.b16 	%rs1782, 22;
	st.shared.u8 	[%r3+2816], %rs1782;
	mov.b16 	%rs1783, 23;
	st.shared.u8 	[%r3+2944], %rs1783;
	mov.b16 	%rs1784, 24;
	st.shared.u8 	[%r3+3072], %rs1784;
	mov.b16 	%rs1785, 25;
	st.shared.u8 	[%r3+3200], %rs1785;
	mov.b16 	%rs1786, 26;
	st.shared.u8 	[%r3+3328], %rs1786;
	mov.b16 	%rs1787, 27;
	st.shared.u8 	[%r3+3456], %rs1787;
	mov.b16 	%rs1788, 28;
	st.shared.u8 	[%r3+3584], %rs1788;
	mov.b16 	%rs1789, 29;
	st.shared.u8 	[%r3+3712], %rs1789;
	mov.b16 	%rs1790, 30;
	st.shared.u8 	[%r3+3840], %rs1790;
	mov.b16 	%rs1791, 31;
	st.shared.u8 	[%r3+3968], %rs1791;
	mov.b16 	%rs1792, 32;
	st.shared.u8 	[%r3+4096], %rs1792;
	mov.b16 	%rs1793, 33;
	st.shared.u8 	[%r3+4224], %rs1793;
	mov.b16 	%rs1794, 34;
	st.shared.u8 	[%r3+4352], %rs1794;
	mov.b16 	%rs1795, 35;
	st.shared.u8 	[%r3+4480], %rs1795;
	mov.b16 	%rs1796, 36;
	st.shared.u8 	[%r3+4608], %rs1796;
	mov.b16 	%rs1797, 37;
	st.shared.u8 	[%r3+4736], %rs1797;
	mov.b16 	%rs1798, 38;
	st.shared.u8 	[%r3+4864], %rs1798;
	mov.b16 	%rs1799, 39;
	st.shared.u8 	[%r3+4992], %rs1799;
	mov.b16 	%rs1800, 40;
	st.shared.u8 	[%r3+5120], %rs1800;
	mov.b16 	%rs1801, 41;
	st.shared.u8 	[%r3+5248], %rs1801;
	mov.b16 	%rs1802, 42;
	st.shared.u8 	[%r3+5376], %rs1802;
	mov.b16 	%rs1803, 43;
	st.shared.u8 	[%r3+5504], %rs1803;
	mov.b16 	%rs1804, 44;
	st.shared.u8 	[%r3+5632], %rs1804;
	mov.b16 	%rs1805, 45;
	st.shared.u8 	[%r3+5760], %rs1805;
	mov.b16 	%rs1806, 46;
	st.shared.u8 	[%r3+5888], %rs1806;
	mov.b16 	%rs1807, 47;
	st.shared.u8 	[%r3+6016], %rs1807;
	mov.b16 	%rs1808, 48;
	st.shared.u8 	[%r3+6144], %rs1808;
	mov.b16 	%rs1809, 49;
	st.shared.u8 	[%r3+6272], %rs1809;
	mov.b16 	%rs1810, 50;
	st.shared.u8 	[%r3+6400], %rs1810;
	mov.b16 	%rs1811, 51;
	st.shared.u8 	[%r3+6528], %rs1811;
	mov.b16 	%rs1812, 52;
	st.shared.u8 	[%r3+6656], %rs1812;
	mov.b16 	%rs1813, 53;
	st.shared.u8 	[%r3+6784], %rs1813;
	mov.b16 	%rs1814, 54;
	st.shared.u8 	[%r3+6912], %rs1814;
	mov.b16 	%rs1815, 55;
	st.shared.u8 	[%r3+7040], %rs1815;
	mov.b16 	%rs1816, 56;
	st.shared.u8 	[%r3+7168], %rs1816;
	mov.b16 	%rs1817, 57;
	st.shared.u8 	[%r3+7296], %rs1817;
	mov.b16 	%rs1818, 58;
	st.shared.u8 	[%r3+7424], %rs1818;
	mov.b16 	%rs1819, 59;
	st.shared.u8 	[%r3+7552], %rs1819;
	mov.b16 	%rs1820, 60;
	st.shared.u8 	[%r3+7680], %rs1820;
	mov.b16 	%rs1821, 61;
	st.shared.u8 	[%r3+7808], %rs1821;
	mov.b16 	%rs1822, 62;
	st.shared.u8 	[%r3+7936], %rs1822;
	mov.b16 	%rs1823, 63;
	st.shared.u8 	[%r3+8064], %rs1823;
	mov.b16 	%rs1824, 64;
	st.shared.u8 	[%r3+8192], %rs1824;
	mov.b16 	%rs1825, 65;
	st.shared.u8 	[%r3+8320], %rs1825;
	mov.b16 	%rs1826, 66;
	st.shared.u8 	[%r3+8448], %rs1826;
	mov.b16 	%rs1827, 67;
	st.shared.u8 	[%r3+8576], %rs1827;
	mov.b16 	%rs1828, 68;
	st.shared.u8 	[%r3+8704], %rs1828;
	mov.b16 	%rs1829, 69;
	st.shared.u8 	[%r3+8832], %rs1829;
	mov.b16 	%rs1830, 70;
	st.shared.u8 	[%r3+8960], %rs1830;
	mov.b16 	%rs1831, 71;
	st.shared.u8 	[%r3+9088], %rs1831;
	mov.b16 	%rs1832, 72;
	st.shared.u8 	[%r3+9216], %rs1832;
	mov.b16 	%rs1833, 73;
	st.shared.u8 	[%r3+9344], %rs1833;
	mov.b16 	%rs1834, 74;
	st.shared.u8 	[%r3+9472], %rs1834;
	mov.b16 	%rs1835, 75;
	st.shared.u8 	[%r3+9600], %rs1835;
	mov.b16 	%rs1836, 76;
	st.shared.u8 	[%r3+9728], %rs1836;
	mov.b16 	%rs1837, 77;
	st.shared.u8 	[%r3+9856], %rs1837;
	mov.b16 	%rs1838, 78;
	st.shared.u8 	[%r3+9984], %rs1838;
	mov.b16 	%rs1839, 79;
	st.shared.u8 	[%r3+10112], %rs1839;
	mov.b16 	%rs1840, 80;
	st.shared.u8 	[%r3+10240], %rs1840;
	mov.b16 	%rs1841, 81;
	st.shared.u8 	[%r3+10368], %rs1841;
	mov.b16 	%rs1842, 82;
	st.shared.u8 	[%r3+10496], %rs1842;
	mov.b16 	%rs1843, 83;
	st.shared.u8 	[%r3+10624], %rs1843;
	mov.b16 	%rs1844, 84;
	st.shared.u8 	[%r3+10752], %rs1844;
	mov.b16 	%rs1845, 85;
	st.shared.u8 	[%r3+10880], %rs1845;
	mov.b16 	%rs1846, 86;
	st.shared.u8 	[%r3+11008], %rs1846;
	mov.b16 	%rs1847, 87;
	st.shared.u8 	[%r3+11136], %rs1847;
	mov.b16 	%rs1848, 88;
	st.shared.u8 	[%r3+11264], %rs1848;
	mov.b16 	%rs1849, 89;
	st.shared.u8 	[%r3+11392], %rs1849;
	mov.b16 	%rs1850, 90;
	st.shared.u8 	[%r3+11520], %rs1850;
	mov.b16 	%rs1851, 91;
	st.shared.u8 	[%r3+11648], %rs1851;
	mov.b16 	%rs1852, 92;
	st.shared.u8 	[%r3+11776], %rs1852;
	mov.b16 	%rs1853, 93;
	st.shared.u8 	[%r3+11904], %rs1853;
	mov.b16 	%rs1854, 94;
	st.shared.u8 	[%r3+12032], %rs1854;
	mov.b16 	%rs1855, 95;
	st.shared.u8 	[%r3+12160], %rs1855;
	mov.b16 	%rs1856, 96;
	st.shared.u8 	[%r3+12288], %rs1856;
	mov.b16 	%rs1857, 97;
	st.shared.u8 	[%r3+12416], %rs1857;
	mov.b16 	%rs1858, 98;
	st.shared.u8 	[%r3+12544], %rs1858;
	mov.b16 	%rs1859, 99;
	st.shared.u8 	[%r3+12672], %rs1859;
	mov.b16 	%rs1860, 100;
	st.shared.u8 	[%r3+12800], %rs1860;
	mov.b16 	%rs1861, 101;
	st.shared.u8 	[%r3+12928], %rs1861;
	mov.b16 	%rs1862, 102;
	st.shared.u8 	[%r3+13056], %rs1862;
	mov.b16 	%rs1863, 103;
	st.shared.u8 	[%r3+13184], %rs1863;
	mov.b16 	%rs1864, 104;
	st.shared.u8 	[%r3+13312], %rs1864;
	mov.b16 	%rs1865, 105;
	st.shared.u8 	[%r3+13440], %rs1865;
	mov.b16 	%rs1866, 106;
	st.shared.u8 	[%r3+13568], %rs1866;
	mov.b16 	%rs1867, 107;
	st.shared.u8 	[%r3+13696], %rs1867;
	mov.b16 	%rs1868, 108;
	st.shared.u8 	[%r3+13824], %rs1868;
	mov.b16 	%rs1869, 109;
	st.shared.u8 	[%r3+13952], %rs1869;
	mov.b16 	%rs1870, 110;
	st.shared.u8 	[%r3+14080], %rs1870;
	mov.b16 	%rs1871, 111;
	st.shared.u8 	[%r3+14208], %rs1871;
	mov.b16 	%rs1872, 112;
	st.shared.u8 	[%r3+14336], %rs1872;
	mov.b16 	%rs1873, 113;
	st.shared.u8 	[%r3+14464], %rs1873;
	mov.b16 	%rs1874, 114;
	st.shared.u8 	[%r3+14592], %rs1874;
	mov.b16 	%rs1875, 115;
	st.shared.u8 	[%r3+14720], %rs1875;
	mov.b16 	%rs1876, 116;
	st.shared.u8 	[%r3+14848], %rs1876;
	mov.b16 	%rs1877, 117;
	st.shared.u8 	[%r3+14976], %rs1877;
	mov.b16 	%rs1878, 118;
	st.shared.u8 	[%r3+15104], %rs1878;
	mov.b16 	%rs1879, 119;
	st.shared.u8 	[%r3+15232], %rs1879;
	mov.b16 	%rs1880, 120;
	st.shared.u8 	[%r3+15360], %rs1880;
	mov.b16 	%rs1881, 121;
	st.shared.u8 	[%r3+15488], %rs1881;
	mov.b16 	%rs1882, 122;
	st.shared.u8 	[%r3+15616], %rs1882;
	mov.b16 	%rs1883, 123;
	st.shared.u8 	[%r3+15744], %rs1883;
	mov.b16 	%rs1884, 124;
	st.shared.u8 	[%r3+15872], %rs1884;
	mov.b16 	%rs1885, 125;
	st.shared.u8 	[%r3+16000], %rs1885;
	mov.b16 	%rs1886, 126;
	st.shared.u8 	[%r3+16128], %rs1886;
	mov.b16 	%rs1887, 127;
	st.shared.u8 	[%r3+16256], %rs1887;
	mov.b16 	%rs1888, 128;
	st.shared.u8 	[%r3+16384], %rs1888;
	mov.b16 	%rs1889, 129;
	st.shared.u8 	[%r3+16512], %rs1889;
	mov.b16 	%rs1890, 130;
	st.shared.u8 	[%r3+16640], %rs1890;
	mov.b16 	%rs1891, 131;
	st.shared.u8 	[%r3+16768], %rs1891;
	mov.b16 	%rs1892, 132;
	st.shared.u8 	[%r3+16896], %rs1892;
	mov.b16 	%rs1893, 133;
	st.shared.u8 	[%r3+17024], %rs1893;
	mov.b16 	%rs1894, 134;
	st.shared.u8 	[%r3+17152], %rs1894;
	mov.b16 	%rs1895, 135;
	st.shared.u8 	[%r3+17280], %rs1895;
	mov.b16 	%rs1896, 136;
	st.shared.u8 	[%r3+17408], %rs1896;
	mov.b16 	%rs1897, 137;
	st.shared.u8 	[%r3+17536], %rs1897;
	mov.b16 	%rs1898, 138;
	st.shared.u8 	[%r3+17664], %rs1898;
	mov.b16 	%rs1899, 139;
	st.shared.u8 	[%r3+17792], %rs1899;
	mov.b16 	%rs1900, 140;
	st.shared.u8 	[%r3+17920], %rs1900;
	mov.b16 	%rs1901, 141;
	st.shared.u8 	[%r3+18048], %rs1901;
	mov.b16 	%rs1902, 142;
	st.shared.u8 	[%r3+18176], %rs1902;
	mov.b16 	%rs1903, 143;
	st.shared.u8 	[%r3+18304], %rs1903;
	mov.b16 	%rs1904, 144;
	st.shared.u8 	[%r3+18432], %rs1904;
	mov.b16 	%rs1905, 145;
	st.shared.u8 	[%r3+18560], %rs1905;
	mov.b16 	%rs1906, 146;
	st.shared.u8 	[%r3+18688], %rs1906;
	mov.b16 	%rs1907, 147;
	st.shared.u8 	[%r3+18816], %rs1907;
	mov.b16 	%rs1908, 148;
	st.shared.u8 	[%r3+18944], %rs1908;
	mov.b16 	%rs1909, 149;
	st.shared.u8 	[%r3+19072], %rs1909;
	mov.b16 	%rs1910, 150;
	st.shared.u8 	[%r3+19200], %rs1910;
	mov.b16 	%rs1911, 151;
	st.shared.u8 	[%r3+19328], %rs1911;
	mov.b16 	%rs1912, 152;
	st.shared.u8 	[%r3+19456], %rs1912;
	mov.b16 	%rs1913, 153;
	st.shared.u8 	[%r3+19584], %rs1913;
	mov.b16 	%rs1914, 154;
	st.shared.u8 	[%r3+19712], %rs1914;
	mov.b16 	%rs1915, 155;
	st.shared.u8 	[%r3+19840], %rs1915;
	mov.b16 	%rs1916, 156;
	st.shared.u8 	[%r3+19968], %rs1916;
	mov.b16 	%rs1917, 157;
	st.shared.u8 	[%r3+20096], %rs1917;
	mov.b16 	%rs1918, 158;
	st.shared.u8 	[%r3+20224], %rs1918;
	mov.b16 	%rs1919, 159;
	st.shared.u8 	[%r3+20352], %rs1919;
	mov.b16 	%rs1920, 160;
	st.shared.u8 	[%r3+20480], %rs1920;
	mov.b16 	%rs1921, 161;
	st.shared.u8 	[%r3+20608], %rs1921;
	mov.b16 	%rs1922, 162;
	st.shared.u8 	[%r3+20736], %rs1922;
	mov.b16 	%rs1923, 163;
	st.shared.u8 	[%r3+20864], %rs1923;
	mov.b16 	%rs1924, 164;
	st.shared.u8 	[%r3+20992], %rs1924;
	mov.b16 	%rs1925, 165;
	st.shared.u8 	[%r3+21120], %rs1925;
	mov.b16 	%rs1926, 166;
	st.shared.u8 	[%r3+21248], %rs1926;
	mov.b16 	%rs1927, 167;
	st.shared.u8 	[%r3+21376], %rs1927;
	mov.b16 	%rs1928, 168;
	st.shared.u8 	[%r3+21504], %rs1928;
	mov.b16 	%rs1929, 169;
	st.shared.u8 	[%r3+21632], %rs1929;
	mov.b16 	%rs1930, 170;
	st.shared.u8 	[%r3+21760], %rs1930;
	mov.b16 	%rs1931, 171;
	st.shared.u8 	[%r3+21888], %rs1931;
	mov.b16 	%rs1932, 172;
	st.shared.u8 	[%r3+22016], %rs1932;
	mov.b16 	%rs1933, 173;
	st.shared.u8 	[%r3+22144], %rs1933;
	mov.b16 	%rs1934, 174;
	st.shared.u8 	[%r3+22272], %rs1934;
	mov.b16 	%rs1935, 175;
	st.shared.u8 	[%r3+22400], %rs1935;
	mov.b16 	%rs1936, 176;
	st.shared.u8 	[%r3+22528], %rs1936;
	mov.b16 	%rs1937, 177;
	st.shared.u8 	[%r3+22656], %rs1937;
	mov.b16 	%rs1938, 178;
	st.shared.u8 	[%r3+22784], %rs1938;
	mov.b16 	%rs1939, 179;
	st.shared.u8 	[%r3+22912], %rs1939;
	mov.b16 	%rs1940, 180;
	st.shared.u8 	[%r3+23040], %rs1940;
	mov.b16 	%rs1941, 181;
	st.shared.u8 	[%r3+23168], %rs1941;
	mov.b16 	%rs1942, 182;
	st.shared.u8 	[%r3+23296], %rs1942;
	mov.b16 	%rs1943, 183;
	st.shared.u8 	[%r3+23424], %rs1943;
	mov.b16 	%rs1944, 184;
	st.shared.u8 	[%r3+23552], %rs1944;
	mov.b16 	%rs1945, 185;
	st.shared.u8 	[%r3+23680], %rs1945;
	mov.b16 	%rs1946, 186;
	st.shared.u8 	[%r3+23808], %rs1946;
	mov.b16 	%rs1947, 187;
	st.shared.u8 	[%r3+23936], %rs1947;
	mov.b16 	%rs1948, 188;
	st.shared.u8 	[%r3+24064], %rs1948;
	mov.b16 	%rs1949, 189;
	st.shared.u8 	[%r3+24192], %rs1949;
	mov.b16 	%rs1950, 190;
	st.shared.u8 	[%r3+24320], %rs1950;
	mov.b16 	%rs1951, 191;
	st.shared.u8 	[%r3+24448], %rs1951;
	mov.b16 	%rs1952, 192;
	st.shared.u8 	[%r3+24576], %rs1952;
	mov.b16 	%rs1953, 193;
	st.shared.u8 	[%r3+24704], %rs1953;
	mov.b16 	%rs1954, 194;
	st.shared.u8 	[%r3+24832], %rs1954;
	mov.b16 	%rs1955, 195;
	st.shared.u8 	[%r3+24960], %rs1955;
	mov.b16 	%rs1956, 196;
	st.shared.u8 	[%r3+25088], %rs1956;
	mov.b16 	%rs1957, 197;
	st.shared.u8 	[%r3+25216], %rs1957;
	mov.b16 	%rs1958, 198;
	st.shared.u8 	[%r3+25344], %rs1958;
	mov.b16 	%rs1959, 199;
	st.shared.u8 	[%r3+25472], %rs1959;
	mov.b16 	%rs1960, 200;
	st.shared.u8 	[%r3+25600], %rs1960;
	mov.b16 	%rs1961, 201;
	st.shared.u8 	[%r3+25728], %rs1961;
	mov.b16 	%rs1962, 202;
	st.shared.u8 	[%r3+25856], %rs1962;
	mov.b16 	%rs1963, 203;
	st.shared.u8 	[%r3+25984], %rs1963;
	mov.b16 	%rs1964, 204;
	st.shared.u8 	[%r3+26112], %rs1964;
	mov.b16 	%rs1965, 205;
	st.shared.u8 	[%r3+26240], %rs1965;
	mov.b16 	%rs1966, 206;
	st.shared.u8 	[%r3+26368], %rs1966;
	mov.b16 	%rs1967, 207;
	st.shared.u8 	[%r3+26496], %rs1967;
	mov.b16 	%rs1968, 208;
	st.shared.u8 	[%r3+26624], %rs1968;
	mov.b16 	%rs1969, 209;
	st.shared.u8 	[%r3+26752], %rs1969;
	mov.b16 	%rs1970, 210;
	st.shared.u8 	[%r3+26880], %rs1970;
	mov.b16 	%rs1971, 211;
	st.shared.u8 	[%r3+27008], %rs1971;
	mov.b16 	%rs1972, 212;
	st.shared.u8 	[%r3+27136], %rs1972;
	mov.b16 	%rs1973, 213;
	st.shared.u8 	[%r3+27264], %rs1973;
	mov.b16 	%rs1974, 214;
	st.shared.u8 	[%r3+27392], %rs1974;
	mov.b16 	%rs1975, 215;
	st.shared.u8 	[%r3+27520], %rs1975;
	mov.b16 	%rs1976, 216;
	st.shared.u8 	[%r3+27648], %rs1976;
	mov.b16 	%rs1977, 217;
	st.shared.u8 	[%r3+27776], %rs1977;
	mov.b16 	%rs1978, 218;
	st.shared.u8 	[%r3+27904], %rs1978;
	mov.b16 	%rs1979, 219;
	st.shared.u8 	[%r3+28032], %rs1979;
	mov.b16 	%rs1980, 220;
	st.shared.u8 	[%r3+28160], %rs1980;
	mov.b16 	%rs1981, 221;
	st.shared.u8 	[%r3+28288], %rs1981;
	mov.b16 	%rs1982, 222;
	st.shared.u8 	[%r3+28416], %rs1982;
	mov.b16 	%rs1983, 223;
	st.shared.u8 	[%r3+28544], %rs1983;
	mov.b16 	%rs1984, 224;
	st.shared.u8 	[%r3+28672], %rs1984;
	mov.b16 	%rs1985, 225;
	st.shared.u8 	[%r3+28800], %rs1985;
	mov.b16 	%rs1986, 226;
	st.shared.u8 	[%r3+28928], %rs1986;
	mov.b16 	%rs1987, 227;
	st.shared.u8 	[%r3+29056], %rs1987;
	mov.b16 	%rs1988, 228;
	st.shared.u8 	[%r3+29184], %rs1988;
	mov.b16 	%rs1989, 229;
	st.shared.u8 	[%r3+29312], %rs1989;
	mov.b16 	%rs1990, 230;
	st.shared.u8 	[%r3+29440], %rs1990;
	mov.b16 	%rs1991, 231;
	st.shared.u8 	[%r3+29568], %rs1991;
	mov.b16 	%rs1992, 232;
	st.shared.u8 	[%r3+29696], %rs1992;
	mov.b16 	%rs1993, 233;
	st.shared.u8 	[%r3+29824], %rs1993;
	mov.b16 	%rs1994, 234;
	st.shared.u8 	[%r3+29952], %rs1994;
	mov.b16 	%rs1995, 235;
	st.shared.u8 	[%r3+30080], %rs1995;
	mov.b16 	%rs1996, 236;
	st.shared.u8 	[%r3+30208], %rs1996;
	mov.b16 	%rs1997, 237;
	st.shared.u8 	[%r3+30336], %rs1997;
	mov.b16 	%rs1998, 238;
	st.shared.u8 	[%r3+30464], %rs1998;
	mov.b16 	%rs1999, 239;
	st.shared.u8 	[%r3+30592], %rs1999;
	mov.b16 	%rs2000, 240;
	st.shared.u8 	[%r3+30720], %rs2000;
	mov.b16 	%rs2001, 241;
	st.shared.u8 	[%r3+30848], %rs2001;
	mov.b16 	%rs2002, 242;
	st.shared.u8 	[%r3+30976], %rs2002;
	mov.b16 	%rs2003, 243;
	st.shared.u8 	[%r3+31104], %rs2003;
	mov.b16 	%rs2004, 244;
	st.shared.u8 	[%r3+31232], %rs2004;
	mov.b16 	%rs2005, 245;
	st.shared.u8 	[%r3+31360], %rs2005;
	mov.b16 	%rs2006, 246;
	st.shared.u8 	[%r3+31488], %rs2006;
	mov.b16 	%rs2007, 247;
	st.shared.u8 	[%r3+31616], %rs2007;
	mov.b16 	%rs2008, 248;
	st.shared.u8 	[%r3+31744], %rs2008;
	mov.b16 	%rs2009, 249;
	st.shared.u8 	[%r3+31872], %rs2009;
	mov.b16 	%rs2010, 250;
	st.shared.u8 	[%r3+32000], %rs2010;
	mov.b16 	%rs2011, 251;
	st.shared.u8 	[%r3+32128], %rs2011;
	mov.b16 	%rs2012, 252;
	st.shared.u8 	[%r3+32256], %rs2012;
	mov.b16 	%rs2013, 253;
	st.shared.u8 	[%r3+32384], %rs2013;
	mov.b16 	%rs2014, 254;
	st.shared.u8 	[%r3+32512], %rs2014;
	mov.b16 	%rs2015, 255;
	st.shared.u8 	[%r3+32640], %rs2015;
	mov.b32 	%r1315, 0;
$L__BB1_43:
	cvt.u16.u32 	%rs2016, %r1315;
	sub.s16 	%rs10, 256, %rs2016;
	mad.lo.s64 	%rd1007, %rd2540, 25214903917, 11;
	and.b64  	%rd2540, %rd1007, 281474976710655;
	shr.u64 	%rd38, %rd2540, 17;
	sub.s16 	%rs2017, 255, %rs2016;
	and.b16  	%rs2018, %rs10, %rs2017;
	setp.eq.s16 	%p42, %rs2018, 0;
	@%p42 bra 	$L__BB1_371;
	cvt.u32.u64 	%r191, %rd38;
	cvt.u32.u16 	%r36, %rs10;
	rem.u32 	%r1316, %r191, %r36;
	sub.s32 	%r38, 255, %r1315;
	sub.s32 	%r192, %r38, %r1316;
	add.s32 	%r193, %r192, %r191;
	setp.gt.s32 	%p43, %r193, -1;
	@%p43 bra 	$L__BB1_46;
$L__BB1_45:
	mad.lo.s64 	%rd1008, %rd2540, 25214903917, 11;
	and.b64  	%rd2540, %rd1008, 281474976710655;
	shr.u64 	%rd1009, %rd2540, 17;
	cvt.u32.u64 	%r194, %rd1009;
	rem.u32 	%r1316, %r194, %r36;
	sub.s32 	%r195, %r38, %r1316;
	add.s32 	%r196, %r195, %r194;
	setp.lt.s32 	%p44, %r196, 0;
	@%p44 bra 	$L__BB1_45;
$L__BB1_46:
	shl.b32 	%r197, %r1315, 7;
	add.s32 	%r198, %r3, %r197;
	ld.shared.u8 	%rs2019, [%r198];
	shl.b32 	%r199, %r1316, 7;
	add.s32 	%r200, %r198, %r199;
	ld.shared.u8 	%rs2020, [%r200];
	st.shared.u8 	[%r198], %rs2020;
	st.shared.u8 	[%r200], %rs2019;
	add.s32 	%r1315, %r1315, 1;
	setp.ne.s32 	%p45, %r1315, 256;
	@%p45 bra 	$L__BB1_43;
	fma.rn.f64 	%fd1084, %fd4135, 0d4000444448555555, %fd63;
	fma.rn.f64 	%fd1085, %fd4135, 0dC002222226AAAAAA, %fd64;
	add.f64 	%fd1086, %fd1084, %fd1085;
	fma.rn.f64 	%fd1087, %fd1086, 0d3FD76CF5D0B09954, %fd1084;
	cvt.rzi.s32.f64 	%r201, %fd1087;
	fma.rn.f64 	%fd1088, %fd1086, 0d3FD76CF5D0B09954, %fd1085;
	cvt.rzi.s32.f64 	%r202, %fd1088;
	cvt.rn.f64.s32 	%fd1089, %r201;
	setp.lt.f64 	%p46, %fd1087, %fd1089;
	selp.s32 	%r203, -1, 0, %p46;
	add.s32 	%r204, %r201, %r203;
	cvt.rn.f64.s32 	%fd1090, %r202;
	setp.lt.f64 	%p47, %fd1088, %fd1090;
	selp.s32 	%r205, -1, 0, %p47;
	add.s32 	%r206, %r202, %r205;
	add.s32 	%r207, %r204, %r206;
	cvt.rn.f64.s32 	%fd1091, %r207;
	mul.f64 	%fd1092, %fd1091, 0d3FCB0CB174DF99C8;
	cvt.rn.f64.s32 	%fd1093, %r204;
	sub.f64 	%fd1094, %fd1093, %fd1092;
	cvt.rn.f64.s32 	%fd1095, %r206;
	sub.f64 	%fd1096, %fd1095, %fd1092;
	sub.f64 	%fd65, %fd1084, %fd1094;
	sub.f64 	%fd66, %fd1085, %fd1096;
	setp.leu.f64 	%p48, %fd65, %fd66;
	setp.gt.f64 	%p49, %fd65, %fd66;
	selp.u32 	%r208, 1, 0, %p49;
	selp.u32 	%r209, 1, 0, %p48;
	selp.f64 	%fd1097, 0d3FF0000000000000, 0d0000000000000000, %p49;
	sub.f64 	%fd1098, %fd65, %fd1097;
	add.f64 	%fd67, %fd1098, 0d3FCB0CB174DF99C8;
	selp.f64 	%fd1099, 0d3FF0000000000000, 0d0000000000000000, %p48;
	sub.f64 	%fd1100, %fd66, %fd1099;
	add.f64 	%fd68, %fd1100, 0d3FCB0CB174DF99C8;
	add.f64 	%fd1101, %fd65, 0dBFF0000000000000;
	add.f64 	%fd69, %fd1101, 0d3FDB0CB174DF99C8;
	add.f64 	%fd1102, %fd66, 0dBFF0000000000000;
	add.f64 	%fd70, %fd1102, 0d3FDB0CB174DF99C8;
	shl.b32 	%r210, %r206, 7;
	and.b32  	%r211, %r210, 32640;
	add.s32 	%r212, %r3, %r211;
	ld.shared.u8 	%rs2021, [%r212];
	cvt.u16.u32 	%rs2022, %r204;
	add.s16 	%rs2023, %rs2021, %rs2022;
	cvt.u32.u16 	%r213, %rs2023;
	and.b32  	%r43, %r213, 255;
	add.s32 	%r214, %r204, %r208;
	add.s32 	%r215, %r206, %r209;
	shl.b32 	%r216, %r215, 7;
	and.b32  	%r217, %r216, 32640;
	add.s32 	%r218, %r3, %r217;
	ld.shared.u8 	%rs2024, [%r218];
	cvt.u16.u32 	%rs2025, %r214;
	add.s16 	%rs2026, %rs2024, %rs2025;
	and.b16  	%rs2027, %rs2026, 255;
	mul.wide.u16 	%r219, %rs2027, 128;
	add.s32 	%r220, %r3, %r219;
	ld.shared.u8 	%rs11, [%r220];
	add.s32 	%r221, %r210, 128;
	and.b32  	%r222, %r221, 32640;
	add.s32 	%r223, %r3, %r222;
	ld.shared.u8 	%rs2028, [%r223];
	add.s16 	%rs2029, %rs2022, %rs2028;
	add.s16 	%rs2030, %rs2029, 1;
	and.b16  	%rs2031, %rs2030, 255;
	mul.wide.u16 	%r224, %rs2031, 128;
	add.s32 	%r225, %r3, %r224;
	ld.shared.u8 	%rs12, [%r225];
	mul.f64 	%fd1103, %fd65, %fd65;
	mov.f64 	%fd1104, 0d3FE0000000000000;
	sub.f64 	%fd1105, %fd1104, %fd1103;
	mul.f64 	%fd1106, %fd66, %fd66;
	sub.f64 	%fd71, %fd1105, %fd1106;
	setp.lt.f64 	%p50, %fd71, 0d0000000000000000;
	mov.f64 	%fd4136, 0d0000000000000000;
	@%p50 bra 	$L__BB1_49;
	shl.b32 	%r226, %r43, 7;
	add.s32 	%r227, %r3, %r226;
	ld.shared.u8 	%rs2032, [%r227];
	mul.lo.s16 	%rs2033, %rs2032, 171;
	shr.u16 	%rs2034, %rs2033, 11;
	mul.lo.s16 	%rs2035, %rs2034, 12;
	sub.s16 	%rs2036, %rs2032, %rs2035;
	mul.f64 	%fd1107, %fd71, %fd71;
	mul.f64 	%fd1108, %fd1107, %fd1107;
	cvt.u32.u16 	%r228, %rs2036;
	and.b32  	%r229, %r228, 255;
	mul.wide.u32 	%rd1013, %r229, 2;
	mov.u64 	%rd1014, _ZN34_INTERNAL_47dbf28a_4_k_cu_215f420f7simplex5grad2E;
	add.s64 	%rd1015, %rd1014, %rd1013;
	ld.const.s8 	%rs2037, [%rd1015];
	cvt.rn.f64.s16 	%fd1109, %rs2037;
	ld.const.s8 	%rs2038, [%rd1015+1];
	cvt.rn.f64.s16 	%fd1110, %rs2038;
	mul.f64 	%fd1111, %fd66, %fd1110;
	fma.rn.f64 	%fd1112, %fd65, %fd1109, %fd1111;
	mul.f64 	%fd4136, %fd1108, %fd1112;
$L__BB1_49:
	mul.f64 	%fd1114, %fd67, %fd67;
	mov.f64 	%fd1115, 0d3FE0000000000000;
	sub.f64 	%fd1116, %fd1115, %fd1114;
	mul.f64 	%fd1117, %fd68, %fd68;
	sub.f64 	%fd74, %fd1116, %fd1117;
	setp.lt.f64 	%p51, %fd74, 0d0000000000000000;
	mov.f64 	%fd4137, 0d0000000000000000;
	@%p51 bra 	$L__BB1_51;
	mul.f64 	%fd1118, %fd74, %fd74;
	mul.f64 	%fd1119, %fd1118, %fd1118;
	mul.lo.s16 	%rs2040, %rs11, 171;
	shr.u16 	%rs2041, %rs2040, 11;
	mul.lo.s16 	%rs2042, %rs2041, 12;
	sub.s16 	%rs2043, %rs11, %rs2042;
	cvt.u32.u16 	%r230, %rs2043;
	and.b32  	%r231, %r230, 255;
	mul.wide.u32 	%rd1016, %r231, 2;
	mov.u64 	%rd1017, _ZN34_INTERNAL_47dbf28a_4_k_cu_215f420f7simplex5grad2E;
	add.s64 	%rd1018, %rd1017, %rd1016;
	ld.const.s8 	%rs2044, [%rd1018];
	cvt.rn.f64.s16 	%fd1120, %rs2044;
	ld.const.s8 	%rs2045, [%rd1018+1];
	cvt.rn.f64.s16 	%fd1121, %rs2045;
	mul.f64 	%fd1122, %fd68, %fd1121;
	fma.rn.f64 	%fd1123, %fd67, %fd1120, %fd1122;
	mul.f64 	%fd4137, %fd1119, %fd1123;
$L__BB1_51:
	mul.f64 	%fd1125, %fd69, %fd69;
	mov.f64 	%fd1126, 0d3FE0000000000000;
	sub.f64 	%fd1127, %fd1126, %fd1125;
	mul.f64 	%fd1128, %fd70, %fd70;
	sub.f64 	%fd77, %fd1127, %fd1128;
	setp.lt.f64 	%p52, %fd77, 0d0000000000000000;
	mov.f64 	%fd4138, 0d0000000000000000;
	@%p52 bra 	$L__BB1_53;
	mul.f64 	%fd1129, %fd77, %fd77;
	mul.f64 	%fd1130, %fd1129, %fd1129;
	mul.lo.s16 	%rs2047, %rs12, 171;
	shr.u16 	%rs2048, %rs2047, 11;
	mul.lo.s16 	%rs2049, %rs2048, 12;
	sub.s16 	%rs2050, %rs12, %rs2049;
	cvt.u32.u16 	%r232, %rs2050;
	and.b32  	%r233, %r232, 255;
	mul.wide.u32 	%rd1019, %r233, 2;
	mov.u64 	%rd1020, _ZN34_INTERNAL_47dbf28a_4_k_cu_215f420f7simplex5grad2E;
	add.s64 	%rd1021, %rd1020, %rd1019;
	ld.const.s8 	%rs2051, [%rd1021];
	cvt.rn.f64.s16 	%fd1131, %rs2051;
	ld.const.s8 	%rs2052, [%rd1021+1];
	cvt.rn.f64.s16 	%fd1132, %rs2052;
	mul.f64 	%fd1133, %fd70, %fd1132;
	fma.rn.f64 	%fd1134, %fd69, %fd1131, %fd1133;
	mul.f64 	%fd4138, %fd1130, %fd1134;
$L__BB1_53:
	add.f64 	%fd1135, %fd4136, %fd4137;
	add.f64 	%fd1136, %fd1135, %fd4138;
	mul.f64 	%fd1137, %fd1136, 0d4051800000000000;
	mul.f64 	%fd1138, %fd1137, 0d3FE199999999999A;
	div.rn.f64 	%fd1139, %fd1138, %fd4134;
	add.f64 	%fd4133, %fd4133, %fd1139;
	cvta.to.local.u64 	%rd42, %rd993;
	add.s64 	%rd1280, %rd42, %rd992;
	st.local.v2.f64 	[%rd1280], {%fd63, %fd64};
	mul.f64 	%fd4134, %fd4134, 0d3FE0000000000000;
	mul.f64 	%fd4135, %fd4135, 0d3FD5555555555555;
	add.s64 	%rd1022, %rd991, 17;
	// begin inline asm
	prefetch.local.L1 [%rd1022];
	// end inline asm
	ld.shared.u8 	%rs2053, [%r3];
	st.local.u8 	[%rd1280+16], %rs2053;
	add.s64 	%rd1023, %rd991, 18;
	// begin inline asm
	prefetch.local.L1 [%rd1023];
	// end inline asm
	ld.shared.u8 	%rs2054, [%r3+128];
	st.local.u8 	[%rd1280+17], %rs2054;
	add.s64 	%rd1024, %rd991, 19;
	// begin inline asm
	prefetch.local.L1 [%rd1024];
	// end inline asm
	ld.shared.u8 	%rs2055, [%r3+256];
	st.local.u8 	[%rd1280+18], %rs2055;
	add.s64 	%rd1025, %rd991, 20;
	// begin inline asm
	prefetch.local.L1 [%rd1025];
	// end inline asm
	ld.shared.u8 	%rs2056, [%r3+384];
	st.local.u8 	[%rd1280+19], %rs2056;
	add.s64 	%rd1026, %rd991, 21;
	// begin inline asm
	prefetch.local.L1 [%rd1026];
	// end inline asm
	ld.shared.u8 	%rs2057, [%r3+512];
	st.local.u8 	[%rd1280+20], %rs2057;
	add.s64 	%rd1027, %rd991, 22;
	// begin inline asm
	prefetch.local.L1 [%rd1027];
	// end inline asm
	ld.shared.u8 	%rs2058, [%r3+640];
	st.local.u8 	[%rd1280+21], %rs2058;
	add.s64 	%rd1028, %rd991, 23;
	// begin inline asm
	prefetch.local.L1 [%rd1028];
	// end inline asm
	ld.shared.u8 	%rs2059, [%r3+768];
	st.local.u8 	[%rd1280+22], %rs2059;
	add.s64 	%rd1029, %rd991, 24;
	// begin inline asm
	prefetch.local.L1 [%rd1029];
	// end inline asm
	ld.shared.u8 	%rs2060, [%r3+896];
	st.local.u8 	[%rd1280+23], %rs2060;
	add.s64 	%rd1030, %rd991, 25;
	// begin inline asm
	prefetch.local.L1 [%rd1030];
	// end inline asm
	ld.shared.u8 	%rs2061, [%r3+1024];
	st.local.u8 	[%rd1280+24], %rs2061;
	add.s64 	%rd1031, %rd991, 26;
	// begin inline asm
	prefetch.local.L1 [%rd1031];
	// end inline asm
	ld.shared.u8 	%rs2062, [%r3+1152];
	st.local.u8 	[%rd1280+25], %rs2062;
	add.s64 	%rd1032, %rd991, 27;
	// begin inline asm
	prefetch.local.L1 [%rd1032];
	// end inline asm
	ld.shared.u8 	%rs2063, [%r3+1280];
	st.local.u8 	[%rd1280+26], %rs2063;
	add.s64 	%rd1033, %rd991, 28;
	// begin inline asm
	prefetch.local.L1 [%rd1033];
	// end inline asm
	ld.shared.u8 	%rs2064, [%r3+1408];
	st.local.u8 	[%rd1280+27], %rs2064;
	add.s64 	%rd1034, %rd991, 29;
	// begin inline asm
	prefetch.local.L1 [%rd1034];
	// end inline asm
	ld.shared.u8 	%rs2065, [%r3+1536];
	st.local.u8 	[%rd1280+28], %rs2065;
	add.s64 	%rd1035, %rd991, 30;
	// begin inline asm
	prefetch.local.L1 [%rd1035];
	// end inline asm
	ld.shared.u8 	%rs2066, [%r3+1664];
	st.local.u8 	[%rd1280+29], %rs2066;
	add.s64 	%rd1036, %rd991, 31;
	// begin inline asm
	prefetch.local.L1 [%rd1036];
	// end inline asm
	ld.shared.u8 	%rs2067, [%r3+1792];
	st.local.u8 	[%rd1280+30], %rs2067;
	add.s64 	%rd1037, %rd991, 32;
	// begin inline asm
	prefetch.local.L1 [%rd1037];
	// end inline asm
	ld.shared.u8 	%rs2068, [%r3+1920];
	st.local.u8 	[%rd1280+31], %rs2068;
	add.s64 	%rd1038, %rd991, 33;
	// begin inline asm
	prefetch.local.L1 [%rd1038];
	// end inline asm
	ld.shared.u8 	%rs2069, [%r3+2048];
	st.local.u8 	[%rd1280+32], %rs2069;
	add.s64 	%rd1039, %rd991, 34;
	// begin inline asm
	prefetch.local.L1 [%rd1039];
	// end inline asm
	ld.shared.u8 	%rs2070, [%r3+2176];
	st.local.u8 	[%rd1280+33], %rs2070;
	add.s64 	%rd1040, %rd991, 35;
	// begin inline asm
	prefetch.local.L1 [%rd1040];
	// end inline asm
	ld.shared.u8 	%rs2071, [%r3+2304];
	st.local.u8 	[%rd1280+34], %rs2071;
	add.s64 	%rd1041, %rd991, 36;
	// begin inline asm
	prefetch.local.L1 [%rd1041];
	// end inline asm
	ld.shared.u8 	%rs2072, [%r3+2432];
	st.local.u8 	[%rd1280+35], %rs2072;
	add.s64 	%rd1042, %rd991, 37;
	// begin inline asm
	prefetch.local.L1 [%rd1042];
	// end inline asm
	ld.shared.u8 	%rs2073, [%r3+2560];
	st.local.u8 	[%rd1280+36], %rs2073;
	add.s64 	%rd1043, %rd991, 38;
	// begin inline asm
	prefetch.local.L1 [%rd1043];
	// end inline asm
	ld.shared.u8 	%rs2074, [%r3+2688];
	st.local.u8 	[%rd1280+37], %rs2074;
	add.s64 	%rd1044, %rd991, 39;
	// begin inline asm
	prefetch.local.L1 [%rd1044];
	// end inline asm
	ld.shared.u8 	%rs2075, [%r3+2816];
	st.local.u8 	[%rd1280+38], %rs2075;
	add.s64 	%rd1045, %rd991, 40;
	// begin inline asm
	prefetch.local.L1 [%rd1045];
	// end inline asm
	ld.shared.u8 	%rs2076, [%r3+2944];
	st.local.u8 	[%rd1280+39], %rs2076;
	add.s64 	%rd1046, %rd991, 41;
	// begin inline asm
	prefetch.local.L1 [%rd1046];
	// end inline asm
	ld.shared.u8 	%rs2077, [%r3+3072];
	st.local.u8 	[%rd1280+40], %rs2077;
	add.s64 	%rd1047, %rd991, 42;
	// begin inline asm
	prefetch.local.L1 [%rd1047];
	// end inline asm
	ld.shared.u8 	%rs2078, [%r3+3200];
	st.local.u8 	[%rd1280+41], %rs2078;
	add.s64 	%rd1048, %rd991, 43;
	// begin inline asm
	prefetch.local.L1 [%rd1048];
	// end inline asm
	ld.shared.u8 	%rs2079, [%r3+3328];
	st.local.u8 	[%rd1280+42], %rs2079;
	add.s64 	%rd1049, %rd991, 44;
	// begin inline asm
	prefetch.local.L1 [%rd1049];
	// end inline asm
	ld.shared.u8 	%rs2080, [%r3+3456];
	st.local.u8 	[%rd1280+43], %rs2080;
	add.s64 	%rd1050, %rd991, 45;
	// begin inline asm
	prefetch.local.L1 [%rd1050];
	// end inline asm
	ld.shared.u8 	%rs2081, [%r3+3584];
	st.local.u8 	[%rd1280+44], %rs2081;
	add.s64 	%rd1051, %rd991, 46;
	// begin inline asm
	prefetch.local.L1 [%rd1051];
	// end inline asm
	ld.shared.u8 	%rs2082, [%r3+3712];
	st.local.u8 	[%rd1280+45], %rs2082;
	add.s64 	%rd1052, %rd991, 47;
	// begin inline asm
	prefetch.local.L1 [%rd1052];
	// end inline asm
	ld.shared.u8 	%rs2083, [%r3+3840];
	st.local.u8 	[%rd1280+46], %rs2083;
	add.s64 	%rd1053, %rd991, 48;
	// begin inline asm
	prefetch.local.L1 [%rd1053];
	// end inline asm
	ld.shared.u8 	%rs2084, [%r3+3968];
	st.local.u8 	[%rd1280+47], %rs2084;
	add.s64 	%rd1054, %rd991, 49;
	// begin inline asm
	prefetch.local.L1 [%rd1054];
	// end inline asm
	ld.shared.u8 	%rs2085, [%r3+4096];
	st.local.u8 	[%rd1280+48], %rs2085;
	add.s64 	%rd1055, %rd991, 50;
	// begin inline asm
	prefetch.local.L1 [%rd1055];
	// end inline asm
	ld.shared.u8 	%rs2086, [%r3+4224];
	st.local.u8 	[%rd1280+49], %rs2086;
	add.s64 	%rd1056, %rd991, 51;
	// begin inline asm
	prefetch.local.L1 [%rd1056];
	// end inline asm
	ld.shared.u8 	%rs2087, [%r3+4352];
	st.local.u8 	[%rd1280+50], %rs2087;
	add.s64 	%rd1057, %rd991, 52;
	// begin inline asm
	prefetch.local.L1 [%rd1057];
	// end inline asm
	ld.shared.u8 	%rs2088, [%r3+4480];
	st.local.u8 	[%rd1280+51], %rs2088;
	add.s64 	%rd1058, %rd991, 53;
	// begin inline asm
	prefetch.local.L1 [%rd1058];
	// end inline asm
	ld.shared.u8 	%rs2089, [%r3+4608];
	st.local.u8 	[%rd1280+52], %rs2089;
	add.s64 	%rd1059, %rd991, 54;
	// begin inline asm
	prefetch.local.L1 [%rd1059];
	// end inline asm
	ld.shared.u8 	%rs2090, [%r3+4736];
	st.local.u8 	[%rd1280+53], %rs2090;
	add.s64 	%rd1060, %rd991, 55;
	// begin inline asm
	prefetch.local.L1 [%rd1060];
	// end inline asm
	ld.shared.u8 	%rs2091, [%r3+4864];
	st.local.u8 	[%rd1280+54], %rs2091;
	add.s64 	%rd1061, %rd991, 56;
	// begin inline asm
	prefetch.local.L1 [%rd1061];
	// end inline asm
	ld.shared.u8 	%rs2092, [%r3+4992];
	st.local.u8 	[%rd1280+55], %rs2092;
	add.s64 	%rd1062, %rd991, 57;
	// begin inline asm
	prefetch.local.L1 [%rd1062];
	// end inline asm
	ld.shared.u8 	%rs2093, [%r3+5120];
	st.local.u8 	[%rd1280+56], %rs2093;
	add.s64 	%rd1063, %rd991, 58;
	// begin inline asm
	prefetch.local.L1 [%rd1063];
	// end inline asm
	ld.shared.u8 	%rs2094, [%r3+5248];
	st.local.u8 	[%rd1280+57], %rs2094;
	add.s64 	%rd1064, %rd991, 59;
	// begin inline asm
	prefetch.local.L1 [%rd1064];
	// end inline asm
	ld.shared.u8 	%rs2095, [%r3+5376];
	st.local.u8 	[%rd1280+58], %rs2095;
	add.s64 	%rd1065, %rd991, 60;
	// begin inline asm
	prefetch.local.L1 [%rd1065];
	// end inline asm
	ld.shared.u8 	%rs2096, [%r3+5504];
	st.local.u8 	[%rd1280+59], %rs2096;
	add.s64 	%rd1066, %rd991, 61;
	// begin inline asm
	prefetch.local.L1 [%rd1066];
	// end inline asm
	ld.shared.u8 	%rs2097, [%r3+5632];
	st.local.u8 	[%rd1280+60], %rs2097;
	add.s64 	%rd1067, %rd991, 62;
	// begin inline asm
	prefetch.local.L1 [%rd1067];
	// end inline asm
	ld.shared.u8 	%rs2098, [%r3+5760];
	st.local.u8 	[%rd1280+61], %rs2098;
	add.s64 	%rd1068, %rd991, 63;
	// begin inline asm
	prefetch.local.L1 [%rd1068];
	// end inline asm
	ld.shared.u8 	%rs2099, [%r3+5888];
	st.local.u8 	[%rd1280+62], %rs2099;
	add.s64 	%rd1069, %rd991, 64;
	// begin inline asm
	prefetch.local.L1 [%rd1069];
	// end inline asm
	ld.shared.u8 	%rs2100, [%r3+6016];
	st.local.u8 	[%rd1280+63], %rs2100;
	add.s64 	%rd1070, %rd991, 65;
	// begin inline asm
	prefetch.local.L1 [%rd1070];
	// end inline asm
	ld.shared.u8 	%rs2101, [%r3+6144];
	st.local.u8 	[%rd1280+64], %rs2101;
	add.s64 	%rd1071, %rd991, 66;
	// begin inline asm
	prefetch.local.L1 [%rd1071];
	// end inline asm
	ld.shared.u8 	%rs2102, [%r3+6272];
	st.local.u8 	[%rd1280+65], %rs2102;
	add.s64 	%rd1072, %rd991, 67;
	// begin inline asm
	prefetch.local.L1 [%rd1072];
	// end inline asm
	ld.shared.u8 	%rs2103, [%r3+6400];
	st.local.u8 	[%rd1280+66], %rs2103;
	add.s64 	%rd1073, %rd991, 68;
	// begin inline asm
	prefetch.local.L1 [%rd1073];
	// end inline asm
	ld.shared.u8 	%rs2104, [%r3+6528];
	st.local.u8 	[%rd1280+67], %rs2104;
	add.s64 	%rd1074, %rd991, 69;
	// begin inline asm
	prefetch.local.L1 [%rd1074];
	// end inline asm
	ld.shared.u8 	%rs2105, [%r3+6656];
	st.local.u8 	[%rd1280+68], %rs2105;
	add.s64 	%rd1075, %rd991, 70;
	// begin inline asm
	prefetch.local.L1 [%rd1075];
	// end inline asm
	ld.shared.u8 	%rs2106, [%r3+6784];
	st.local.u8 	[%rd1280+69], %rs2106;
	add.s64 	%rd1076, %rd991, 71;
	// begin inline asm
	prefetch.local.L1 [%rd1076];
	// end inline asm
	ld.shared.u8 	%rs2107, [%r3+6912];
	st.local.u8 	[%rd1280+70], %rs2107;
	add.s64 	%rd1077, %rd991, 72;
	// begin inline asm
	prefetch.local.L1 [%rd1077];
	// end inline asm
	ld.shared.u8 	%rs2108, [%r3+7040];
	st.local.u8 	[%rd1280+71], %rs2108;
	add.s64 	%rd1078, %rd991, 73;
	// begin inline asm
	prefetch.local.L1 [%rd1078];
	// end inline asm
	ld.shared.u8 	%rs2109, [%r3+7168];
	st.local.u8 	[%rd1280+72], %rs2109;
	add.s64 	%rd1079, %rd991, 74;
	// begin inline asm
	prefetch.local.L1 [%rd1079];
	// end inline asm
	ld.shared.u8 	%rs2110, [%r3+7296];
	st.local.u8 	[%rd1280+73], %rs2110;
	add.s64 	%rd1080, %rd991, 75;
	// begin inline asm
	prefetch.local.L1 [%rd1080];
	// end inline asm
	ld.shared.u8 	%rs2111, [%r3+7424];
	st.local.u8 	[%rd1280+74], %rs2111;
	add.s64 	%rd1081, %rd991, 76;
	// begin inline asm
	prefetch.local.L1 [%rd1081];
	// end inline asm
	ld.shared.u8 	%rs2112, [%r3+7552];
	st.local.u8 	[%rd1280+75], %rs2112;
	add.s64 	%rd1082, %rd991, 77;
	// begin inline asm
	prefetch.local.L1 [%rd1082];
	// end inline asm
	ld.shared.u8 	%rs2113, [%r3+7680];
	st.local.u8 	[%rd1280+76], %rs2113;
	add.s64 	%rd1083, %rd991, 78;
	// begin inline asm
	prefetch.local.L1 [%rd1083];
	// end inline asm
	ld.shared.u8 	%rs2114, [%r3+7808];
	st.local.u8 	[%rd1280+77], %rs2114;
	add.s64 	%rd1084, %rd991, 79;
	// begin inline asm
	prefetch.local.L1 [%rd1084];
	// end inline asm
	ld.shared.u8 	%rs2115, [%r3+7936];
	st.local.u8 	[%rd1280+78], %rs2115;
	add.s64 	%rd1085, %rd991, 80;
	// begin inline asm
	prefetch.local.L1 [%rd1085];
	// end inline asm
	ld.shared.u8 	%rs2116, [%r3+8064];
	st.local.u8 	[%rd1280+79], %rs2116;
	add.s64 	%rd1086, %rd991, 81;
	// begin inline asm
	prefetch.local.L1 [%rd1086];
	// end inline asm
	ld.shared.u8 	%rs2117, [%r3+8192];
	st.local.u8 	[%rd1280+80], %rs2117;
	add.s64 	%rd1087, %rd991, 82;
	// begin inline asm
	prefetch.local.L1 [%rd1087];
	// end inline asm
	ld.shared.u8 	%rs2118, [%r3+8320];
	st.local.u8 	[%rd1280+81], %rs2118;
	add.s64 	%rd1088, %rd991, 83;
	// begin inline asm
	prefetch.local.L1 [%rd1088];
	// end inline asm
	ld.shared.u8 	%rs2119, [%r3+8448];
	st.local.u8 	[%rd1280+82], %rs2119;
	add.s64 	%rd1089, %rd991, 84;
	// begin inline asm
	prefetch.local.L1 [%rd1089];
	// end inline asm
	ld.shared.u8 	%rs2120, [%r3+8576];
	st.local.u8 	[%rd1280+83], %rs2120;
	add.s64 	%rd1090, %rd991, 85;
	// begin inline asm
	prefetch.local.L1 [%rd1090];
	// end inline asm
	ld.shared.u8 	%rs2121, [%r3+8704];
	st.local.u8 	[%rd1280+84], %rs2121;
	add.s64 	%rd1091, %rd991, 86;
	// begin inline asm
	prefetch.local.L1 [%rd1091];
	// end inline asm
	ld.shared.u8 	%rs2122, [%r3+8832];
	st.local.u8 	[%rd1280+85], %rs2122;
	add.s64 	%rd1092, %rd991, 87;
	// begin inline asm
	prefetch.local.L1 [%rd1092];
	// end inline asm
	ld.shared.u8 	%rs2123, [%r3+8960];
	st.local.u8 	[%rd1280+86], %rs2123;
	add.s64 	%rd1093, %rd991, 88;
	// begin inline asm
	prefetch.local.L1 [%rd1093];
	// end inline asm
	ld.shared.u8 	%rs2124, [%r3+9088];
	st.local.u8 	[%rd1280+87], %rs2124;
	add.s64 	%rd1094, %rd991, 89;
	// begin inline asm
	prefetch.local.L1 [%rd1094];
	// end inline asm
	ld.shared.u8 	%rs2125, [%r3+9216];
	st.local.u8 	[%rd1280+88], %rs2125;
	add.s64 	%rd1095, %rd991, 90;
	// begin inline asm
	prefetch.local.L1 [%rd1095];
	// end inline asm
	ld.shared.u8 	%rs2126, [%r3+9344];
	st.local.u8 	[%rd1280+89], %rs2126;
	add.s64 	%rd1096, %rd991, 91;
	// begin inline asm
	prefetch.local.L1 [%rd1096];
	// end inline asm
	ld.shared.u8 	%rs2127, [%r3+9472];
	st.local.u8 	[%rd1280+90], %rs2127;
	add.s64 	%rd1097, %rd991, 92;
	// begin inline asm
	prefetch.local.L1 [%rd1097];
	// end inline asm
	ld.shared.u8 	%rs2128, [%r3+9600];
	st.local.u8 	[%rd1280+91], %rs2128;
	add.s64 	%rd1098, %rd991, 93;
	// begin inline asm
	prefetch.local.L1 [%rd1098];
	// end inline asm
	ld.shared.u8 	%rs2129, [%r3+9728];
	st.local.u8 	[%rd1280+92], %rs2129;
	add.s64 	%rd1099, %rd991, 94;
	// begin inline asm
	prefetch.local.L1 [%rd1099];
	// end inline asm
	ld.shared.u8 	%rs2130, [%r3+9856];
	st.local.u8 	[%rd1280+93], %rs2130;
	add.s64 	%rd1100, %rd991, 95;
	// begin inline asm
	prefetch.local.L1 [%rd1100];
	// end inline asm
	ld.shared.u8 	%rs2131, [%r3+9984];
	st.local.u8 	[%rd1280+94], %rs2131;
	add.s64 	%rd1101, %rd991, 96;
	// begin inline asm
	prefetch.local.L1 [%rd1101];
	// end inline asm
	ld.shared.u8 	%rs2132, [%r3+10112];
	st.local.u8 	[%rd1280+95], %rs2132;
	add.s64 	%rd1102, %rd991, 97;
	// begin inline asm
	prefetch.local.L1 [%rd1102];
	// end inline asm
	ld.shared.u8 	%rs2133, [%r3+10240];
	st.local.u8 	[%rd1280+96], %rs2133;
	add.s64 	%rd1103, %rd991, 98;
	// begin inline asm
	prefetch.local.L1 [%rd1103];
	// end inline asm
	ld.shared.u8 	%rs2134, [%r3+10368];
	st.local.u8 	[%rd1280+97], %rs2134;
	add.s64 	%rd1104, %rd991, 99;
	// begin inline asm
	prefetch.local.L1 [%rd1104];
	// end inline asm
	ld.shared.u8 	%rs2135, [%r3+10496];
	st.local.u8 	[%rd1280+98], %rs2135;
	add.s64 	%rd1105, %rd991, 100;
	// begin inline asm
	prefetch.local.L1 [%rd1105];
	// end inline asm
	ld.shared.u8 	%rs2136, [%r3+10624];
	st.local.u8 	[%rd1280+99], %rs2136;
	add.s64 	%rd1106, %rd991, 101;
	// begin inline asm
	prefetch.local.L1 [%rd1106];
	// end inline asm
	ld.shared.u8 	%rs2137, [%r3+10752];
	st.local.u8 	[%rd1280+100], %rs2137;
	add.s64 	%rd1107, %rd991, 102;
	// begin inline asm
	prefetch.local.L1 [%rd1107];
	// end inline asm
	ld.shared.u8 	%rs2138, [%r3+10880];
	st.local.u8 	[%rd1280+101], %rs2138;
	add.s64 	%rd1108, %rd991, 103;
	// begin inline asm
	prefetch.local.L1 [%rd1108];
	// end inline asm
	ld.shared.u8 	%rs2139, [%r3+11008];
	st.local.u8 	[%rd1280+102], %rs2139;
	add.s64 	%rd1109, %rd991, 104;
	// begin inline asm
	prefetch.local.L1 [%rd1109];
	// end inline asm
	ld.shared.u8 	%rs2140, [%r3+11136];
	st.local.u8 	[%rd1280+103], %rs2140;
	add.s64 	%rd1110, %rd991, 105;
	// begin inline asm
	prefetch.local.L1 [%rd1110];
	// end inline asm
	ld.shared.u8 	%rs2141, [%r3+11264];
	st.local.u8 	[%rd1280+104], %rs2141;
	add.s64 	%rd1111, %rd991, 106;
	// begin inline asm
	prefetch.local.L1 [%rd1111];
	// end inline asm
	ld.shared.u8 	%rs2142, [%r3+11392];
	st.local.u8 	[%rd1280+105], %rs2142;
	add.s64 	%rd1112, %rd991, 107;
	// begin inline asm
	prefetch.local.L1 [%rd1112];
	// end inline asm
	ld.shared.u8 	%rs2143, [%r3+11520];
	st.local.u8 	[%rd1280+106], %rs2143;
	add.s64 	%rd1113, %rd991, 108;
	// begin inline asm
	prefetch.local.L1 [%rd1113];
	// end inline asm
	ld.shared.u8 	%rs2144, [%r3+11648];
	st.local.u8 	[%rd1280+107], %rs2144;
	add.s64 	%rd1114, %rd991, 109;
	// begin inline asm
	prefetch.local.L1 [%rd1114];
	// end inline asm
	ld.shared.u8 	%rs2145, [%r3+11776];
	st.local.u8 	[%rd1280+108], %rs2145;
	add.s64 	%rd1115, %rd991, 110;
	// begin inline asm
	prefetch.local.L1 [%rd1115];
	// end inline asm
	ld.shared.u8 	%rs2146, [%r3+11904];
	st.local.u8 	[%rd1280+109], %rs2146;
	add.s64 	%rd1116, %rd991, 111;
	// begin inline asm
	prefetch.local.L1 [%rd1116];
	// end inline asm
	ld.shared.u8 	%rs2147, [%r3+12032];
	st.local.u8 	[%rd1280+110], %rs2147;
	add.s64 	%rd1117, %rd991, 112;
	// begin inline asm
	prefetch.local.L1 [%rd1117];
	// end inline asm
	ld.shared.u8 	%rs2148, [%r3+12160];
	st.local.u8 	[%rd1280+111], %rs2148;
	add.s64 	%rd1118, %rd991, 113;
	// begin inline asm
	prefetch.local.L1 [%rd1118];
	// end inline asm
	ld.shared.u8 	%rs2149, [%r3+12288];
	st.local.u8 	[%rd1280+112], %rs2149;
	add.s64 	%rd1119, %rd991, 114;
	// begin inline asm
	prefetch.local.L1 [%rd1119];
	// end inline asm
	ld.shared.u8 	%rs2150, [%r3+12416];
	st.local.u8 	[%rd1280+113], %rs2150;
	add.s64 	%rd1120, %rd991, 115;
	// begin inline asm
	prefetch.local.L1 [%rd1120];
	// end inline asm
	ld.shared.u8 	%rs2151, [%r3+12544];
	st.local.u8 	[%rd1280+114], %rs2151;
	add.s64 	%rd1121, %rd991, 116;
	// begin inline asm
	prefetch.local.L1 [%rd1121];
	// end inline asm
	ld.shared.u8 	%rs2152, [%r3+12672];
	st.local.u8 	[%rd1280+115], %rs2152;
	add.s64 	%rd1122, %rd991, 117;
	// begin inline asm
	prefetch.local.L1 [%rd1122];
	// end inline asm
	ld.shared.u8 	%rs2153, [%r3+12800];
	st.local.u8 	[%rd1280+116], %rs2153;
	add.s64 	%rd1123, %rd991, 118;
	// begin inline asm
	prefetch.local.L1 [%rd1123];
	// end inline asm
	ld.shared.u8 	%rs2154, [%r3+12928];
	st.local.u8 	[%rd1280+117], %rs2154;
	add.s64 	%rd1124, %rd991, 119;
	// begin inline asm
	prefetch.local.L1 [%rd1124];
	// end inline asm
	ld.shared.u8 	%rs2155, [%r3+13056];
	st.local.u8 	[%rd1280+118], %rs2155;
	add.s64 	%rd1125, %rd991, 120;
	// begin inline asm
	prefetch.local.L1 [%rd1125];
	// end inline asm
	ld.shared.u8 	%rs2156, [%r3+13184];
	st.local.u8 	[%rd1280+119], %rs2156;
	add.s64 	%rd1126, %rd991, 121;
	// begin inline asm
	prefetch.local.L1 [%rd1126];
	// end inline asm
	ld.shared.u8 	%rs2157, [%r3+13312];
	st.local.u8 	[%rd1280+120], %rs2157;
	add.s64 	%rd1127, %rd991, 122;
	// begin inline asm
	prefetch.local.L1 [%rd1127];
	// end inline asm
	ld.shared.u8 	%rs2158, [%r3+13440];
	st.local.u8 	[%rd1280+121], %rs2158;
	add.s64 	%rd1128, %rd991, 123;
	// begin inline asm
	prefetch.local.L1 [%rd1128];
	// end inline asm
	ld.shared.u8 	%rs2159, [%r3+13568];
	st.local.u8 	[%rd1280+122], %rs2159;
	add.s64 	%rd1129, %rd991, 124;
	// begin inline asm
	prefetch.local.L1 [%rd1129];
	// end inline asm
	ld.shared.u8 	%rs2160, [%r3+13696];
	st.local.u8 	[%rd1280+123], %rs2160;
	add.s64 	%rd1130, %rd991, 125;
	// begin inline asm
	prefetch.local.L1 [%rd1130];
	// end inline asm
	ld.shared.u8 	%rs2161, [%r3+13824];
	st.local.u8 	[%rd1280+124], %rs2161;
	add.s64 	%rd1131, %rd991, 126;
	// begin inline asm
	prefetch.local.L1 [%rd1131];
	// end inline asm
	ld.shared.u8 	%rs2162, [%r3+13952];
	st.local.u8 	[%rd1280+125], %rs2162;
	add.s64 	%rd1132, %rd991, 127;
	// begin inline asm
	prefetch.local.L1 [%rd1132];
	// end inline asm
	ld.shared.u8 	%rs2163, [%r3+14080];
	st.local.u8 	[%rd1280+126], %rs2163;
	add.s64 	%rd1133, %rd991, 128;
	// begin inline asm
	prefetch.local.L1 [%rd1133];
	// end inline asm
	ld.shared.u8 	%rs2164, [%r3+14208];
	st.local.u8 	[%rd1280+127], %rs2164;
	add.s64 	%rd1134, %rd991, 129;
	// begin inline asm
	prefetch.local.L1 [%rd1134];
	// end inline asm
	ld.shared.u8 	%rs2165, [%r3+14336];
	st.local.u8 	[%rd1280+128], %rs2165;
	add.s64 	%rd1135, %rd991, 130;
	// begin inline asm
	prefetch.local.L1 [%rd1135];
	// end inline asm
	ld.shared.u8 	%rs2166, [%r3+14464];
	st.local.u8 	[%rd1280+129], %rs2166;
	add.s64 	%rd1136, %rd991, 131;
	// begin inline asm
	prefetch.local.L1 [%rd1136];
	// end inline asm
	ld.shared.u8 	%rs2167, [%r3+14592];
	st.local.u8 	[%rd1280+130], %rs2167;
	add.s64 	%rd1137, %rd991, 132;
	// begin inline asm
	prefetch.local.L1 [%rd1137];
	// end inline asm
	ld.shared.u8 	%rs2168, [%r3+14720];
	st.local.u8 	[%rd1280+131], %rs2168;
	add.s64 	%rd1138, %rd991, 133;
	// begin inline asm
	prefetch.local.L1 [%rd1138];
	// end inline asm
	ld.shared.u8 	%rs2169, [%r3+14848];
	st.local.u8 	[%rd1280+132], %rs2169;
	add.s64 	%rd1139, %rd991, 134;
	// begin inline asm
	prefetch.local.L1 [%rd1139];
	// end inline asm
	ld.shared.u8 	%rs2170, [%r3+14976];
	st.local.u8 	[%rd1280+133], %rs2170;
	add.s64 	%rd1140, %rd991, 135;
	// begin inline asm
	prefetch.local.L1 [%rd1140];
	// end inline asm
	ld.shared.u8 	%rs2171, [%r3+15104];
	st.local.u8 	[%rd1280+134], %rs2171;
	add.s64 	%rd1141, %rd991, 136;
	// begin inline asm
	prefetch.local.L1 [%rd1141];
	// end inline asm
	ld.shared.u8 	%rs2172, [%r3+15232];
	st.local.u8 	[%rd1280+135], %rs2172;
	add.s64 	%rd1142, %rd991, 137;
	// begin inline asm
	prefetch.local.L1 [%rd1142];
	// end inline asm
	ld.shared.u8 	%rs2173, [%r3+15360];
	st.local.u8 	[%rd1280+136], %rs2173;
	add.s64 	%rd1143, %rd991, 138;
	// begin inline asm
	prefetch.local.L1 [%rd1143];
	// end inline asm
	ld.shared.u8 	%rs2174, [%r3+15488];
	st.local.u8 	[%rd1280+137], %rs2174;
	add.s64 	%rd1144, %rd991, 139;
	// begin inline asm
	prefetch.local.L1 [%rd1144];
	// end inline asm
	ld.shared.u8 	%rs2175, [%r3+15616];
	st.local.u8 	[%rd1280+138], %rs2175;
	add.s64 	%rd1145, %rd991, 140;
	// begin inline asm
	prefetch.local.L1 [%rd1145];
	// end inline asm
	ld.shared.u8 	%rs2176, [%r3+15744];
	st.local.u8 	[%rd1280+139], %rs2176;
	add.s64 	%rd1146, %rd991, 141;
	// begin inline asm
	prefetch.local.L1 [%rd1146];
	// end inline asm
	ld.shared.u8 	%rs2177, [%r3+15872];
	st.local.u8 	[%rd1280+140], %rs2177;
	add.s64 	%rd1147, %rd991, 142;
	// begin inline asm
	prefetch.local.L1 [%rd1147];
	// end inline asm
	ld.shared.u8 	%rs2178, [%r3+16000];
	st.local.u8 	[%rd1280+141], %rs2178;
	add.s64 	%rd1148, %rd991, 143;
	// begin inline asm
	prefetch.local.L1 [%rd1148];
	// end inline asm
	ld.shared.u8 	%rs2179, [%r3+16128];
	st.local.u8 	[%rd1280+142], %rs2179;
	add.s64 	%rd1149, %rd991, 144;
	// begin inline asm
	prefetch.local.L1 [%rd1149];
	// end inline asm
	ld.shared.u8 	%rs2180, [%r3+16256];
	st.local.u8 	[%rd1280+143], %rs2180;
	add.s64 	%rd1150, %rd991, 145;
	// begin inline asm
	prefetch.local.L1 [%rd1150];
	// end inline asm
	ld.shared.u8 	%rs2181, [%r3+16384];
	st.local.u8 	[%rd1280+144], %rs2181;
	add.s64 	%rd1151, %rd991, 146;
	// begin inline asm
	prefetch.local.L1 [%rd1151];
	// end inline asm
	ld.shared.u8 	%rs2182, [%r3+16512];
	st.local.u8 	[%rd1280+145], %rs2182;
	add.s64 	%rd1152, %rd991, 147;
	// begin inline asm
	prefetch.local.L1 [%rd1152];
	// end inline asm
	ld.shared.u8 	%rs2183, [%r3+16640];
	st.local.u8 	[%rd1280+146], %rs2183;
	add.s64 	%rd1153, %rd991, 148;
	// begin inline asm
	prefetch.local.L1 [%rd1153];
	// end inline asm
	ld.shared.u8 	%rs2184, [%r3+16768];
	st.local.u8 	[%rd1280+147], %rs2184;
	add.s64 	%rd1154, %rd991, 149;
	// begin inline asm
	prefetch.local.L1 [%rd1154];
	// end inline asm
	ld.shared.u8 	%rs2185, [%r3+16896];
	st.local.u8 	[%rd1280+148], %rs2185;
	add.s64 	%rd1155, %rd991, 150;
	// begin inline asm
	prefetch.local.L1 [%rd1155];
	// end inline asm
	ld.shared.u8 	%rs2186, [%r3+17024];
	st.local.u8 	[%rd1280+149], %rs2186;
	add.s64 	%rd1156, %rd991, 151;
	// begin inline asm
	prefetch.local.L1 [%rd1156];
	// end inline asm
	ld.shared.u8 	%rs2187, [%r3+17152];
	st.local.u8 	[%rd1280+150], %rs2187;
	add.s64 	%rd1157, %rd991, 152;
	// begin inline asm
	prefetch.local.L1 [%rd1157];
	// end inline asm
	ld.shared.u8 	%rs2188, [%r3+17280];
	st.local.u8 	[%rd1280+151], %rs2188;
	add.s64 	%rd1158, %rd991, 153;
	// begin inline asm
	prefetch.local.L1 [%rd1158];
	// end inline asm
	ld.shared.u8 	%rs2189, [%r3+17408];
	st.local.u8 	[%rd1280+152], %rs2189;
	add.s64 	%rd1159, %rd991, 154;
	// begin inline asm
	prefetch.local.L1 [%rd1159];
	// end inline asm
	ld.shared.u8 	%rs2190, [%r3+17536];
	st.local.u8 	[%rd1280+153], %rs2190;
	add.s64 	%rd1160, %rd991, 155;
	// begin inline asm
	prefetch.local.L1 [%rd1160];
	// end inline asm
	ld.shared.u8 	%rs2191, [%r3+17664];
	st.local.u8 	[%rd1280+154], %rs2191;
	add.s64 	%rd1161, %rd991, 156;
	// begin inline asm
	prefetch.local.L1 [%rd1161];
	// end inline asm
	ld.shared.u8 	%rs2192, [%r3+17792];
	st.local.u8 	[%rd1280+155], %rs2192;
	add.s64 	%rd1162, %rd991, 157;
	// begin inline asm
	prefetch.local.L1 [%rd1162];
	// end inline asm
	ld.shared.u8 	%rs2193, [%r3+17920];
	st.local.u8 	[%rd1280+156], %rs2193;
	add.s64 	%rd1163, %rd991, 158;
	// begin inline asm
	prefetch.local.L1 [%rd1163];
	// end inline asm
	ld.shared.u8 	%rs2194, [%r3+18048];
	st.local.u8 	[%rd1280+157], %rs2194;
	add.s64 	%rd1164, %rd991, 159;
	// begin inline asm
	prefetch.local.L1 [%rd1164];
	// end inline asm
	ld.shared.u8 	%rs2195, [%r3+18176];
	st.local.u8 	[%rd1280+158], %rs2195;
	add.s64 	%rd1165, %rd991, 160;
	// begin inline asm
	prefetch.local.L1 [%rd1165];
	// end inline asm
	ld.shared.u8 	%rs2196, [%r3+18304];
	st.local.u8 	[%rd1280+159], %rs2196;
	add.s64 	%rd1166, %rd991, 161;
	// begin inline asm
	prefetch.local.L1 [%rd1166];
	// end inline asm
	ld.shared.u8 	%rs2197, [%r3+18432];
	st.local.u8 	[%rd1280+160], %rs2197;
	add.s64 	%rd1167, %rd991, 162;
	// begin inline asm
	prefetch.local.L1 [%rd1167];
	// end inline asm
	ld.shared.u8 	%rs2198, [%r3+18560];
	st.local.u8 	[%rd1280+161], %rs2198;
	add.s64 	%rd1168, %rd991, 163;
	// begin inline asm
	prefetch.local.L1 [%rd1168];
	// end inline asm
	ld.shared.u8 	%rs2199, [%r3+18688];
	st.local.u8 	[%rd1280+162], %rs2199;
	add.s64 	%rd1169, %rd991, 164;
	// begin inline asm
	prefetch.local.L1 [%rd1169];
	// end inline asm
	ld.shared.u8 	%rs2200, [%r3+18816];
	st.local.u8 	[%rd1280+163], %rs2200;
	add.s64 	%rd1170, %rd991, 165;
	// begin inline asm
	prefetch.local.L1 [%rd1170];
	// end inline asm
	ld.shared.u8 	%rs2201, [%r3+18944];
	st.local.u8 	[%rd1280+164], %rs2201;
	add.s64 	%rd1171, %rd991, 166;
	// begin inline asm
	prefetch.local.L1 [%rd1171];
	// end inline asm
	ld.shared.u8 	%rs2202, [%r3+19072];
	st.local.u8 	[%rd1280+165], %rs2202;
	add.s64 	%rd1172, %rd991, 167;
	// begin inline asm
	prefetch.local.L1 [%rd1172];
	// end inline asm
	ld.shared.u8 	%rs2203, [%r3+19200];
	st.local.u8 	[%rd1280+166], %rs2203;
	add.s64 	%rd1173, %rd991, 168;
	// begin inline asm
	prefetch.local.L1 [%rd1173];
	// end inline asm
	ld.shared.u8 	%rs2204, [%r3+19328];
	st.local.u8 	[%rd1280+167], %rs2204;
	add.s64 	%rd1174, %rd991, 169;
	// begin inline asm
	prefetch.local.L1 [%rd1174];
	// end inline asm
	ld.shared.u8 	%rs2205, [%r3+19456];
	st.local.u8 	[%rd1280+168], %rs2205;
	add.s64 	%rd1175, %rd991, 170;
	// begin inline asm
	prefetch.local.L1 [%rd1175];
	// end inline asm
	ld.shared.u8 	%rs2206, [%r3+19584];
	st.local.u8 	[%rd1280+169], %rs2206;
	add.s64 	%rd1176, %rd991, 171;
	// begin inline asm
	prefetch.local.L1 [%rd1176];
	// end inline asm
	ld.shared.u8 	%rs2207, [%r3+19712];
	st.local.u8 	[%rd1280+170], %rs2207;
	add.s64 	%rd1177, %rd991, 172;
	// begin inline asm
	prefetch.local.L1 [%rd1177];
	// end inline asm
	ld.shared.u8 	%rs2208, [%r3+19840];
	st.local.u8 	[%rd1280+171], %rs2208;
	add.s64 	%rd1178, %rd991, 173;
	// begin inline asm
	prefetch.local.L1 [%rd1178];
	// end inline asm
	ld.shared.u8 	%rs2209, [%r3+19968];
	st.local.u8 	[%rd1280+172], %rs2209;
	add.s64 	%rd1179, %rd991, 174;
	// begin inline asm
	prefetch.local.L1 [%rd1179];
	// end inline asm
	ld.shared.u8 	%rs2210, [%r3+20096];
	st.local.u8 	[%rd1280+173], %rs2210;
	add.s64 	%rd1180, %rd991, 175;
	// begin inline asm
	prefetch.local.L1 [%rd1180];
	// end inline asm
	ld.shared.u8 	%rs2211, [%r3+20224];
	st.local.u8 	[%rd1280+174], %rs2211;
	add.s64 	%rd1181, %rd991, 176;
	// begin inline asm
	prefetch.local.L1 [%rd1181];
	// end inline asm
	ld.shared.u8 	%rs2212, [%r3+20352];
	st.local.u8 	[%rd1280+175], %rs2212;
	add.s64 	%rd1182, %rd991, 177;
	// begin inline asm
	prefetch.local.L1 [%rd1182];
	// end inline asm
	ld.shared.u8 	%rs2213, [%r3+20480];
	st.local.u8 	[%rd1280+176], %rs2213;
	add.s64 	%rd1183, %rd991, 178;
	// begin inline asm
	prefetch.local.L1 [%rd1183];
	// end inline asm
	ld.shared.u8 	%rs2214, [%r3+20608];
	st.local.u8 	[%rd1280+177], %rs2214;
	add.s64 	%rd1184, %rd991, 179;
	// begin inline asm
	prefetch.local.L1 [%rd1184];
	// end inline asm
	ld.shared.u8 	%rs2215, [%r3+20736];
	st.local.u8 	[%rd1280+178], %rs2215;
	add.s64 	%rd1185, %rd991, 180;
	// begin inline asm
	prefetch.local.L1 [%rd1185];
	// end inline asm
	ld.shared.u8 	%rs2216, [%r3+20864];
	st.local.u8 	[%rd1280+179], %rs2216;
	add.s64 	%rd1186, %rd991, 181;
	// begin inline asm
	prefetch.local.L1 [%rd1186];
	// end inline asm
	ld.shared.u8 	%rs2217, [%r3+20992];
	st.local.u8 	[%rd1280+180], %rs2217;
	add.s64 	%rd1187, %rd991, 182;
	// begin inline asm
	prefetch.local.L1 [%rd1187];
	// end inline asm
	ld.shared.u8 	%rs2218, [%r3+21120];
	st.local.u8 	[%rd1280+181], %rs2218;
	add.s64 	%rd1188, %rd991, 183;
	// begin inline asm
	prefetch.local.L1 [%rd1188];
	// end inline asm
	ld.shared.u8 	%rs2219, [%r3+21248];
	st.local.u8 	[%rd1280+182], %rs2219;
	add.s64 	%rd1189, %rd991, 184;
	// begin inline asm
	prefetch.local.L1 [%rd1189];
	// end inline asm
	ld.shared.u8 	%rs2220, [%r3+21376];
	st.local.u8 	[%rd1280+183], %rs2220;
	add.s64 	%rd1190, %rd991, 185;
	// begin inline asm
	prefetch.local.L1 [%rd1190];
	// end inline asm
	ld.shared.u8 	%rs2221, [%r3+21504];
	st.local.u8 	[%rd1280+184], %rs2221;
	add.s64 	%rd1191, %rd991, 186;
	// begin inline asm
	prefetch.local.L1 [%rd1191];
	// end inline asm
	ld.shared.u8 	%rs2222, [%r3+21632];
	st.local.u8 	[%rd1280+185], %rs2222;
	add.s64 	%rd1192, %rd991, 187;
	// begin inline asm
	prefetch.local.L1 [%rd1192];
	// end inline asm
	ld.shared.u8 	%rs2223, [%r3+21760];
	st.local.u8 	[%rd1280+186], %rs2223;
	add.s64 	%rd1193, %rd991, 188;
	// begin inline asm
	prefetch.local.L1 [%rd1193];
	// end inline asm
	ld.shared.u8 	%rs2224, [%r3+21888];
	st.local.u8 	[%rd1280+187], %rs2224;
	add.s64 	%rd1194, %rd991, 189;
	// begin inline asm
	prefetch.local.L1 [%rd1194];
	// end inline asm
	ld.shared.u8 	%rs2225, [%r3+22016];
	st.local.u8 	[%rd1280+188], %rs2225;
	add.s64 	%rd1195, %rd991, 190;
	// begin inline asm
	prefetch.local.L1 [%rd1195];
	// end inline asm
	ld.shared.u8 	%rs2226, [%r3+22144];
	st.local.u8 	[%rd1280+189], %rs2226;
	add.s64 	%rd1196, %rd991, 191;
	// begin inline asm
	prefetch.local.L1 [%rd1196];
	// end inline asm
	ld.shared.u8 	%rs2227, [%r3+22272];
	st.local.u8 	[%rd1280+190], %rs2227;
	add.s64 	%rd1197, %rd991, 192;
	// begin inline asm
	prefetch.local.L1 [%rd1197];
	// end inline asm
	ld.shared.u8 	%rs2228, [%r3+22400];
	st.local.u8 	[%rd1280+191], %rs2228;
	add.s64 	%rd1198, %rd991, 193;
	// begin inline asm
	prefetch.local.L1 [%rd1198];
	// end inline asm
	ld.shared.u8 	%rs2229, [%r3+22528];
	st.local.u8 	[%rd1280+192], %rs2229;
	add.s64 	%rd1199, %rd991, 194;
	// begin inline asm
	prefetch.local.L1 [%rd1199];
	// end inline asm
	ld.shared.u8 	%rs2230, [%r3+22656];
	st.local.u8 	[%rd1280+193], %rs2230;
	add.s64 	%rd1200, %rd991, 195;
	// begin inline asm
	prefetch.local.L1 [%rd1200];
	// end inline asm
	ld.shared.u8 	%rs2231, [%r3+22784];
	st.local.u8 	[%rd1280+194], %rs2231;
	add.s64 	%rd1201, %rd991, 196;
	// begin inline asm
	prefetch.local.L1 [%rd1201];
	// end inline asm
	ld.shared.u8 	%rs2232, [%r3+22912];
	st.local.u8 	[%rd1280+195], %rs2232;
	add.s64 	%rd1202, %rd991, 197;
	// begin inline asm
	prefetch.local.L1 [%rd1202];
	// end inline asm
	ld.shared.u8 	%rs2233, [%r3+23040];
	st.local.u8 	[%rd1280+196], %rs2233;
	add.s64 	%rd1203, %rd991, 198;
	// begin inline asm
	prefetch.local.L1 [%rd1203];
	// end inline asm
	ld.shared.u8 	%rs2234, [%r3+23168];
	st.local.u8 	[%rd1280+197], %rs2234;
	add.s64 	%rd1204, %rd991, 199;
	// begin inline asm
	prefetch.local.L1 [%rd1204];
	// end inline asm
	ld.shared.u8 	%rs2235, [%r3+23296];
	st.local.u8 	[%rd1280+198], %rs2235;
	add.s64 	%rd1205, %rd991, 200;
	// begin inline asm
	prefetch.local.L1 [%rd1205];
	// end inline asm
	ld.shared.u8 	%rs2236, [%r3+23424];
	st.local.u8 	[%rd1280+199], %rs2236;
	add.s64 	%rd1206, %rd991, 201;
	// begin inline asm
	prefetch.local.L1 [%rd1206];
	// end inline asm
	ld.shared.u8 	%rs2237, [%r3+23552];
	st.local.u8 	[%rd1280+200], %rs2237;
	add.s64 	%rd1207, %rd991, 202;
	// begin inline asm
	prefetch.local.L1 [%rd1207];
	// end inline asm
	ld.shared.u8 	%rs2238, [%r3+23680];
	st.local.u8 	[%rd1280+201], %rs2238;
	add.s64 	%rd1208, %rd991, 203;
	// begin inline asm
	prefetch.local.L1 [%rd1208];
	// end inline asm
	ld.shared.u8 	%rs2239, [%r3+23808];
	st.local.u8 	[%rd1280+202], %rs2239;
	add.s64 	%rd1209, %rd991, 204;
	// begin inline asm
	prefetch.local.L1 [%rd1209];
	// end inline asm
	ld.shared.u8 	%rs2240, [%r3+23936];
	st.local.u8 	[%rd1280+203], %rs2240;
	add.s64 	%rd1210, %rd991, 205;
	// begin inline asm
	prefetch.local.L1 [%rd1210];
	// end inline asm
	ld.shared.u8 	%rs2241, [%r3+24064];
	st.local.u8 	[%rd1280+204], %rs2241;
	add.s64 	%rd1211, %rd991, 206;
	// begin inline asm
	prefetch.local.L1 [%rd1211];
	// end inline asm
	ld.shared.u8 	%rs2242, [%r3+24192];
	st.local.u8 	[%rd1280+205], %rs2242;
	add.s64 	%rd1212, %rd991, 207;
	// begin inline asm
	prefetch.local.L1 [%rd1212];
	// end inline asm
	ld.shared.u8 	%rs2243, [%r3+24320];
	st.local.u8 	[%rd1280+206], %rs2243;
	add.s64 	%rd1213, %rd991, 208;
	// begin inline asm
	prefetch.local.L1 [%rd1213];
	// end inline asm
	ld.shared.u8 	%rs2244, [%r3+24448];
	st.local.u8 	[%rd1280+207], %rs2244;
	add.s64 	%rd1214, %rd991, 209;
	// begin inline asm
	prefetch.local.L1 [%rd1214];
	// end inline asm
	ld.shared.u8 	%rs2245, [%r3+24576];
	st.local.u8 	[%rd1280+208], %rs2245;
	add.s64 	%rd1215, %rd991, 210;
	// begin inline asm
	prefetch.local.L1 [%rd1215];
	// end inline asm
	ld.shared.u8 	%rs2246, [%r3+24704];
	st.local.u8 	[%rd1280+209], %rs2246;
	add.s64 	%rd1216, %rd991, 211;
	// begin inline asm
	prefetch.local.L1 [%rd1216];
	// end inline asm
	ld.shared.u8 	%rs2247, [%r3+24832];
	st.local.u8 	[%rd1280+210], %rs2247;
	add.s64 	%rd1217, %rd991, 212;
	// begin inline asm
	prefetch.local.L1 [%rd1217];
	// end inline asm
	ld.shared.u8 	%rs2248, [%r3+24960];
	st.local.u8 	[%rd1280+211], %rs2248;
	add.s64 	%rd1218, %rd991, 213;
	// begin inline asm
	prefetch.local.L1 [%rd1218];
	// end inline asm
	ld.shared.u8 	%rs2249, [%r3+25088];
	st.local.u8 	[%rd1280+212], %rs2249;
	add.s64 	%rd1219, %rd991, 214;
	// begin inline asm
	prefetch.local.L1 [%rd1219];
	// end inline asm
	ld.shared.u8 	%rs2250, [%r3+25216];
	st.local.u8 	[%rd1280+213], %rs2250;
	add.s64 	%rd1220, %rd991, 215;
	// begin inline asm
	prefetch.local.L1 [%rd1220];
	// end inline asm
	ld.shared.u8 	%rs2251, [%r3+25344];
	st.local.u8 	[%rd1280+214], %rs2251;
	add.s64 	%rd1221, %rd991, 216;
	// begin inline asm
	prefetch.local.L1 [%rd1221];
	// end inline asm
	ld.shared.u8 	%rs2252, [%r3+25472];
	st.local.u8 	[%rd1280+215], %rs2252;
	add.s64 	%rd1222, %rd991, 217;
	// begin inline asm
	prefetch.local.L1 [%rd1222];
	// end inline asm
	ld.shared.u8 	%rs2253, [%r3+25600];
	st.local.u8 	[%rd1280+216], %rs2253;
	add.s64 	%rd1223, %rd991, 218;
	// begin inline asm
	prefetch.local.L1 [%rd1223];
	// end inline asm
	ld.shared.u8 	%rs2254, [%r3+25728];
	st.local.u8 	[%rd1280+217], %rs2254;
	add.s64 	%rd1224, %rd991, 219;
	// begin inline asm
	prefetch.local.L1 [%rd1224];
	// end inline asm
	ld.shared.u8 	%rs2255, [%r3+25856];
	st.local.u8 	[%rd1280+218], %rs2255;
	add.s64 	%rd1225, %rd991, 220;
	// begin inline asm
	prefetch.local.L1 [%rd1225];
	// end inline asm
	ld.shared.u8 	%rs2256, [%r3+25984];
	st.local.u8 	[%rd1280+219], %rs2256;
	add.s64 	%rd1226, %rd991, 221;
	// begin inline asm
	prefetch.local.L1 [%rd1226];
	// end inline asm
	ld.shared.u8 	%rs2257, [%r3+26112];
	st.local.u8 	[%rd1280+220], %rs2257;
	add.s64 	%rd1227, %rd991, 222;
	// begin inline asm
	prefetch.local.L1 [%rd1227];
	// end inline asm
	ld.shared.u8 	%rs2258, [%r3+26240];
	st.local.u8 	[%rd1280+221], %rs2258;
	add.s64 	%rd1228, %rd991, 223;
	// begin inline asm
	prefetch.local.L1 [%rd1228];
	// end inline asm
	ld.shared.u8 	%rs2259, [%r3+26368];
	st.local.u8 	[%rd1280+222], %rs2259;
	add.s64 	%rd1229, %rd991, 224;
	// begin inline asm
	prefetch.local.L1 [%rd1229];
	// end inline asm
	ld.shared.u8 	%rs2260, [%r3+26496];
	st.local.u8 	[%rd1280+223], %rs2260;
	add.s64 	%rd1230, %rd991, 225;
	// begin inline asm
	prefetch.local.L1 [%rd1230];
	// end inline asm
	ld.shared.u8 	%rs2261, [%r3+26624];
	st.local.u8 	[%rd1280+224], %rs2261;
	add.s64 	%rd1231, %rd991, 226;
	// begin inline asm
	prefetch.local.L1 [%rd1231];
	// end inline asm
	ld.shared.u8 	%rs2262, [%r3+26752];
	st.local.u8 	[%rd1280+225], %rs2262;
	add.s64 	%rd1232, %rd991, 227;
	// begin inline asm
	prefetch.local.L1 [%rd1232];
	// end inline asm
	ld.shared.u8 	%rs2263, [%r3+26880];
	st.local.u8 	[%rd1280+226], %rs2263;
	add.s64 	%rd1233, %rd991, 228;
	// begin inline asm
	prefetch.local.L1 [%rd1233];
	// end inline asm
	ld.shared.u8 	%rs2264, [%r3+27008];
	st.local.u8 	[%rd1280+227], %rs2264;
	add.s64 	%rd1234, %rd991, 229;
	// begin inline asm
	prefetch.local.L1 [%rd1234];
	// end inline asm
	ld.shared.u8 	%rs2265, [%r3+27136];
	st.local.u8 	[%rd1280+228], %rs2265;
	add.s64 	%rd1235, %rd991, 230;
	// begin inline asm
	prefetch.local.L1 [%rd1235];
	// end inline asm
	ld.shared.u8 	%rs2266, [%r3+27264];
	st.local.u8 	[%rd1280+229], %rs2266;
	add.s64 	%rd1236, %rd991, 231;
	// begin inline asm
	prefetch.local.L1 [%rd1236];
	// end inline asm
	ld.shared.u8 	%rs2267, [%r3+27392];
	st.local.u8 	[%rd1280+230], %rs2267;
	add.s64 	%rd1237, %rd991, 232;
	// begin inline asm
	prefetch.local.L1 [%rd1237];
	// end inline asm
	ld.shared.u8 	%rs2268, [%r3+27520];
	st.local.u8 	[%rd1280+231], %rs2268;
	add.s64 	%rd1238, %rd991, 233;
	// begin inline asm
	prefetch.local.L1 [%rd1238];
	// end inline asm
	ld.shared.u8 	%rs2269, [%r3+27648];
	st.local.u8 	[%rd1280+232], %rs2269;
	add.s64 	%rd1239, %rd991, 234;
	// begin inline asm
	prefetch.local.L1 [%rd1239];
	// end inline asm
	ld.shared.u8 	%rs2270, [%r3+27776];
	st.local.u8 	[%rd1280+233], %rs2270;
	add.s64 	%rd1240, %rd991, 235;
	// begin inline asm
	prefetch.local.L1 [%rd1240];
	// end inline asm
	ld.shared.u8 	%rs2271, [%r3+27904];
	st.local.u8 	[%rd1280+234], %rs2271;
	add.s64 	%rd1241, %rd991, 236;
	// begin inline asm
	prefetch.local.L1 [%rd1241];
	// end inline asm
	ld.shared.u8 	%rs2272, [%r3+28032];
	st.local.u8 	[%rd1280+235], %rs2272;
	add.s64 	%rd1242, %rd991, 237;
	// begin inline asm
	prefetch.local.L1 [%rd1242];
	// end inline asm
	ld.shared.u8 	%rs2273, [%r3+28160];
	st.local.u8 	[%rd1280+236], %rs2273;
	add.s64 	%rd1243, %rd991, 238;
	// begin inline asm
	prefetch.local.L1 [%rd1243];
	// end inline asm
	ld.shared.u8 	%rs2274, [%r3+28288];
	st.local.u8 	[%rd1280+237], %rs2274;
	add.s64 	%rd1244, %rd991, 239;
	// begin inline asm
	prefetch.local.L1 [%rd1244];
	// end inline asm
	ld.shared.u8 	%rs2275, [%r3+28416];
	st.local.u8 	[%rd1280+238], %rs2275;
	add.s64 	%rd1245, %rd991, 240;
	// begin inline asm
	prefetch.local.L1 [%rd1245];
	// end inline asm
	ld.shared.u8 	%rs2276, [%r3+28544];
	st.local.u8 	[%rd1280+239], %rs2276;
	add.s64 	%rd1246, %rd991, 241;
	// begin inline asm
	prefetch.local.L1 [%rd1246];
	// end inline asm
	ld.shared.u8 	%rs2277, [%r3+28672];
	st.local.u8 	[%rd1280+240], %rs2277;
	add.s64 	%rd1247, %rd991, 242;
	// begin inline asm
	prefetch.local.L1 [%rd1247];
	// end inline asm
	ld.shared.u8 	%rs2278, [%r3+28800];
	st.local.u8 	[%rd1280+241], %rs2278;
	add.s64 	%rd1248, %rd991, 243;
	// begin inline asm
	prefetch.local.L1 [%rd1248];
	// end inline asm
	ld.shared.u8 	%rs2279, [%r3+28928];
	st.local.u8 	[%rd1280+242], %rs2279;
	add.s64 	%rd1249, %rd991, 244;
	// begin inline asm
	prefetch.local.L1 [%rd1249];
	// end inline asm
	ld.shared.u8 	%rs2280, [%r3+29056];
	st.local.u8 	[%rd1280+243], %rs2280;
	add.s64 	%rd1250, %rd991, 245;
	// begin inline asm
	prefetch.local.L1 [%rd1250];
	// end inline asm
	ld.shared.u8 	%rs2281, [%r3+29184];
	st.local.u8 	[%rd1280+244], %rs2281;
	add.s64 	%rd1251, %rd991, 246;
	// begin inline asm
	prefetch.local.L1 [%rd1251];
	// end inline asm
	ld.shared.u8 	%rs2282, [%r3+29312];
	st.local.u8 	[%rd1280+245], %rs2282;
	add.s64 	%rd1252, %rd991, 247;
	// begin inline asm
	prefetch.local.L1 [%rd1252];
	// end inline asm
	ld.shared.u8 	%rs2283, [%r3+29440];
	st.local.u8 	[%rd1280+246], %rs2283;
	add.s64 	%rd1253, %rd991, 248;
	// begin inline asm
	prefetch.local.L1 [%rd1253];
	// end inline asm
	ld.shared.u8 	%rs2284, [%r3+29568];
	st.local.u8 	[%rd1280+247], %rs2284;
	add.s64 	%rd1254, %rd991, 249;
	// begin inline asm
	prefetch.local.L1 [%rd1254];
	// end inline asm
	ld.shared.u8 	%rs2285, [%r3+29696];
	st.local.u8 	[%rd1280+248], %rs2285;
	add.s64 	%rd1255, %rd991, 250;
	// begin inline asm
	prefetch.local.L1 [%rd1255];
	// end inline asm
	ld.shared.u8 	%rs2286, [%r3+29824];
	st.local.u8 	[%rd1280+249], %rs2286;
	add.s64 	%rd1256, %rd991, 251;
	// begin inline asm
	prefetch.local.L1 [%rd1256];
	// end inline asm
	ld.shared.u8 	%rs2287, [%r3+29952];
	st.local.u8 	[%rd1280+250], %rs2287;
	add.s64 	%rd1257, %rd991, 252;
	// begin inline asm
	prefetch.local.L1 [%rd1257];
	// end inline asm
	ld.shared.u8 	%rs2288, [%r3+30080];
	st.local.u8 	[%rd1280+251], %rs2288;
	add.s64 	%rd1258, %rd991, 253;
	// begin inline asm
	prefetch.local.L1 [%rd1258];
	// end inline asm
	ld.shared.u8 	%rs2289, [%r3+30208];
	st.local.u8 	[%rd1280+252], %rs2289;
	add.s64 	%rd1259, %rd991, 254;
	// begin inline asm
	prefetch.local.L1 [%rd1259];
	// end inline asm
	ld.shared.u8 	%rs2290, [%r3+30336];
	st.local.u8 	[%rd1280+253], %rs2290;
	add.s64 	%rd1260, %rd991, 255;
	// begin inline asm
	prefetch.local.L1 [%rd1260];
	// end inline asm
	ld.shared.u8 	%rs2291, [%r3+30464];
	st.local.u8 	[%rd1280+254], %rs2291;
	add.s64 	%rd1261, %rd991, 256;
	// begin inline asm
	prefetch.local.L1 [%rd1261];
	// end inline asm
	ld.shared.u8 	%rs2292, [%r3+30592];
	st.local.u8 	[%rd1280+255], %rs2292;
	add.s64 	%rd1262, %rd991, 257;
	// begin inline asm
	prefetch.local.L1 [%rd1262];
	// end inline asm
	ld.shared.u8 	%rs2293, [%r3+30720];
	st.local.u8 	[%rd1280+256], %rs2293;
	add.s64 	%rd1263, %rd991, 258;
	// begin inline asm
	prefetch.local.L1 [%rd1263];
	// end inline asm
	ld.shared.u8 	%rs2294, [%r3+30848];
	st.local.u8 	[%rd1280+257], %rs2294;
	add.s64 	%rd1264, %rd991, 259;
	// begin inline asm
	prefetch.local.L1 [%rd1264];
	// end inline asm
	ld.shared.u8 	%rs2295, [%r3+30976];
	st.local.u8 	[%rd1280+258], %rs2295;
	add.s64 	%rd1265, %rd991, 260;
	// begin inline asm
	prefetch.local.L1 [%rd1265];
	// end inline asm
	ld.shared.u8 	%rs2296, [%r3+31104];
	st.local.u8 	[%rd1280+259], %rs2296;
	add.s64 	%rd1266, %rd991, 261;
	// begin inline asm
	prefetch.local.L1 [%rd1266];
	// end inline asm
	ld.shared.u8 	%rs2297, [%r3+31232];
	st.local.u8 	[%rd1280+260], %rs2297;
	add.s64 	%rd1267, %rd991, 262;
	// begin inline asm
	prefetch.local.L1 [%rd1267];
	// end inline asm
	ld.shared.u8 	%rs2298, [%r3+31360];
	st.local.u8 	[%rd1280+261], %rs2298;
	add.s64 	%rd1268, %rd991, 263;
	// begin inline asm
	prefetch.local.L1 [%rd1268];
	// end inline asm
	ld.shared.u8 	%rs2299, [%r3+31488];
	st.local.u8 	[%rd1280+262], %rs2299;
	add.s64 	%rd1269, %rd991, 264;
	// begin inline asm
	prefetch.local.L1 [%rd1269];
	// end inline asm
	ld.shared.u8 	%rs2300, [%r3+31616];
	st.local.u8 	[%rd1280+263], %rs2300;
	add.s64 	%rd1270, %rd991, 265;
	// begin inline asm
	prefetch.local.L1 [%rd1270];
	// end inline asm
	ld.shared.u8 	%rs2301, [%r3+31744];
	st.local.u8 	[%rd1280+264], %rs2301;
	add.s64 	%rd1271, %rd991, 266;
	// begin inline asm
	prefetch.local.L1 [%rd1271];
	// end inline asm
	ld.shared.u8 	%rs2302, [%r3+31872];
	st.local.u8 	[%rd1280+265], %rs2302;
	add.s64 	%rd1272, %rd991, 267;
	// begin inline asm
	prefetch.local.L1 [%rd1272];
	// end inline asm
	ld.shared.u8 	%rs2303, [%r3+32000];
	st.local.u8 	[%rd1280+266], %rs2303;
	add.s64 	%rd1273, %rd991, 268;
	// begin inline asm
	prefetch.local.L1 [%rd1273];
	// end inline asm
	ld.shared.u8 	%rs2304, [%r3+32128];
	st.local.u8 	[%rd1280+267], %rs2304;
	add.s64 	%rd1274, %rd991, 269;
	// begin inline asm
	prefetch.local.L1 [%rd1274];
	// end inline asm
	ld.shared.u8 	%rs2305, [%r3+32256];
	st.local.u8 	[%rd1280+268], %rs2305;
	add.s64 	%rd1275, %rd991, 270;
	// begin inline asm
	prefetch.local.L1 [%rd1275];
	// end inline asm
	ld.shared.u8 	%rs2306, [%r3+32384];
	st.local.u8 	[%rd1280+269], %rs2306;
	add.s64 	%rd1276, %rd991, 271;
	// begin inline asm
	prefetch.local.L1 [%rd1276];
	// end inline asm
	ld.shared.u8 	%rs2307, [%r3+32512];
	st.local.u8 	[%rd1280+270], %rs2307;
	add.s64 	%rd1277, %rd991, 272;
	// begin inline asm
	prefetch.local.L1 [%rd1277];
	// end inline asm
	ld.shared.u8 	%rs2308, [%r3+32640];
	st.local.u8 	[%rd1280+271], %rs2308;
	add.s32 	%r1314, %r1314, 1;
	setp.ne.s32 	%p53, %r1314, 4;
	@%p53 bra 	$L__BB1_42;
	fma.rn.f64 	%fd1140, %fd4133, 0d3FC3333333333333, 0d3FE0000000000000;
	mul.f64 	%fd1141, %fd1140, 0d3FEFEF9DB22D0E56;
	fma.rn.f64 	%fd1142, %fd59, 0d3F60624DD2F1A9FC, %fd1141;
	setp.lt.f64 	%p54, %fd1142, 0d0000000000000000;
	selp.f64 	%fd1143, 0d0000000000000000, %fd1142, %p54;
	setp.gt.f64 	%p55, %fd1143, 0d3FF0000000000000;
	selp.f64 	%fd1144, 0d3FF0000000000000, %fd1143, %p55;
	mul.f64 	%fd1145, %fd1144, 0d404F800000000000;
	cvt.rzi.s32.f64 	%r234, %fd1145;
	add.s32 	%r235, %r234, -29;
	setp.gt.u32 	%p56, %r235, -17;
	@%p56 bra 	$L__BB1_56;
	mov.b64 	%rd2522, 0;
	st.global.u64 	[%rd30], %rd2522;
	bra.uni 	$L__BB1_368;
$L__BB1_56:
	// begin inline asm
	prefetch.local.L1 [%rd397];
	// end inline asm
	// begin inline asm
	prefetch.local.L2 [%rd685];
	// end inline asm
	ld.local.v2.f64 	{%fd1147, %fd1148}, [%rd21];
	add.f64 	%fd1149, %fd1147, 0d401F555555555555;
	add.f64 	%fd1150, %fd1148, 0dC028000000000000;
	add.f64 	%fd1151, %fd1149, %fd1150;
	fma.rn.f64 	%fd1152, %fd1151, 0d3FD76CF5D0B09954, %fd1149;
	cvt.rzi.s32.f64 	%r236, %fd1152;
	fma.rn.f64 	%fd1153, %fd1151, 0d3FD76CF5D0B09954, %fd1150;
	cvt.rzi.s32.f64 	%r237, %fd1153;
	cvt.rn.f64.s32 	%fd1154, %r236;
	setp.lt.f64 	%p57, %fd1152, %fd1154;
	selp.s32 	%r238, -1, 0, %p57;
	add.s32 	%r239, %r236, %r238;
	cvt.rn.f64.s32 	%fd1155, %r237;
	setp.lt.f64 	%p58, %fd1153, %fd1155;
	selp.s32 	%r240, -1, 0, %p58;
	add.s32 	%r241, %r237, %r240;
	add.s32 	%r242, %r239, %r241;
	cvt.rn.f64.s32 	%fd1156, %r242;
	mul.f64 	%fd1157, %fd1156, 0d3FCB0CB174DF99C8;
	cvt.rn.f64.s32 	%fd1158, %r239;
	cvt.rn.f64.s32 	%fd1159, %r241;
	sub.f64 	%fd1160, %fd1157, %fd1158;
	add.f64 	%fd83, %fd1149, %fd1160;
	sub.f64 	%fd1161, %fd1157, %fd1159;
	add.f64 	%fd84, %fd1150, %fd1161;
	setp.leu.f64 	%p59, %fd83, %fd84;
	setp.gt.f64 	%p60, %fd83, %fd84;
	selp.u32 	%r243, 1, 0, %p60;
	selp.u32 	%r244, 1, 0, %p59;
	selp.f64 	%fd1162, 0d3FF0000000000000, 0d0000000000000000, %p60;
	sub.f64 	%fd1163, %fd83, %fd1162;
	add.f64 	%fd85, %fd1163, 0d3FCB0CB174DF99C8;
	selp.f64 	%fd1164, 0d3FF0000000000000, 0d0000000000000000, %p59;
	sub.f64 	%fd1165, %fd84, %fd1164;
	add.f64 	%fd86, %fd1165, 0d3FCB0CB174DF99C8;
	add.f64 	%fd1166, %fd83, 0dBFF0000000000000;
	add.f64 	%fd87, %fd1166, 0d3FDB0CB174DF99C8;
	add.f64 	%fd1167, %fd84, 0dBFF0000000000000;
	add.f64 	%fd88, %fd1167, 0d3FDB0CB174DF99C8;
	and.b32  	%r245, %r241, 255;
	cvt.u64.u32 	%rd1283, %r245;
	add.s64 	%rd1284, %rd21, %rd1283;
	ld.local.u8 	%rs2309, [%rd1284+16];
	cvt.u16.u32 	%rs2310, %r239;
	add.s16 	%rs2311, %rs2309, %rs2310;
	cvt.u64.u16 	%rd1285, %rs2311;
	and.b64  	%rd43, %rd1285, 255;
	add.s32 	%r246, %r239, %r243;
	add.s32 	%r247, %r241, %r244;
	and.b32  	%r248, %r247, 255;
	cvt.u64.u32 	%rd1286, %r248;
	add.s64 	%rd1287, %rd21, %rd1286;
	ld.local.u8 	%rs2312, [%rd1287+16];
	cvt.u16.u32 	%rs2313, %r246;
	add.s16 	%rs2314, %rs2312, %rs2313;
	cvt.u64.u16 	%rd1288, %rs2314;
	and.b64  	%rd1289, %rd1288, 255;
	add.s64 	%rd1290, %rd21, %rd1289;
	ld.local.u8 	%rs13, [%rd1290+16];
	add.s32 	%r249, %r241, 1;
	and.b32  	%r250, %r249, 255;
	cvt.u64.u32 	%rd1291, %r250;
	add.s64 	%rd1292, %rd21, %rd1291;
	ld.local.u8 	%rs2315, [%rd1292+16];
	add.s16 	%rs2316, %rs2315, %rs2310;
	add.s16 	%rs2317, %rs2316, 1;
	cvt.u64.u16 	%rd1293, %rs2317;
	and.b64  	%rd1294, %rd1293, 255;
	add.s64 	%rd1295, %rd21, %rd1294;
	ld.local.u8 	%rs14, [%rd1295+16];
	mul.f64 	%fd1168, %fd83, %fd83;
	mov.f64 	%fd1169, 0d3FE0000000000000;
	sub.f64 	%fd1170, %fd1169, %fd1168;
	mul.f64 	%fd1171, %fd84, %fd84;
	sub.f64 	%fd89, %fd1170, %fd1171;
	setp.lt.f64 	%p61, %fd89, 0d0000000000000000;
	mov.f64 	%fd4139, 0d0000000000000000;
	@%p61 bra 	$L__BB1_58;
	add.s64 	%rd1296, %rd21, %rd43;
	ld.local.u8 	%rs2318, [%rd1296+16];
	mul.lo.s16 	%rs2319, %rs2318, 171;
	shr.u16 	%rs2320, %rs2319, 11;
	mul.lo.s16 	%rs2321, %rs2320, 12;
	sub.s16 	%rs2322, %rs2318, %rs2321;
	mul.f64 	%fd1172, %fd89, %fd89;
	mul.f64 	%fd1173, %fd1172, %fd1172;
	cvt.u32.u16 	%r251, %rs2322;
	and.b32  	%r252, %r251, 255;
	mul.wide.u32 	%rd1297, %r252, 2;
	mov.u64 	%rd1298, _ZN34_INTERNAL_47dbf28a_4_k_cu_215f420f7simplex5grad2E;
	add.s64 	%rd1299, %rd1298, %rd1297;
	ld.const.s8 	%rs2323, [%rd1299];
	cvt.rn.f64.s16 	%fd1174, %rs2323;
	ld.const.s8 	%rs2324, [%rd1299+1];
	cvt.rn.f64.s16 	%fd1175, %rs2324;
	mul.f64 	%fd1176, %fd84, %fd1175;
	fma.rn.f64 	%fd1177, %fd83, %fd1174, %fd1176;
	mul.f64 	%fd4139, %fd1173, %fd1177;
$L__BB1_58:
	mul.f64 	%fd1179, %fd85, %fd85;
	mov.f64 	%fd1180, 0d3FE0000000000000;
	sub.f64 	%fd1181, %fd1180, %fd1179;
	mul.f64 	%fd1182, %fd86, %fd86;
	sub.f64 	%fd92, %fd1181, %fd1182;
	setp.lt.f64 	%p62, %fd92, 0d0000000000000000;
	mov.f64 	%fd4140, 0d0000000000000000;
	@%p62 bra 	$L__BB1_60;
	mul.f64 	%fd1183, %fd92, %fd92;
	mul.f64 	%fd1184, %fd1183, %fd1183;
	mul.lo.s16 	%rs2326, %rs13, 171;
	shr.u16 	%rs2327, %rs2326, 11;
	mul.lo.s16 	%rs2328, %rs2327, 12;
	sub.s16 	%rs2329, %rs13, %rs2328;
	cvt.u32.u16 	%r253, %rs2329;
	and.b32  	%r254, %r253, 255;
	mul.wide.u32 	%rd1300, %r254, 2;
	mov.u64 	%rd1301, _ZN34_INTERNAL_47dbf28a_4_k_cu_215f420f7simplex5grad2E;
	add.s64 	%rd1302, %rd1301, %rd1300;
	ld.const.s8 	%rs2330, [%rd1302];
	cvt.rn.f64.s16 	%fd1185, %rs2330;
	ld.const.s8 	%rs2331, [%rd1302+1];
	cvt.rn.f64.s16 	%fd1186, %rs2331;
	mul.f64 	%fd1187, %fd86, %fd1186;
	fma.rn.f64 	%fd1188, %fd85, %fd1185, %fd1187;
	mul.f64 	%fd4140, %fd1184, %fd1188;
$L__BB1_60:
	mul.f64 	%fd1190, %fd87, %fd87;
	mov.f64 	%fd1191, 0d3FE0000000000000;
	sub.f64 	%fd1192, %fd1191, %fd1190;
	mul.f64 	%fd1193, %fd88, %fd88;
	sub.f64 	%fd95, %fd1192, %fd1193;
	setp.lt.f64 	%p63, %fd95, 0d0000000000000000;
	mov.f64 	%fd4141, 0d0000000000000000;
	@%p63 bra 	$L__BB1_62;
	mul.f64 	%fd1194, %fd95, %fd95;
	mul.f64 	%fd1195, %fd1194, %fd1194;
	mul.lo.s16 	%rs2333, %rs14, 171;
	shr.u16 	%rs2334, %rs2333, 11;
	mul.lo.s16 	%rs2335, %rs2334, 12;
	sub.s16 	%rs2336, %rs14, %rs2335;
	cvt.u32.u16 	%r255, %rs2336;
	and.b32  	%r256, %r255, 255;
	mul.wide.u32 	%rd1303, %r256, 2;
	mov.u64 	%rd1304, _ZN34_INTERNAL_47dbf28a_4_k_cu_215f420f7simplex5grad2E;
	add.s64 	%rd1305, %rd1304, %rd1303;
	ld.const.s8 	%rs2337, [%rd1305];
	cvt.rn.f64.s16 	%fd1196, %rs2337;
	ld.const.s8 	%rs2338, [%rd1305+1];
	cvt.rn.f64.s16 	%fd1197, %rs2338;
	mul.f64 	%fd1198, %fd88, %fd1197;
	fma.rn.f64 	%fd1199, %fd87, %fd1196, %fd1198;
	mul.f64 	%fd4141, %fd1195, %fd1199;
$L__BB1_62:
	add.f64 	%fd1201, %fd4139, %fd4140;
	add.f64 	%fd1202, %fd1201, %fd4141;
	mul.f64 	%fd1203, %fd1202, 0d4051800000000000;
	fma.rn.f64 	%fd98, %fd1203, 0d3FE199999999999A, 0d0000000000000000;
	// begin inline asm
	prefetch.local.L2 [%rd985];
	// end inline asm
	ld.local.v2.f64 	{%fd1204, %fd1205}, [%rd21+272];
	add.f64 	%fd1206, %fd1204, 0d40126E6E6E6E6E6E;
	add.f64 	%fd1207, %fd1205, 0dC01C3C3C3C3C3C3C;
	add.f64 	%fd1208, %fd1206, %fd1207;
	fma.rn.f64 	%fd1209, %fd1208, 0d3FD76CF5D0B09954, %fd1206;
	cvt.rzi.s32.f64 	%r257, %fd1209;
	fma.rn.f64 	%fd1210, %fd1208, 0d3FD76CF5D0B09954, %fd1207;
	cvt.rzi.s32.f64 	%r258, %fd1210;
	cvt.rn.f64.s32 	%fd1211, %r257;
	setp.lt.f64 	%p64, %fd1209, %fd1211;
	selp.s32 	%r259, -1, 0, %p64;
	add.s32 	%r260, %r257, %r259;
	cvt.rn.f64.s32 	%fd1212, %r258;
	setp.lt.f64 	%p65, %fd1210, %fd1212;
	selp.s32 	%r261, -1, 0, %p65;
	add.s32 	%r262, %r258, %r261;
	add.s32 	%r263, %r260, %r262;
	cvt.rn.f64.s32 	%fd1213, %r263;
	mul.f64 	%fd1214, %fd1213, 0d3FCB0CB174DF99C8;
	cvt.rn.f64.s32 	%fd1215, %r260;
	cvt.rn.f64.s32 	%fd1216, %r262;
	sub.f64 	%fd1217, %fd1214, %fd1215;
	add.f64 	%fd99, %fd1206, %fd1217;
	sub.f64 	%fd1218, %fd1214, %fd1216;
	add.f64 	%fd100, %fd1207, %fd1218;
	setp.leu.f64 	%p66, %fd99, %fd100;
	setp.gt.f64 	%p67, %fd99, %fd100;
	selp.u32 	%r264, 1, 0, %p67;
	selp.u32 	%r265, 1, 0, %p66;
	selp.f64 	%fd1219, 0d3FF0000000000000, 0d0000000000000000, %p67;
	sub.f64 	%fd1220, %fd99, %fd1219;
	add.f64 	%fd101, %fd1220, 0d3FCB0CB174DF99C8;
	selp.f64 	%fd1221, 0d3FF0000000000000, 0d0000000000000000, %p66;
	sub.f64 	%fd1222, %fd100, %fd1221;
	add.f64 	%fd102, %fd1222, 0d3FCB0CB174DF99C8;
	add.f64 	%fd1223, %fd99, 0dBFF0000000000000;
	add.f64 	%fd103, %fd1223, 0d3FDB0CB174DF99C8;
	add.f64 	%fd1224, %fd100, 0dBFF0000000000000;
	add.f64 	%fd104, %fd1224, 0d3FDB0CB174DF99C8;
	and.b32  	%r266, %r262, 255;
	cvt.u64.u32 	%rd1307, %r266;
	add.s64 	%rd1308, %rd21, %rd1307;
	ld.local.u8 	%rs2339, [%rd1308+288];
	cvt.u16.u32 	%rs2340, %r260;
	add.s16 	%rs2341, %rs2339, %rs2340;
	cvt.u64.u16 	%rd1309, %rs2341;
	and.b64  	%rd44, %rd1309, 255;
	add.s32 	%r267, %r260, %r264;
	add.s32 	%r268, %r262, %r265;
	and.b32  	%r269, %r268, 255;
	cvt.u64.u32 	%rd1310, %r269;
	add.s64 	%rd1311, %rd21, %rd1310;
	ld.local.u8 	%rs2342, [%rd1311+288];
	cvt.u16.u32 	%rs2343, %r267;
	add.s16 	%rs2344, %rs2342, %rs2343;
	cvt.u64.u16 	%rd1312, %rs2344;
	and.b64  	%rd1313, %rd1312, 255;
	add.s64 	%rd1314, %rd21, %rd1313;
	ld.local.u8 	%rs15, [%rd1314+288];
	add.s32 	%r270, %r262, 1;
	and.b32  	%r271, %r270, 255;
	cvt.u64.u32 	%rd1315, %r271;
	add.s64 	%rd1316, %rd21, %rd1315;
	ld.local.u8 	%rs2345, [%rd1316+288];
	add.s16 	%rs2346, %rs2345, %rs2340;
	add.s16 	%rs2347, %rs2346, 1;
	cvt.u64.u16 	%rd1317, %rs2347;
	and.b64  	%rd1318, %rd1317, 255;
	add.s64 	%rd1319, %rd21, %rd1318;
	ld.local.u8 	%rs16, [%rd1319+288];
	mul.f64 	%fd1225, %fd99, %fd99;
	mov.f64 	%fd1226, 0d3FE0000000000000;
	sub.f64 	%fd1227, %fd1226, %fd1225;
	mul.f64 	%fd1228, %fd100, %fd100;
	sub.f64 	%fd105, %fd1227, %fd1228;
	setp.lt.f64 	%p68, %fd105, 0d0000000000000000;
	mov.f64 	%fd4142, 0d0000000000000000;
	@%p68 bra 	$L__BB1_64;
	add.s64 	%rd1320, %rd21, %rd44;
	ld.local.u8 	%rs2348, [%rd1320+288];
	mul.lo.s16 	%rs2349, %rs2348, 171;
	shr.u16 	%rs2350, %rs2349, 11;
	mul.lo.s16 	%rs2351, %rs2350, 12;
	sub.s16 	%rs2352, %rs2348, %rs2351;
	mul.f64 	%fd1229, %fd105, %fd105;
	mul.f64 	%fd1230, %fd1229, %fd1229;
	cvt.u32.u16 	%r272, %rs2352;
	and.b32  	%r273, %r272, 255;
	mul.wide.u32 	%rd1321, %r273, 2;
	mov.u64 	%rd1322, _ZN34_INTERNAL_47dbf28a_4_k_cu_215f420f7simplex5grad2E;
	add.s64 	%rd1323, %rd1322, %rd1321;
	ld.const.s8 	%rs2353, [%rd1323];
	cvt.rn.f64.s16 	%fd1231, %rs2353;
	ld.const.s8 	%rs2354, [%rd1323+1];
	cvt.rn.f64.s16 	%fd1232, %rs2354;
	mul.f64 	%fd1233, %fd100, %fd1232;
	fma.rn.f64 	%fd1234, %fd99, %fd1231, %fd1233;
	mul.f64 	%fd4142, %fd1230, %fd1234;
$L__BB1_64:
	mul.f64 	%fd1236, %fd101, %fd101;
	mov.f64 	%fd1237, 0d3FE0000000000000;
	sub.f64 	%fd1238, %fd1237, %fd1236;
	mul.f64 	%fd1239, %fd102, %fd102;
	sub.f64 	%fd108, %fd1238, %fd1239;
	setp.lt.f64 	%p69, %fd108, 0d0000000000000000;
	mov.f64 	%fd4143, 0d0000000000000000;
	@%p69 bra 	$L__BB1_66;
	mul.f64 	%fd1240, %fd108, %fd108;
	mul.f64 	%fd1241, %fd1240, %fd1240;
	mul.lo.s16 	%rs2356, %rs15, 171;
	shr.u16 	%rs2357, %rs2356, 11;
	mul.lo.s16 	%rs2358, %rs2357, 12;
	sub.s16 	%rs2359, %rs15, %rs2358;
	cvt.u32.u16 	%r274, %rs2359;
	and.b32  	%r275, %r274, 255;
	mul.wide.u32 	%rd1324, %r275, 2;
	mov.u64 	%rd1325, _ZN34_INTERNAL_47dbf28a_4_k_cu_215f420f7simplex5grad2E;
	add.s64 	%rd1326, %rd1325, %rd1324;
	ld.const.s8 	%rs2360, [%rd1326];
	cvt.rn.f64.s16 	%fd1242, %rs2360;
	ld.const.s8 	%rs2361, [%rd1326+1];
	cvt.rn.f64.s16 	%fd1243, %rs2361;
	mul.f64 	%fd1244, %fd102, %fd1243;
	fma.rn.f64 	%fd1245, %fd101, %fd1242, %fd1244;
	mul.f64 	%fd4143, %fd1241, %fd1245;
$L__BB1_66:
	mul.f64 	%fd1247, %fd103, %fd103;
	mov.f64 	%fd1248, 0d3FE0000000000000;
	sub.f64 	%fd1249, %fd1248, %fd1247;
	mul.f64 	%fd1250, %fd104, %fd104;
	sub.f64 	%fd111, %fd1249, %fd1250;
	setp.lt.f64 	%p70, %fd111, 0d0000000000000000;
	mov.f64 	%fd4144, 0d0000000000000000;
	@%p70 bra 	$L__BB1_68;
	mul.f64 	%fd1251, %fd111, %fd111;
	mul.f64 	%fd1252, %fd1251, %fd1251;
	mul.lo.s16 	%rs2363, %rs16, 171;
	shr.u16 	%rs2364, %rs2363, 11;
	mul.lo.s16 	%rs2365, %rs2364, 12;
	sub.s16 	%rs2366, %rs16, %rs2365;
	cvt.u32.u16 	%r276, %rs2366;
	and.b32  	%r277, %r276, 255;
	mul.wide.u32 	%rd1327, %r277, 2;
	mov.u64 	%rd1328, _ZN34_INTERNAL_47dbf28a_4_k_cu_215f420f7simplex5grad2E;
	add.s64 	%rd1329, %rd1328, %rd1327;
	ld.const.s8 	%rs2367, [%rd1329];
	cvt.rn.f64.s16 	%fd1253, %rs2367;
	ld.const.s8 	%rs2368, [%rd1329+1];
	cvt.rn.f64.s16 	%fd1254, %rs2368;
	mul.f64 	%fd1255, %fd104, %fd1254;
	fma.rn.f64 	%fd1256, %fd103, %fd1253, %fd1255;
	mul.f64 	%fd4144, %fd1252, %fd1256;
$L__BB1_68:
	add.f64 	%fd1258, %fd4142, %fd4143;
	add.f64 	%fd1259, %fd1258, %fd4144;
	mul.f64 	%fd1260, %fd1259, 0d4051800000000000;
	mul.f64 	%fd1261, %fd1260, 0d3FE199999999999A;
	fma.rn.f64 	%fd114, %fd1261, 0d4000000000000000, %fd98;
	// begin inline asm
	prefetch.local.L1 [%rd103];
	// end inline asm
	add.s64 	%rd1331, %rd103, 272;
	// begin inline asm
	prefetch.local.L2 [%rd1331];
	// end inline asm
	cvta.to.local.u64 	%rd46, %rd103;
	ld.local.v2.f64 	{%fd1262, %fd1263}, [%rd46];
	add.f64 	%fd1264, %fd1262, 0d3FE9111117555555;
	add.f64 	%fd1265, %fd1263, 0dBFF3333338000000;
	add.f64 	%fd1266, %fd1264, %fd1265;
	fma.rn.f64 	%fd1267, %fd1266, 0d3FD76CF5D0B09954, %fd1264;
	cvt.rzi.s32.f64 	%r278, %fd1267;
	fma.rn.f64 	%fd1268, %fd1266, 0d3FD76CF5D0B09954, %fd1265;
	cvt.rzi.s32.f64 	%r279, %fd1268;
	cvt.rn.f64.s32 	%fd1269, %r278;
	setp.lt.f64 	%p71, %fd1267, %fd1269;
	selp.s32 	%r280, -1, 0, %p71;
	add.s32 	%r281, %r278, %r280;
	cvt.rn.f64.s32 	%fd1270, %r279;
	setp.lt.f64 	%p72, %fd1268, %fd1270;
	selp.s32 	%r282, -1, 0, %p72;
	add.s32 	%r283, %r279, %r282;
	add.s32 	%r284, %r281, %r283;
	cvt.rn.f64.s32 	%fd1271, %r284;
	mul.f64 	%fd1272, %fd1271, 0d3FCB0CB174DF99C8;
	cvt.rn.f64.s32 	%fd1273, %r281;
	cvt.rn.f64.s32 	%fd1274, %r283;
	sub.f64 	%fd1275, %fd1272, %fd1273;
	add.f64 	%fd115, %fd1264, %fd1275;
	sub.f64 	%fd1276, %fd1272, %fd1274;
	add.f64 	%fd116, %fd1265, %fd1276;
	setp.leu.f64 	%p73, %fd115, %fd116;
	setp.gt.f64 	%p74, %fd115, %fd116;
	selp.u32 	%r285, 1, 0, %p74;
	selp.u32 	%r286, 1, 0, %p73;
	selp.f64 	%fd1277, 0d3FF0000000000000, 0d0000000000000000, %p74;
	sub.f64 	%fd1278, %fd115, %fd1277;
	add.f64 	%fd117, %fd1278, 0d3FCB0CB174DF99C8;
	selp.f64 	%fd1279, 0d3FF0000000000000, 0d0000000000000000, %p73;
	sub.f64 	%fd1280, %fd116, %fd1279;
	add.f64 	%fd118, %fd1280, 0d3FCB0CB174DF99C8;
	add.f64 	%fd1281, %fd115, 0dBFF0000000000000;
	add.f64 	%fd119, %fd1281, 0d3FDB0CB174DF99C8;
	add.f64 	%fd1282, %fd116, 0dBFF0000000000000;
	add.f64 	%fd120, %fd1282, 0d3FDB0CB174DF99C8;
	and.b32  	%r287, %r283, 255;
	cvt.u64.u32 	%rd1332, %r287;
	add.s64 	%rd1333, %rd46, %rd1332;
	ld.local.u8 	%rs2369, [%rd1333+16];
	cvt.u16.u32 	%rs2370, %r281;
	add.s16 	%rs2371, %rs2369, %rs2370;
	cvt.u64.u16 	%rd1334, %rs2371;
	and.b64  	%rd47, %rd1334, 255;
	add.s32 	%r288, %r281, %r285;
	add.s32 	%r289, %r283, %r286;
	and.b32  	%r290, %r289, 255;
	cvt.u64.u32 	%rd1335, %r290;
	add.s64 	%rd1336, %rd46, %rd1335;
	ld.local.u8 	%rs2372, [%rd1336+16];
	cvt.u16.u32 	%rs2373, %r288;
	add.s16 	%rs2374, %rs2372, %rs2373;
	cvt.u64.u16 	%rd1337, %rs2374;
	and.b64  	%rd1338, %rd1337, 255;
	add.s64 	%rd1339, %rd46, %rd1338;
	ld.local.u8 	%rs17, [%rd1339+16];
	add.s32 	%r291, %r283, 1;
	and.b32  	%r292, %r291, 255;
	cvt.u64.u32 	%rd1340, %r292;
	add.s64 	%rd1341, %rd46, %rd1340;
	ld.local.u8 	%rs2375, [%rd1341+16];
	add.s16 	%rs2376, %rs2375, %rs2370;
	add.s16 	%rs2377, %rs2376, 1;
	cvt.u64.u16 	%rd1342, %rs2377;
	and.b64  	%rd1343, %rd1342, 255;
	add.s64 	%rd1344, %rd46, %rd1343;
	ld.local.u8 	%rs18, [%rd1344+16];
	mul.f64 	%fd1283, %fd115, %fd115;
	mov.f64 	%fd1284, 0d3FE0000000000000;
	sub.f64 	%fd1285, %fd1284, %fd1283;
	mul.f64 	%fd1286, %fd116, %fd116;
	sub.f64 	%fd121, %fd1285, %fd1286;
	setp.lt.f64 	%p75, %fd121, 0d0000000000000000;
	mov.f64 	%fd4145, 0d0000000000000000;
	@%p75 bra 	$L__BB1_70;
	add.s64 	%rd1345, %rd46, %rd47;
	ld.local.u8 	%rs2378, [%rd1345+16];
	mul.lo.s16 	%rs2379, %rs2378, 171;
	shr.u16 	%rs2380, %rs2379, 11;
	mul.lo.s16 	%rs2381, %rs2380, 12;
	sub.s16 	%rs2382, %rs2378, %rs2381;
	mul.f64 	%fd1287, %fd121, %fd121;
	mul.f64 	%fd1288, %fd1287, %fd1287;
	cvt.u32.u16 	%r293, %rs2382;
	and.b32  	%r294, %r293, 255;
	mul.wide.u32 	%rd1346, %r294, 2;
	mov.u64 	%rd1347, _ZN34_INTERNAL_47dbf28a_4_k_cu_215f420f7simplex5grad2E;
	add.s64 	%rd1348, %rd1347, %rd1346;
	ld.const.s8 	%rs2383, [%rd1348];
	cvt.rn.f64.s16 	%fd1289, %rs2383;
	ld.const.s8 	%rs2384, [%rd1348+1];
	cvt.rn.f64.s16 	%fd1290, %rs2384;
	mul.f64 	%fd1291, %fd116, %fd1290;
	fma.rn.f64 	%fd1292, %fd115, %fd1289, %fd1291;
	mul.f64 	%fd4145, %fd1288, %fd1292;
$L__BB1_70:
	mul.f64 	%fd1294, %fd117, %fd117;
	mov.f64 	%fd1295, 0d3FE0000000000000;
	sub.f64 	%fd1296, %fd1295, %fd1294;
	mul.f64 	%fd1297, %fd118, %fd118;
	sub.f64 	%fd124, %fd1296, %fd1297;
	setp.lt.f64 	%p76, %fd124, 0d0000000000000000;
	mov.f64 	%fd4146, 0d0000000000000000;
	@%p76 bra 	$L__BB1_72;
	mul.f64 	%fd1298, %fd124, %fd124;
	mul.f64 	%fd1299, %fd1298, %fd1298;
	mul.lo.s16 	%rs2386, %rs17, 171;
	shr.u16 	%rs2387, %rs2386, 11;
	mul.lo.s16 	%rs2388, %rs2387, 12;
	sub.s16 	%rs2389, %rs17, %rs2388;
	cvt.u32.u16 	%r295, %rs2389;
	and.b32  	%r296, %r295, 255;
	mul.wide.u32 	%rd1349, %r296, 2;
	mov.u64 	%rd1350, _ZN34_INTERNAL_47dbf28a_4_k_cu_215f420f7simplex5grad2E;
	add.s64 	%rd1351, %rd1350, %rd1349;
	ld.const.s8 	%rs2390, [%rd1351];
	cvt.rn.f64.s16 	%fd1300, %rs2390;
	ld.const.s8 	%rs2391, [%rd1351+1];
	cvt.rn.f64.s16 	%fd1301, %rs2391;
	mul.f64 	%fd1302, %fd118, %fd1301;
	fma.rn.f64 	%fd1303, %fd117, %fd1300, %fd1302;
	mul.f64 	%fd4146, %fd1299, %fd1303;
$L__BB1_72:
	mul.f64 	%fd1305, %fd119, %fd119;
	mov.f64 	%fd1306, 0d3FE0000000000000;
	sub.f64 	%fd1307, %fd1306, %fd1305;
	mul.f64 	%fd1308, %fd120, %fd120;
	sub.f64 	%fd127, %fd1307, %fd1308;
	setp.lt.f64 	%p77, %fd127, 0d0000000000000000;
	mov.f64 	%fd4147, 0d0000000000000000;
	@%p77 bra 	$L__BB1_74;
	mul.f64 	%fd1309, %fd127, %fd127;
	mul.f64 	%fd1310, %fd1309, %fd1309;
	mul.lo.s16 	%rs2393, %rs18, 171;
	shr.u16 	%rs2394, %rs2393, 11;
	mul.lo.s16 	%rs2395, %rs2394, 12;
	sub.s16 	%rs2396, %rs18, %rs2395;
	cvt.u32.u16 	%r297, %rs2396;
	and.b32  	%r298, %r297, 255;
	mul.wide.u32 	%rd1352, %r298, 2;
	mov.u64 	%rd1353, _ZN34_INTERNAL_47dbf28a_4_k_cu_215f420f7simplex5grad2E;
	add.s64 	%rd1354, %rd1353, %rd1352;
	ld.const.s8 	%rs2397, [%rd1354];
	cvt.rn.f64.s16 	%fd1311, %rs2397;
	ld.const.s8 	%rs2398, [%rd1354+1];
	cvt.rn.f64.s16 	%fd1312, %rs2398;
	mul.f64 	%fd1313, %fd120, %fd1312;
	fma.rn.f64 	%fd1314, %fd119, %fd1311, %fd1313;
	mul.f64 	%fd4147, %fd1310, %fd1314;
$L__BB1_74:
	add.f64 	%fd1316, %fd4145, %fd4146;
	add.f64 	%fd1317, %fd1316, %fd4147;
	mul.f64 	%fd1318, %fd1317, 0d4051800000000000;
	fma.rn.f64 	%fd130, %fd1318, 0d3FE199999999999A, 0d0000000000000000;
	add.s64 	%rd1355, %rd103, 544;
	// begin inline asm
	prefetch.local.L2 [%rd1355];
	// end inline asm
	ld.local.v2.f64 	{%fd1319, %fd1320}, [%rd46+272];
	add.f64 	%fd1321, %fd1319, 0d3FC9111117555555;
	add.f64 	%fd1322, %fd1320, 0dBFD3333338000000;
	add.f64 	%fd1323, %fd1321, %fd1322;
	fma.rn.f64 	%fd1324, %fd1323, 0d3FD76CF5D0B09954, %fd1321;
	cvt.rzi.s32.f64 	%r299, %fd1324;
	fma.rn.f64 	%fd1325, %fd1323, 0d3FD76CF5D0B09954, %fd1322;
	cvt.rzi.s32.f64 	%r300, %fd1325;
	cvt.rn.f64.s32 	%fd1326, %r299;
	setp.lt.f64 	%p78, %fd1324, %fd1326;
	selp.s32 	%r301, -1, 0, %p78;
	add.s32 	%r302, %r299, %r301;
	cvt.rn.f64.s32 	%fd1327, %r300;
	setp.lt.f64 	%p79, %fd1325, %fd1327;
	selp.s32 	%r303, -1, 0, %p79;
	add.s32 	%r304, %r300, %r303;
	add.s32 	%r305, %r302, %r304;
	cvt.rn.f64.s32 	%fd1328, %r305;
	mul.f64 	%fd1329, %fd1328, 0d3FCB0CB174DF99C8;
	cvt.rn.f64.s32 	%fd1330, %r302;
	cvt.rn.f64.s32 	%fd1331, %r304;
	sub.f64 	%fd1332, %fd1329, %fd1330;
	add.f64 	%fd131, %fd1321, %fd1332;
	sub.f64 	%fd1333, %fd1329, %fd1331;
	add.f64 	%fd132, %fd1322, %fd1333;
	setp.leu.f64 	%p80, %fd131, %fd132;
	setp.gt.f64 	%p81, %fd131, %fd132;
	selp.u32 	%r306, 1, 0, %p81;
	selp.u32 	%r307, 1, 0, %p80;
	selp.f64 	%fd1334, 0d3FF0000000000000, 0d0000000000000000, %p81;
	sub.f64 	%fd1335, %fd131, %fd1334;
	add.f64 	%fd133, %fd1335, 0d3FCB0CB174DF99C8;
	selp.f64 	%fd1336, 0d3FF0000000000000, 0d0000000000000000, %p80;
	sub.f64 	%fd1337, %fd132, %fd1336;
	add.f64 	%fd134, %fd1337, 0d3FCB0CB174DF99C8;
	add.f64 	%fd1338, %fd131, 0dBFF0000000000000;
	add.f64 	%fd135, %fd1338, 0d3FDB0CB174DF99C8;
	add.f64 	%fd1339, %fd132, 0dBFF0000000000000;
	add.f64 	%fd136, %fd1339, 0d3FDB0CB174DF99C8;
	and.b32  	%r308, %r304, 255;
	cvt.u64.u32 	%rd1357, %r308;
	add.s64 	%rd1358, %rd46, %rd1357;
	ld.local.u8 	%rs2399, [%rd1358+288];
	cvt.u16.u32 	%rs2400, %r302;
	add.s16 	%rs2401, %rs2399, %rs2400;
	cvt.u64.u16 	%rd1359, %rs2401;
	and.b64  	%rd49, %rd1359, 255;
	add.s32 	%r309, %r302, %r306;
	add.s32 	%r310, %r304, %r307;
	and.b32  	%r311, %r310, 255;
	cvt.u64.u32 	%rd1360, %r311;
	add.s64 	%rd1361, %rd46, %rd1360;
	ld.local.u8 	%rs2402, [%rd1361+288];
	cvt.u16.u32 	%rs2403, %r309;
	add.s16 	%rs2404, %rs2402, %rs2403;
	cvt.u64.u16 	%rd1362, %rs2404;
	and.b64  	%rd1363, %rd1362, 255;
	add.s64 	%rd1364, %rd46, %rd1363;
	ld.local.u8 	%rs19, [%rd1364+288];
	add.s32 	%r312, %r304, 1;
	and.b32  	%r313, %r312, 255;
	cvt.u64.u32 	%rd1365, %r313;
	add.s64 	%rd1366, %rd46, %rd1365;
	ld.local.u8 	%rs2405, [%rd1366+288];
	add.s16 	%rs2406, %rs2405, %rs2400;
	add.s16 	%rs2407, %rs2406, 1;
	cvt.u64.u16 	%rd1367, %rs2407;
	and.b64  	%rd1368, %rd1367, 255;
	add.s64 	%rd1369, %rd46, %rd1368;
	ld.local.u8 	%rs20, [%rd1369+288];
	mul.f64 	%fd1340, %fd131, %fd131;
	mov.f64 	%fd1341, 0d3FE0000000000000;
	sub.f64 	%fd1342, %fd1341, %fd1340;
	mul.f64 	%fd1343, %fd132, %fd132;
	sub.f64 	%fd137, %fd1342, %fd1343;
	setp.lt.f64 	%p82, %fd137, 0d0000000000000000;
	mov.f64 	%fd4148, 0d0000000000000000;
	@%p82 bra 	$L__BB1_76;
	add.s64 	%rd1370, %rd46, %rd49;
	ld.local.u8 	%rs2408, [%rd1370+288];
	mul.lo.s16 	%rs2409, %rs2408, 171;
	shr.u16 	%rs2410, %rs2409, 11;
	mul.lo.s16 	%rs2411, %rs2410, 12;
	sub.s16 	%rs2412, %rs2408, %rs2411;
	mul.f64 	%fd1344, %fd137, %fd137;
	mul.f64 	%fd1345, %fd1344, %fd1344;
	cvt.u32.u16 	%r314, %rs2412;
	and.b32  	%r315, %r314, 255;
	mul.wide.u32 	%rd1371, %r315, 2;
	mov.u64 	%rd1372, _ZN34_INTERNAL_47dbf28a_4_k_cu_215f420f7simplex5grad2E;
	add.s64 	%rd1373, %rd1372, %rd1371;
	ld.const.s8 	%rs2413, [%rd1373];
	cvt.rn.f64.s16 	%fd1346, %rs2413;
	ld.const.s8 	%rs2414, [%rd1373+1];
	cvt.rn.f64.s16 	%fd1347, %rs2414;
	mul.f64 	%fd1348, %fd132, %fd1347;
	fma.rn.f64 	%fd1349, %fd131, %fd1346, %fd1348;
	mul.f64 	%fd4148, %fd1345, %fd1349;
$L__BB1_76:
	mul.f64 	%fd1351, %fd133, %fd133;
	mov.f64 	%fd1352, 0d3FE0000000000000;
	sub.f64 	%fd1353, %fd1352, %fd1351;
	mul.f64 	%fd1354, %fd134, %fd134;
	sub.f64 	%fd140, %fd1353, %fd1354;
	setp.lt.f64 	%p83, %fd140, 0d0000000000000000;
	mov.f64 	%fd4149, 0d0000000000000000;
	@%p83 bra 	$L__BB1_78;
	mul.f64 	%fd1355, %fd140, %fd140;
	mul.f64 	%fd1356, %fd1355, %fd1355;
	mul.lo.s16 	%rs2416, %rs19, 171;
	shr.u16 	%rs2417, %rs2416, 11;
	mul.lo.s16 	%rs2418, %rs2417, 12;
	sub.s16 	%rs2419, %rs19, %rs2418;
	cvt.u32.u16 	%r316, %rs2419;
	and.b32  	%r317, %r316, 255;
	mul.wide.u32 	%rd1374, %r317, 2;
	mov.u64 	%rd1375, _ZN34_INTERNAL_47dbf28a_4_k_cu_215f420f7simplex5grad2E;
	add.s64 	%rd1376, %rd1375, %rd1374;
	ld.const.s8 	%rs2420, [%rd1376];
	cvt.rn.f64.s16 	%fd1357, %rs2420;
	ld.const.s8 	%rs2421, [%rd1376+1];
	cvt.rn.f64.s16 	%fd1358, %rs2421;
	mul.f64 	%fd1359, %fd134, %fd1358;
	fma.rn.f64 	%fd1360, %fd133, %fd1357, %fd1359;
	mul.f64 	%fd4149, %fd1356, %fd1360;
$L__BB1_78:
	mul.f64 	%fd1362, %fd135, %fd135;
	mov.f64 	%fd1363, 0d3FE0000000000000;
	sub.f64 	%fd1364, %fd1363, %fd1362;
	mul.f64 	%fd1365, %fd136, %fd136;
	sub.f64 	%fd143, %fd1364, %fd1365;
	setp.lt.f64 	%p84, %fd143, 0d0000000000000000;
	mov.f64 	%fd4150, 0d0000000000000000;
	@%p84 bra 	$L__BB1_80;
	mul.f64 	%fd1366, %fd143, %fd143;
	mul.f64 	%fd1367, %fd1366, %fd1366;
	mul.lo.s16 	%rs2423, %rs20, 171;
	shr.u16 	%rs2424, %rs2423, 11;
	mul.lo.s16 	%rs2425, %rs2424, 12;
	sub.s16 	%rs2426, %rs20, %rs2425;
	cvt.u32.u16 	%r318, %rs2426;
	and.b32  	%r319, %r318, 255;
	mul.wide.u32 	%rd1377, %r319, 2;
	mov.u64 	%rd1378, _ZN34_INTERNAL_47dbf28a_4_k_cu_215f420f7simplex5grad2E;
	add.s64 	%rd1379, %rd1378, %rd1377;
	ld.const.s8 	%rs2427, [%rd1379];
	cvt.rn.f64.s16 	%fd1368, %rs2427;
	ld.const.s8 	%rs2428, [%rd1379+1];
	cvt.rn.f64.s16 	%fd1369, %rs2428;
	mul.f64 	%fd1370, %fd136, %fd1369;
	fma.rn.f64 	%fd1371, %fd135, %fd1368, %fd1370;
	mul.f64 	%fd4150, %fd1367, %fd1371;
$L__BB1_80:
	add.f64 	%fd1373, %fd4148, %fd4149;
	add.f64 	%fd1374, %fd1373, %fd4150;
	mul.f64 	%fd1375, %fd1374, 0d4051800000000000;
	mul.f64 	%fd1376, %fd1375, 0d3FE199999999999A;
	fma.rn.f64 	%fd146, %fd1376, 0d4000000000000000, %fd130;
	add.s64 	%rd1380, %rd103, 816;
	// begin inline asm
	prefetch.local.L2 [%rd1380];
	// end inline asm
	ld.local.v2.f64 	{%fd1377, %fd1378}, [%rd46+544];
	add.f64 	%fd1379, %fd1377, 0d3FA9111117555555;
	add.f64 	%fd1380, %fd1378, 0dBFB3333338000000;
	add.f64 	%fd1381, %fd1379, %fd1380;
	fma.rn.f64 	%fd1382, %fd1381, 0d3FD76CF5D0B09954, %fd1379;
	cvt.rzi.s32.f64 	%r320, %fd1382;
	fma.rn.f64 	%fd1383, %fd1381, 0d3FD76CF5D0B09954, %fd1380;
	cvt.rzi.s32.f64 	%r321, %fd1383;
	cvt.rn.f64.s32 	%fd1384, %r320;
	setp.lt.f64 	%p85, %fd1382, %fd1384;
	selp.s32 	%r322, -1, 0, %p85;
	add.s32 	%r323, %r320, %r322;
	cvt.rn.f64.s32 	%fd1385, %r321;
	setp.lt.f64 	%p86, %fd1383, %fd1385;
	selp.s32 	%r324, -1, 0, %p86;
	add.s32 	%r325, %r321, %r324;
	add.s32 	%r326, %r323, %r325;
	cvt.rn.f64.s32 	%fd1386, %r326;
	mul.f64 	%fd1387, %fd1386, 0d3FCB0CB174DF99C8;
	cvt.rn.f64.s32 	%fd1388, %r323;
	cvt.rn.f64.s32 	%fd1389, %r325;
	sub.f64 	%fd1390, %fd1387, %fd1388;
	add.f64 	%fd147, %fd1379, %fd1390;
	sub.f64 	%fd1391, %fd1387, %fd1389;
	add.f64 	%fd148, %fd1380, %fd1391;
	setp.leu.f64 	%p87, %fd147, %fd148;
	setp.gt.f64 	%p88, %fd147, %fd148;
	selp.u32 	%r327, 1, 0, %p88;
	selp.u32 	%r328, 1, 0, %p87;
	selp.f64 	%fd1392, 0d3FF0000000000000, 0d0000000000000000, %p88;
	sub.f64 	%fd1393, %fd147, %fd1392;
	add.f64 	%fd149, %fd1393, 0d3FCB0CB174DF99C8;
	selp.f64 	%fd1394, 0d3FF0000000000000, 0d0000000000000000, %p87;
	sub.f64 	%fd1395, %fd148, %fd1394;
	add.f64 	%fd150, %fd1395, 0d3FCB0CB174DF99C8;
	add.f64 	%fd1396, %fd147, 0dBFF0000000000000;
	add.f64 	%fd151, %fd1396, 0d3FDB0CB174DF99C8;
	add.f64 	%fd1397, %fd148, 0dBFF0000000000000;
	add.f64 	%fd152, %fd1397, 0d3FDB0CB174DF99C8;
	and.b32  	%r329, %r325, 255;
	cvt.u64.u32 	%rd1382, %r329;
	add.s64 	%rd1383, %rd46, %rd1382;
	ld.local.u8 	%rs2429, [%rd1383+560];
	cvt.u16.u32 	%rs2430, %r323;
	add.s16 	%rs2431, %rs2429, %rs2430;
	cvt.u64.u16 	%rd1384, %rs2431;
	and.b64  	%rd51, %rd1384, 255;
	add.s32 	%r330, %r323, %r327;
	add.s32 	%r331, %r325, %r328;
	and.b32  	%r332, %r331, 255;
	cvt.u64.u32 	%rd1385, %r332;
	add.s64 	%rd1386, %rd46, %rd1385;
	ld.local.u8 	%rs2432, [%rd1386+560];
	cvt.u16.u32 	%rs2433, %r330;
	add.s16 	%rs2434, %rs2432, %rs2433;
	cvt.u64.u16 	%rd1387, %rs2434;
	and.b64  	%rd1388, %rd1387, 255;
	add.s64 	%rd1389, %rd46, %rd1388;
	ld.local.u8 	%rs21, [%rd1389+560];
	add.s32 	%r333, %r325, 1;
	and.b32  	%r334, %r333, 255;
	cvt.u64.u32 	%rd1390, %r334;
	add.s64 	%rd1391, %rd46, %rd1390;
	ld.local.u8 	%rs2435, [%rd1391+560];
	add.s16 	%rs2436, %rs2435, %rs2430;
	add.s16 	%rs2437, %rs2436, 1;
	cvt.u64.u16 	%rd1392, %rs2437;
	and.b64  	%rd1393, %rd1392, 255;
	add.s64 	%rd1394, %rd46, %rd1393;
	ld.local.u8 	%rs22, [%rd1394+560];
	mul.f64 	%fd1398, %fd147, %fd147;
	mov.f64 	%fd1399, 0d3FE0000000000000;
	sub.f64 	%fd1400, %fd1399, %fd1398;
	mul.f64 	%fd1401, %fd148, %fd148;
	sub.f64 	%fd153, %fd1400, %fd1401;
	setp.lt.f64 	%p89, %fd153, 0d0000000000000000;
	mov.f64 	%fd4151, 0d0000000000000000;
	@%p89 bra 	$L__BB1_82;
	add.s64 	%rd1395, %rd46, %rd51;
	ld.local.u8 	%rs2438, [%rd1395+560];
	mul.lo.s16 	%rs2439, %rs2438, 171;
	shr.u16 	%rs2440, %rs2439, 11;
	mul.lo.s16 	%rs2441, %rs2440, 12;
	sub.s16 	%rs2442, %rs2438, %rs2441;
	mul.f64 	%fd1402, %fd153, %fd153;
	mul.f64 	%fd1403, %fd1402, %fd1402;
	cvt.u32.u16 	%r335, %rs2442;
	and.b32  	%r336, %r335, 255;
	mul.wide.u32 	%rd1396, %r336, 2;
	mov.u64 	%rd1397, _ZN34_INTERNAL_47dbf28a_4_k_cu_215f420f7simplex5grad2E;
	add.s64 	%rd1398, %rd1397, %rd1396;
	ld.const.s8 	%rs2443, [%rd1398];
	cvt.rn.f64.s16 	%fd1404, %rs2443;
	ld.const.s8 	%rs2444, [%rd1398+1];
	cvt.rn.f64.s16 	%fd1405, %rs2444;
	mul.f64 	%fd1406, %fd148, %fd1405;
	fma.rn.f64 	%fd1407, %fd147, %fd1404, %fd1406;
	mul.f64 	%fd4151, %fd1403, %fd1407;
$L__BB1_82:
	mul.f64 	%fd1409, %fd149, %fd149;
	mov.f64 	%fd1410, 0d3FE0000000000000;
	sub.f64 	%fd1411, %fd1410, %fd1409;
	mul.f64 	%fd1412, %fd150, %fd150;
	sub.f64 	%fd156, %fd1411, %fd1412;
	setp.lt.f64 	%p90, %fd156, 0d0000000000000000;
	mov.f64 	%fd4152, 0d0000000000000000;
	@%p90 bra 	$L__BB1_84;
	mul.f64 	%fd1413, %fd156, %fd156;
	mul.f64 	%fd1414, %fd1413, %fd1413;
	mul.lo.s16 	%rs2446, %rs21, 171;
	shr.u16 	%rs2447, %rs2446, 11;
	mul.lo.s16 	%rs2448, %rs2447, 12;
	sub.s16 	%rs2449, %rs21, %rs2448;
	cvt.u32.u16 	%r337, %rs2449;
	and.b32  	%r338, %r337, 255;
	mul.wide.u32 	%rd1399, %r338, 2;
	mov.u64 	%rd1400, _ZN34_INTERNAL_47dbf28a_4_k_cu_215f420f7simplex5grad2E;
	add.s64 	%rd1401, %rd1400, %rd1399;
	ld.const.s8 	%rs2450, [%rd1401];
	cvt.rn.f64.s16 	%fd1415, %rs2450;
	ld.const.s8 	%rs2451, [%rd1401+1];
	cvt.rn.f64.s16 	%fd1416, %rs2451;
	mul.f64 	%fd1417, %fd150, %fd1416;
	fma.rn.f64 	%fd1418, %fd149, %fd1415, %fd1417;
	mul.f64 	%fd4152, %fd1414, %fd1418;
$L__BB1_84:
	mul.f64 	%fd1420, %fd151, %fd151;
	mov.f64 	%fd1421, 0d3FE0000000000000;
	sub.f64 	%fd1422, %fd1421, %fd1420;
	mul.f64 	%fd1423, %fd152, %fd152;
	sub.f64 	%fd159, %fd1422, %fd1423;
	setp.lt.f64 	%p91, %fd159, 0d0000000000000000;
	mov.f64 	%fd4153, 0d0000000000000000;
	@%p91 bra 	$L__BB1_86;
	mul.f64 	%fd1424, %fd159, %fd159;
	mul.f64 	%fd1425, %fd1424, %fd1424;
	mul.lo.s16 	%rs2453, %rs22, 171;
	shr.u16 	%rs2454, %rs2453, 11;
	mul.lo.s16 	%rs2455, %rs2454, 12;
	sub.s16 	%rs2456, %rs22, %rs2455;
	cvt.u32.u16 	%r339, %rs2456;
	and.b32  	%r340, %r339, 255;
	mul.wide.u32 	%rd1402, %r340, 2;
	mov.u64 	%rd1403, _ZN34_INTERNAL_47dbf28a_4_k_cu_215f420f7simplex5grad2E;
	add.s64 	%rd1404, %rd1403, %rd1402;
	ld.const.s8 	%rs2457, [%rd1404];
	cvt.rn.f64.s16 	%fd1426, %rs2457;
	ld.const.s8 	%rs2458, [%rd1404+1];
	cvt.rn.f64.s16 	%fd1427, %rs2458;
	mul.f64 	%fd1428, %fd152, %fd1427;
	fma.rn.f64 	%fd1429, %fd151, %fd1426, %fd1428;
	mul.f64 	%fd4153, %fd1425, %fd1429;
$L__BB1_86:
	add.f64 	%fd1431, %fd4151, %fd4152;
	add.f64 	%fd1432, %fd1431, %fd4153;
	mul.f64 	%fd1433, %fd1432, 0d4051800000000000;
	mul.f64 	%fd1434, %fd1433, 0d3FE199999999999A;
	fma.rn.f64 	%fd162, %fd1434, 0d4010000000000000, %fd146;
	add.s64 	%rd1405, %rd103, 1088;
	// begin inline asm
	prefetch.local.L2 [%rd1405];
	// end inline asm
	ld.local.v2.f64 	{%fd1435, %fd1436}, [%rd46+816];
	add.f64 	%fd1437, %fd1435, 0d3F89111117555555;
	add.f64 	%fd1438, %fd1436, 0dBF93333338000000;
	add.f64 	%fd1439, %fd1437, %fd1438;
	fma.rn.f64 	%fd1440, %fd1439, 0d3FD76CF5D0B09954, %fd1437;
	cvt.rzi.s32.f64 	%r341, %fd1440;
	fma.rn.f64 	%fd1441, %fd1439, 0d3FD76CF5D0B09954, %fd1438;
	cvt.rzi.s32.f64 	%r342, %fd1441;
	cvt.rn.f64.s32 	%fd1442, %r341;
	setp.lt.f64 	%p92, %fd1440, %fd1442;
	selp.s32 	%r343, -1, 0, %p92;
	add.s32 	%r344, %r341, %r343;
	cvt.rn.f64.s32 	%fd1443, %r342;
	setp.lt.f64 	%p93, %fd1441, %fd1443;
	selp.s32 	%r345, -1, 0, %p93;
	add.s32 	%r346, %r342, %r345;
	add.s32 	%r347, %r344, %r346;
	cvt.rn.f64.s32 	%fd1444, %r347;
	mul.f64 	%fd1445, %fd1444, 0d3FCB0CB174DF99C8;
	cvt.rn.f64.s32 	%fd1446, %r344;
	cvt.rn.f64.s32 	%fd1447, %r346;
	sub.f64 	%fd1448, %fd1445, %fd1446;
	add.f64 	%fd163, %fd1437, %fd1448;
	sub.f64 	%fd1449, %fd1445, %fd1447;
	add.f64 	%fd164, %fd1438, %fd1449;
	setp.leu.f64 	%p94, %fd163, %fd164;
	setp.gt.f64 	%p95, %fd163, %fd164;
	selp.u32 	%r348, 1, 0, %p95;
	selp.u32 	%r349, 1, 0, %p94;
	selp.f64 	%fd1450, 0d3FF0000000000000, 0d0000000000000000, %p95;
	sub.f64 	%fd1451, %fd163, %fd1450;
	add.f64 	%fd165, %fd1451, 0d3FCB0CB174DF99C8;
	selp.f64 	%fd1452, 0d3FF0000000000000, 0d0000000000000000, %p94;
	sub.f64 	%fd1453, %fd164, %fd1452;
	add.f64 	%fd166, %fd1453, 0d3FCB0CB174DF99C8;
	add.f64 	%fd1454, %fd163, 0dBFF0000000000000;
	add.f64 	%fd167, %fd1454, 0d3FDB0CB174DF99C8;
	add.f64 	%fd1455, %fd164, 0dBFF0000000000000;
	add.f64 	%fd168, %fd1455, 0d3FDB0CB174DF99C8;
	and.b32  	%r350, %r346, 255;
	cvt.u64.u32 	%rd1407, %r350;
	add.s64 	%rd1408, %rd46, %rd1407;
	ld.local.u8 	%rs2459, [%rd1408+832];
	cvt.u16.u32 	%rs2460, %r344;
	add.s16 	%rs2461, %rs2459, %rs2460;
	cvt.u64.u16 	%rd1409, %rs2461;
	and.b64  	%rd53, %rd1409, 255;
	add.s32 	%r351, %r344, %r348;
	add.s32 	%r352, %r346, %r349;
	and.b32  	%r353, %r352, 255;
	cvt.u64.u32 	%rd1410, %r353;
	add.s64 	%rd1411, %rd46, %rd1410;
	ld.local.u8 	%rs2462, [%rd1411+832];
	cvt.u16.u32 	%rs2463, %r351;
	add.s16 	%rs2464, %rs2462, %rs2463;
	cvt.u64.u16 	%rd1412, %rs2464;
	and.b64  	%rd1413, %rd1412, 255;
	add.s64 	%rd1414, %rd46, %rd1413;
	ld.local.u8 	%rs23, [%rd1414+832];
	add.s32 	%r354, %r346, 1;
	and.b32  	%r355, %r354, 255;
	cvt.u64.u32 	%rd1415, %r355;
	add.s64 	%rd1416, %rd46, %rd1415;
	ld.local.u8 	%rs2465, [%rd1416+832];
	add.s16 	%rs2466, %rs2465, %rs2460;
	add.s16 	%rs2467, %rs2466, 1;
	cvt.u64.u16 	%rd1417, %rs2467;
	and.b64  	%rd1418, %rd1417, 255;
	add.s64 	%rd1419, %rd46, %rd1418;
	ld.local.u8 	%rs24, [%rd1419+832];
	mul.f64 	%fd1456, %fd163, %fd163;
	mov.f64 	%fd1457, 0d3FE0000000000000;
	sub.f64 	%fd1458, %fd1457, %fd1456;
	mul.f64 	%fd1459, %fd164, %fd164;
	sub.f64 	%fd169, %fd1458, %fd1459;
	setp.lt.f64 	%p96, %fd169, 0d0000000000000000;
	mov.f64 	%fd4154, 0d0000000000000000;
	@%p96 bra 	$L__BB1_88;
	add.s64 	%rd1420, %rd46, %rd53;
	ld.local.u8 	%rs2468, [%rd1420+832];
	mul.lo.s16 	%rs2469, %rs2468, 171;
	shr.u16 	%rs2470, %rs2469, 11;
	mul.lo.s16 	%rs2471, %rs2470, 12;
	sub.s16 	%rs2472, %rs2468, %rs2471;
	mul.f64 	%fd1460, %fd169, %fd169;
	mul.f64 	%fd1461, %fd1460, %fd1460;
	cvt.u32.u16 	%r356, %rs2472;
	and.b32  	%r357, %r356, 255;
	mul.wide.u32 	%rd1421, %r357, 2;
	mov.u64 	%rd1422, _ZN34_INTERNAL_47dbf28a_4_k_cu_215f420f7simplex5grad2E;
	add.s64 	%rd1423, %rd1422, %rd1421;
	ld.const.s8 	%rs2473, [%rd1423];
	cvt.rn.f64.s16 	%fd1462, %rs2473;
	ld.const.s8 	%rs2474, [%rd1423+1];
	cvt.rn.f64.s16 	%fd1463, %rs2474;
	mul.f64 	%fd1464, %fd164, %fd1463;
	fma.rn.f64 	%fd1465, %fd163, %fd1462, %fd1464;
	mul.f64 	%fd4154, %fd1461, %fd1465;
$L__BB1_88:
	mul.f64 	%fd1467, %fd165, %fd165;
	mov.f64 	%fd1468, 0d3FE0000000000000;
	sub.f64 	%fd1469, %fd1468, %fd1467;
	mul.f64 	%fd1470, %fd166, %fd166;
	sub.f64 	%fd172, %fd1469, %fd1470;
	setp.lt.f64 	%p97, %fd172, 0d0000000000000000;
	mov.f64 	%fd4155, 0d0000000000000000;
	@%p97 bra 	$L__BB1_90;
	mul.f64 	%fd1471, %fd172, %fd172;
	mul.f64 	%fd1472, %fd1471, %fd1471;
	mul.lo.s16 	%rs2476, %rs23, 171;
	shr.u16 	%rs2477, %rs2476, 11;
	mul.lo.s16 	%rs2478, %rs2477, 12;
	sub.s16 	%rs2479, %rs23, %rs2478;
	cvt.u32.u16 	%r358, %rs2479;
	and.b32  	%r359, %r358, 255;
	mul.wide.u32 	%rd1424, %r359, 2;
	mov.u64 	%rd1425, _ZN34_INTERNAL_47dbf28a_4_k_cu_215f420f7simplex5grad2E;
	add.s64 	%rd1426, %rd1425, %rd1424;
	ld.const.s8 	%rs2480, [%rd1426];
	cvt.rn.f64.s16 	%fd1473, %rs2480;
	ld.const.s8 	%rs2481, [%rd1426+1];
	cvt.rn.f64.s16 	%fd1474, %rs2481;
	mul.f64 	%fd1475, %fd166, %fd1474;
	fma.rn.f64 	%fd1476, %fd165, %fd1473, %fd1475;
	mul.f64 	%fd4155, %fd1472, %fd1476;
$L__BB1_90:
	mul.f64 	%fd1478, %fd167, %fd167;
	mov.f64 	%fd1479, 0d3FE0000000000000;
	sub.f64 	%fd1480, %fd1479, %fd1478;
	mul.f64 	%fd1481, %fd168, %fd168;
	sub.f64 	%fd175, %fd1480, %fd1481;
	setp.lt.f64 	%p98, %fd175, 0d0000000000000000;
	mov.f64 	%fd4156, 0d0000000000000000;
	@%p98 bra 	$L__BB1_92;
	mul.f64 	%fd1482, %fd175, %fd175;
	mul.f64 	%fd1483, %fd1482, %fd1482;
	mul.lo.s16 	%rs2483, %rs24, 171;
	shr.u16 	%rs2484, %rs2483, 11;
	mul.lo.s16 	%rs2485, %rs2484, 12;
	sub.s16 	%rs2486, %rs24, %rs2485;
	cvt.u32.u16 	%r360, %rs2486;
	and.b32  	%r361, %r360, 255;
	mul.wide.u32 	%rd1427, %r361, 2;
	mov.u64 	%rd1428, _ZN34_INTERNAL_47dbf28a_4_k_cu_215f420f7simplex5grad2E;
	add.s64 	%rd1429, %rd1428, %rd1427;
	ld.const.s8 	%rs2487, [%rd1429];
	cvt.rn.f64.s16 	%fd1484, %rs2487;
	ld.const.s8 	%rs2488, [%rd1429+1];
	cvt.rn.f64.s16 	%fd1485, %rs2488;
	mul.f64 	%fd1486, %fd168, %fd1485;
	fma.rn.f64 	%fd1487, %fd167, %fd1484, %fd1486;
	mul.f64 	%fd4156, %fd1483, %fd1487;
$L__BB1_92:
	add.f64 	%fd1489, %fd4154, %fd4155;
	add.f64 	%fd1490, %fd1489, %fd4156;
	mul.f64 	%fd1491, %fd1490, 0d4051800000000000;
	mul.f64 	%fd1492, %fd1491, 0d3FE199999999999A;
	fma.rn.f64 	%fd178, %fd1492, 0d4020000000000000, %fd162;
	// begin inline asm
	prefetch.local.L1 [%rd993];
	// end inline asm
	add.s64 	%rd1431, %rd993, 272;
	// begin inline asm
	prefetch.local.L2 [%rd1431];
	// end inline asm
	ld.local.v2.f64 	{%fd1493, %fd1494}, [%rd42];
	add.f64 	%fd1495, %fd1493, 0d3FF9111117555555;
	add.f64 	%fd1496, %fd1494, 0dC003333338000000;
	add.f64 	%fd1497, %fd1495, %fd1496;
	fma.rn.f64 	%fd1498, %fd1497, 0d3FD76CF5D0B09954, %fd1495;
	cvt.rzi.s32.f64 	%r362, %fd1498;
	fma.rn.f64 	%fd1499, %fd1497, 0d3FD76CF5D0B09954, %fd1496;
	cvt.rzi.s32.f64 	%r363, %fd1499;
	cvt.rn.f64.s32 	%fd1500, %r362;
	setp.lt.f64 	%p99, %fd1498, %fd1500;
	selp.s32 	%r364, -1, 0, %p99;
	add.s32 	%r365, %r362, %r364;
	cvt.rn.f64.s32 	%fd1501, %r363;
	setp.lt.f64 	%p100, %fd1499, %fd1501;
	selp.s32 	%r366, -1, 0, %p100;
	add.s32 	%r367, %r363, %r366;
	add.s32 	%r368, %r365, %r367;
	cvt.rn.f64.s32 	%fd1502, %r368;
	mul.f64 	%fd1503, %fd1502, 0d3FCB0CB174DF99C8;
	cvt.rn.f64.s32 	%fd1504, %r365;
	cvt.rn.f64.s32 	%fd1505, %r367;
	sub.f64 	%fd1506, %fd1503, %fd1504;
	add.f64 	%fd179, %fd1495, %fd1506;
	sub.f64 	%fd1507, %fd1503, %fd1505;
	add.f64 	%fd180, %fd1496, %fd1507;
	setp.leu.f64 	%p101, %fd179, %fd180;
	setp.gt.f64 	%p102, %fd179, %fd180;
	selp.u32 	%r369, 1, 0, %p102;
	selp.u32 	%r370, 1, 0, %p101;
	selp.f64 	%fd1508, 0d3FF0000000000000, 0d0000000000000000, %p102;
	sub.f64 	%fd1509, %fd179, %fd1508;
	add.f64 	%fd181, %fd1509, 0d3FCB0CB174DF99C8;
	selp.f64 	%fd1510, 0d3FF0000000000000, 0d0000000000000000, %p101;
	sub.f64 	%fd1511, %fd180, %fd1510;
	add.f64 	%fd182, %fd1511, 0d3FCB0CB174DF99C8;
	add.f64 	%fd1512, %fd179, 0dBFF0000000000000;
	add.f64 	%fd183, %fd1512, 0d3FDB0CB174DF99C8;
	add.f64 	%fd1513, %fd180, 0dBFF0000000000000;
	add.f64 	%fd184, %fd1513, 0d3FDB0CB174DF99C8;
	and.b32  	%r371, %r367, 255;
	cvt.u64.u32 	%rd1432, %r371;
	add.s64 	%rd1433, %rd42, %rd1432;
	ld.local.u8 	%rs2489, [%rd1433+16];
	cvt.u16.u32 	%rs2490, %r365;
	add.s16 	%rs2491, %rs2489, %rs2490;
	cvt.u64.u16 	%rd1434, %rs2491;
	and.b64  	%rd55, %rd1434, 255;
	add.s32 	%r372, %r365, %r369;
	add.s32 	%r373, %r367, %r370;
	and.b32  	%r374, %r373, 255;
	cvt.u64.u32 	%rd1435, %r374;
	add.s64 	%rd1436, %rd42, %rd1435;
	ld.local.u8 	%rs2492, [%rd1436+16];
	cvt.u16.u32 	%rs2493, %r372;
	add.s16 	%rs2494, %rs2492, %rs2493;
	cvt.u64.u16 	%rd1437, %rs2494;
	and.b64  	%rd1438, %rd1437, 255;
	add.s64 	%rd1439, %rd42, %rd1438;
	ld.local.u8 	%rs25, [%rd1439+16];
	add.s32 	%r375, %r367, 1;
	and.b32  	%r376, %r375, 255;
	cvt.u64.u32 	%rd1440, %r376;
	add.s64 	%rd1441, %rd42, %rd1440;
	ld.local.u8 	%rs2495, [%rd1441+16];
	add.s16 	%rs2496, %rs2495, %rs2490;
	add.s16 	%rs2497, %rs2496, 1;
	cvt.u64.u16 	%rd1442, %rs2497;
	and.b64  	%rd1443, %rd1442, 255;
	add.s64 	%rd1444, %rd42, %rd1443;
	ld.local.u8 	%rs26, [%rd1444+16];
	mul.f64 	%fd1514, %fd179, %fd179;
	mov.f64 	%fd1515, 0d3FE0000000000000;
	sub.f64 	%fd1516, %fd1515, %fd1514;
	mul.f64 	%fd1517, %fd180, %fd180;
	sub.f64 	%fd185, %fd1516, %fd1517;
	setp.lt.f64 	%p103, %fd185, 0d0000000000000000;
	mov.f64 	%fd4157, 0d0000000000000000;
	@%p103 bra 	$L__BB1_94;
	add.s64 	%rd1445, %rd42, %rd55;
	ld.local.u8 	%rs2498, [%rd1445+16];
	mul.lo.s16 	%rs2499, %rs2498, 171;
	shr.u16 	%rs2500, %rs2499, 11;
	mul.lo.s16 	%rs2501, %rs2500, 12;
	sub.s16 	%rs2502, %rs2498, %rs2501;
	mul.f64 	%fd1518, %fd185, %fd185;
	mul.f64 	%fd1519, %fd1518, %fd1518;
	cvt.u32.u16 	%r377, %rs2502;
	and.b32  	%r378, %r377, 255;
	mul.wide.u32 	%rd1446, %r378, 2;
	mov.u64 	%rd1447, _ZN34_INTERNAL_47dbf28a_4_k_cu_215f420f7simplex5grad2E;
	add.s64 	%rd1448, %rd1447, %rd1446;
	ld.const.s8 	%rs2503, [%rd1448];
	cvt.rn.f64.s16 	%fd1520, %rs2503;
	ld.const.s8 	%rs2504, [%rd1448+1];
	cvt.rn.f64.s16 	%fd1521, %rs2504;
	mul.f64 	%fd1522, %fd180, %fd1521;
	fma.rn.f64 	%fd1523, %fd179, %fd1520, %fd1522;
	mul.f64 	%fd4157, %fd1519, %fd1523;
$L__BB1_94:
	mul.f64 	%fd1525, %fd181, %fd181;
	mov.f64 	%fd1526, 0d3FE0000000000000;
	sub.f64 	%fd1527, %fd1526, %fd1525;
	mul.f64 	%fd1528, %fd182, %fd182;
	sub.f64 	%fd188, %fd1527, %fd1528;
	setp.lt.f64 	%p104, %fd188, 0d0000000000000000;
	mov.f64 	%fd4158, 0d0000000000000000;
	@%p104 bra 	$L__BB1_96;
	mul.f64 	%fd1529, %fd188, %fd188;
	mul.f64 	%fd1530, %fd1529, %fd1529;
	mul.lo.s16 	%rs2506, %rs25, 171;
	shr.u16 	%rs2507, %rs2506, 11;
	mul.lo.s16 	%rs2508, %rs2507, 12;
	sub.s16 	%rs2509, %rs25, %rs2508;
	cvt.u32.u16 	%r379, %rs2509;
	and.b32  	%r380, %r379, 255;
	mul.wide.u32 	%rd1449, %r380, 2;
	mov.u64 	%rd1450, _ZN34_INTERNAL_47dbf28a_4_k_cu_215f420f7simplex5grad2E;
	add.s64 	%rd1451, %rd1450, %rd1449;
	ld.const.s8 	%rs2510, [%rd1451];
	cvt.rn.f64.s16 	%fd1531, %rs2510;
	ld.const.s8 	%rs2511, [%rd1451+1];
	cvt.rn.f64.s16 	%fd1532, %rs2511;
	mul.f64 	%fd1533, %fd182, %fd1532;
	fma.rn.f64 	%fd1534, %fd181, %fd1531, %fd1533;
	mul.f64 	%fd4158, %fd1530, %fd1534;
$L__BB1_96:
	mul.f64 	%fd1536, %fd183, %fd183;
	mov.f64 	%fd1537, 0d3FE0000000000000;
	sub.f64 	%fd1538, %fd1537, %fd1536;
	mul.f64 	%fd1539, %fd184, %fd184;
	sub.f64 	%fd191, %fd1538, %fd1539;
	setp.lt.f64 	%p105, %fd191, 0d0000000000000000;
	mov.f64 	%fd4159, 0d0000000000000000;
	@%p105 bra 	$L__BB1_98;
	mul.f64 	%fd1540, %fd191, %fd191;
	mul.f64 	%fd1541, %fd1540, %fd1540;
	mul.lo.s16 	%rs2513, %rs26, 171;
	shr.u16 	%rs2514, %rs2513, 11;
	mul.lo.s16 	%rs2515, %rs2514, 12;
	sub.s16 	%rs2516, %rs26, %rs2515;
	cvt.u32.u16 	%r381, %rs2516;
	and.b32  	%r382, %r381, 255;
	mul.wide.u32 	%rd1452, %r382, 2;
	mov.u64 	%rd1453, _ZN34_INTERNAL_47dbf28a_4_k_cu_215f420f7simplex5grad2E;
	add.s64 	%rd1454, %rd1453, %rd1452;
	ld.const.s8 	%rs2517, [%rd1454];
	cvt.rn.f64.s16 	%fd1542, %rs2517;
	ld.const.s8 	%rs2518, [%rd1454+1];
	cvt.rn.f64.s16 	%fd1543, %rs2518;
	mul.f64 	%fd1544, %fd184, %fd1543;
	fma.rn.f64 	%fd1545, %fd183, %fd1542, %fd1544;
	mul.f64 	%fd4159, %fd1541, %fd1545;
$L__BB1_98:
	add.f64 	%fd1547, %fd4157, %fd4158;
	add.f64 	%fd1548, %fd1547, %fd4159;
	mul.f64 	%fd1549, %fd1548, 0d4051800000000000;
	fma.rn.f64 	%fd194, %fd1549, 0d3FE199999999999A, 0d0000000000000000;
	add.s64 	%rd1455, %rd993, 544;
	// begin inline asm
	prefetch.local.L2 [%rd1455];
	// end inline asm
	ld.local.v2.f64 	{%fd1550, %fd1551}, [%rd42+272];
	add.f64 	%fd1552, %fd1550, 0d3FE0B60B64E38E38;
	add.f64 	%fd1553, %fd1551, 0dBFE99999A0000000;
	add.f64 	%fd1554, %fd1552, %fd1553;
	fma.rn.f64 	%fd1555, %fd1554, 0d3FD76CF5D0B09954, %fd1552;
	cvt.rzi.s32.f64 	%r383, %fd1555;
	fma.rn.f64 	%fd1556, %fd1554, 0d3FD76CF5D0B09954, %fd1553;
	cvt.rzi.s32.f64 	%r384, %fd1556;
	cvt.rn.f64.s32 	%fd1557, %r383;
	setp.lt.f64 	%p106, %fd1555, %fd1557;
	selp.s32 	%r385, -1, 0, %p106;
	add.s32 	%r386, %r383, %r385;
	cvt.rn.f64.s32 	%fd1558, %r384;
	setp.lt.f64 	%p107, %fd1556, %fd1558;
	selp.s32 	%r387, -1, 0, %p107;
	add.s32 	%r388, %r384, %r387;
	add.s32 	%r389, %r386, %r388;
	cvt.rn.f64.s32 	%fd1559, %r389;
	mul.f64 	%fd1560, %fd1559, 0d3FCB0CB174DF99C8;
	cvt.rn.f64.s32 	%fd1561, %r386;
	cvt.rn.f64.s32 	%fd1562, %r388;
	sub.f64 	%fd1563, %fd1560, %fd1561;
	add.f64 	%fd195, %fd1552, %fd1563;
	sub.f64 	%fd1564, %fd1560, %fd1562;
	add.f64 	%fd196, %fd1553, %fd1564;
	setp.leu.f64 	%p108, %fd195, %fd196;
	setp.gt.f64 	%p109, %fd195, %fd196;
	selp.u32 	%r390, 1, 0, %p109;
	selp.u32 	%r391, 1, 0, %p108;
	selp.f64 	%fd1565, 0d3FF0000000000000, 0d0000000000000000, %p109;
	sub.f64 	%fd1566, %fd195, %fd1565;
	add.f64 	%fd197, %fd1566, 0d3FCB0CB174DF99C8;
	selp.f64 	%fd1567, 0d3FF0000000000000, 0d0000000000000000, %p108;
	sub.f64 	%fd1568, %fd196, %fd1567;
	add.f64 	%fd198, %fd1568, 0d3FCB0CB174DF99C8;
	add.f64 	%fd1569, %fd195, 0dBFF0000000000000;
	add.f64 	%fd199, %fd1569, 0d3FDB0CB174DF99C8;
	add.f64 	%fd1570, %fd196, 0dBFF0000000000000;
	add.f64 	%fd200, %fd1570, 0d3FDB0CB174DF99C8;
	and.b32  	%r392, %r388, 255;
	cvt.u64.u32 	%rd1457, %r392;
	add.s64 	%rd1458, %rd42, %rd1457;
	ld.local.u8 	%rs2519, [%rd1458+288];
	cvt.u16.u32 	%rs2520, %r386;
	add.s16 	%rs2521, %rs2519, %rs2520;
	cvt.u64.u16 	%rd1459, %rs2521;
	and.b64  	%rd57, %rd1459, 255;
	add.s32 	%r393, %r386, %r390;
	add.s32 	%r394, %r388, %r391;
	and.b32  	%r395, %r394, 255;
	cvt.u64.u32 	%rd1460, %r395;
	add.s64 	%rd1461, %rd42, %rd1460;
	ld.local.u8 	%rs2522, [%rd1461+288];
	cvt.u16.u32 	%rs2523, %r393;
	add.s16 	%rs2524, %rs2522, %rs2523;
	cvt.u64.u16 	%rd1462, %rs2524;
	and.b64  	%rd1463, %rd1462, 255;
	add.s64 	%rd1464, %rd42, %rd1463;
	ld.local.u8 	%rs27, [%rd1464+288];
	add.s32 	%r396, %r388, 1;
	and.b32  	%r397, %r396, 255;
	cvt.u64.u32 	%rd1465, %r397;
	add.s64 	%rd1466, %rd42, %rd1465;
	ld.local.u8 	%rs2525, [%rd1466+288];
	add.s16 	%rs2526, %rs2525, %rs2520;
	add.s16 	%rs2527, %rs2526, 1;
	cvt.u64.u16 	%rd1467, %rs2527;
	and.b64  	%rd1468, %rd1467, 255;
	add.s64 	%rd1469, %rd42, %rd1468;
	ld.local.u8 	%rs28, [%rd1469+288];
	mul.f64 	%fd1571, %fd195, %fd195;
	mov.f64 	%fd1572, 0d3FE0000000000000;
	sub.f64 	%fd1573, %fd1572, %fd1571;
	mul.f64 	%fd1574, %fd196, %fd196;
	sub.f64 	%fd201, %fd1573, %fd1574;
	setp.lt.f64 	%p110, %fd201, 0d0000000000000000;
	mov.f64 	%fd4160, 0d0000000000000000;
	@%p110 bra 	$L__BB1_100;
	add.s64 	%rd1470, %rd42, %rd57;
	ld.local.u8 	%rs2528, [%rd1470+288];
	mul.lo.s16 	%rs2529, %rs2528, 171;
	shr.u16 	%rs2530, %rs2529, 11;
	mul.lo.s16 	%rs2531, %rs2530, 12;
	sub.s16 	%rs2532, %rs2528, %rs2531;
	mul.f64 	%fd1575, %fd201, %fd201;
	mul.f64 	%fd1576, %fd1575, %fd1575;
	cvt.u32.u16 	%r398, %rs2532;
	and.b32  	%r399, %r398, 255;
	mul.wide.u32 	%rd1471, %r399, 2;
	mov.u64 	%rd1472, _ZN34_INTERNAL_47dbf28a_4_k_cu_215f420f7simplex5grad2E;
	add.s64 	%rd1473, %rd1472, %rd1471;
	ld.const.s8 	%rs2533, [%rd1473];
	cvt.rn.f64.s16 	%fd1577, %rs2533;
	ld.const.s8 	%rs2534, [%rd1473+1];
	cvt.rn.f64.s16 	%fd1578, %rs2534;
	mul.f64 	%fd1579, %fd196, %fd1578;
	fma.rn.f64 	%fd1580, %fd195, %fd1577, %fd1579;
	mul.f64 	%fd4160, %fd1576, %fd1580;
$L__BB1_100:
	mul.f64 	%fd1582, %fd197, %fd197;
	mov.f64 	%fd1583, 0d3FE0000000000000;
	sub.f64 	%fd1584, %fd1583, %fd1582;
	mul.f64 	%fd1585, %fd198, %fd198;
	sub.f64 	%fd204, %fd1584, %fd1585;
	setp.lt.f64 	%p111, %fd204, 0d0000000000000000;
	mov.f64 	%fd4161, 0d0000000000000000;
	@%p111 bra 	$L__BB1_102;
	mul.f64 	%fd1586, %fd204, %fd204;
	mul.f64 	%fd1587, %fd1586, %fd1586;
	mul.lo.s16 	%rs2536, %rs27, 171;
	shr.u16 	%rs2537, %rs2536, 11;
	mul.lo.s16 	%rs2538, %rs2537, 12;
	sub.s16 	%rs2539, %rs27, %rs2538;
	cvt.u32.u16 	%r400, %rs2539;
	and.b32  	%r401, %r400, 255;
	mul.wide.u32 	%rd1474, %r401, 2;
	mov.u64 	%rd1475, _ZN34_INTERNAL_47dbf28a_4_k_cu_215f420f7simplex5grad2E;
	add.s64 	%rd1476, %rd1475, %rd1474;
	ld.const.s8 	%rs2540, [%rd1476];
	cvt.rn.f64.s16 	%fd1588, %rs2540;
	ld.const.s8 	%rs2541, [%rd1476+1];
	cvt.rn.f64.s16 	%fd1589, %rs2541;
	mul.f64 	%fd1590, %fd198, %fd1589;
	fma.rn.f64 	%fd1591, %fd197, %fd1588, %fd1590;
	mul.f64 	%fd4161, %fd1587, %fd1591;
$L__BB1_102:
	mul.f64 	%fd1593, %fd199, %fd199;
	mov.f64 	%fd1594, 0d3FE0000000000000;
	sub.f64 	%fd1595, %fd1594, %fd1593;
	mul.f64 	%fd1596, %fd200, %fd200;
	sub.f64 	%fd207, %fd1595, %fd1596;
	setp.lt.f64 	%p112, %fd207, 0d0000000000000000;
	mov.f64 	%fd4162, 0d0000000000000000;
	@%p112 bra 	$L__BB1_104;
	mul.f64 	%fd1597, %fd207, %fd207;
	mul.f64 	%fd1598, %fd1597, %fd1597;
	mul.lo.s16 	%rs2543, %rs28, 171;
	shr.u16 	%rs2544, %rs2543, 11;
	mul.lo.s16 	%rs2545, %rs2544, 12;
	sub.s16 	%rs2546, %rs28, %rs2545;
	cvt.u32.u16 	%r402, %rs2546;
	and.b32  	%r403, %r402, 255;
	mul.wide.u32 	%rd1477, %r403, 2;
	mov.u64 	%rd1478, _ZN34_INTERNAL_47dbf28a_4_k_cu_215f420f7simplex5grad2E;
	add.s64 	%rd1479, %rd1478, %rd1477;
	ld.const.s8 	%rs2547, [%rd1479];
	cvt.rn.f64.s16 	%fd1599, %rs2547;
	ld.const.s8 	%rs2548, [%rd1479+1];
	cvt.rn.f64.s16 	%fd1600, %rs2548;
	mul.f64 	%fd1601, %fd200, %fd1600;
	fma.rn.f64 	%fd1602, %fd199, %fd1599, %fd1601;
	mul.f64 	%fd4162, %fd1598, %fd1602;
$L__BB1_104:
	add.f64 	%fd1604, %fd4160, %fd4161;
	add.f64 	%fd1605, %fd1604, %fd4162;
	mul.f64 	%fd1606, %fd1605, 0d4051800000000000;
	mul.f64 	%fd1607, %fd1606, 0d3FE199999999999A;
	fma.rn.f64 	%fd210, %fd1607, 0d4000000000000000, %fd194;
	add.s64 	%rd1480, %rd993, 816;
	// begin inline asm
	prefetch.local.L2 [%rd1480];
	// end inline asm
	ld.local.v2.f64 	{%fd1608, %fd1609}, [%rd42+544];
	add.f64 	%fd1610, %fd1608, 0d3FC6480F312F684B;
	add.f64 	%fd1611, %fd1609, 0dBFD1111115555555;
	add.f64 	%fd1612, %fd1610, %fd1611;
	fma.rn.f64 	%fd1613, %fd1612, 0d3FD76CF5D0B09954, %fd1610;
	cvt.rzi.s32.f64 	%r404, %fd1613;
	fma.rn.f64 	%fd1614, %fd1612, 0d3FD76CF5D0B09954, %fd1611;
	cvt.rzi.s32.f64 	%r405, %fd1614;
	cvt.rn.f64.s32 	%fd1615, %r404;
	setp.lt.f64 	%p113, %fd1613, %fd1615;
	selp.s32 	%r406, -1, 0, %p113;
	add.s32 	%r407, %r404, %r406;
	cvt.rn.f64.s32 	%fd1616, %r405;
	setp.lt.f64 	%p114, %fd1614, %fd1616;
	selp.s32 	%r408, -1, 0, %p114;
	add.s32 	%r409, %r405, %r408;
	add.s32 	%r410, %r407, %r409;
	cvt.rn.f64.s32 	%fd1617, %r410;
	mul.f64 	%fd1618, %fd1617, 0d3FCB0CB174DF99C8;
	cvt.rn.f64.s32 	%fd1619, %r407;
	cvt.rn.f64.s32 	%fd1620, %r409;
	sub.f64 	%fd1621, %fd1618, %fd1619;
	add.f64 	%fd211, %fd1610, %fd1621;
	sub.f64 	%fd1622, %fd1618, %fd1620;
	add.f64 	%fd212, %fd1611, %fd1622;
	setp.leu.f64 	%p115, %fd211, %fd212;
	setp.gt.f64 	%p116, %fd211, %fd212;
	selp.u32 	%r411, 1, 0, %p116;
	selp.u32 	%r412, 1, 0, %p115;
	selp.f64 	%fd1623, 0d3FF0000000000000, 0d0000000000000000, %p116;
	sub.f64 	%fd1624, %fd211, %fd1623;
	add.f64 	%fd213, %fd1624, 0d3FCB0CB174DF99C8;
	selp.f64 	%fd1625, 0d3FF0000000000000, 0d0000000000000000, %p115;
	sub.f64 	%fd1626, %fd212, %fd1625;
	add.f64 	%fd214, %fd1626, 0d3FCB0CB174DF99C8;
	add.f64 	%fd1627, %fd211, 0dBFF0000000000000;
	add.f64 	%fd215, %fd1627, 0d3FDB0CB174DF99C8;
	add.f64 	%fd1628, %fd212, 0dBFF0000000000000;
	add.f64 	%fd216, %fd1628, 0d3FDB0CB174DF99C8;
	and.b32  	%r413, %r409, 255;
	cvt.u64.u32 	%rd1482, %r413;
	add.s64 	%rd1483, %rd42, %rd1482;
	ld.local.u8 	%rs2549, [%rd1483+560];
	cvt.u16.u32 	%rs2550, %r407;
	add.s16 	%rs2551, %rs2549, %rs2550;
	cvt.u64.u16 	%rd1484, %rs2551;
	and.b64  	%rd59, %rd1484, 255;
	add.s32 	%r414, %r407, %r411;
	add.s32 	%r415, %r409, %r412;
	and.b32  	%r416, %r415, 255;
	cvt.u64.u32 	%rd1485, %r416;
	add.s64 	%rd1486, %rd42, %rd1485;
	ld.local.u8 	%rs2552, [%rd1486+560];
	cvt.u16.u32 	%rs2553, %r414;
	add.s16 	%rs2554, %rs2552, %rs2553;
	cvt.u64.u16 	%rd1487, %rs2554;
	and.b64  	%rd1488, %rd1487, 255;
	add.s64 	%rd1489, %rd42, %rd1488;
	ld.local.u8 	%rs29, [%rd1489+560];
	add.s32 	%r417, %r409, 1;
	and.b32  	%r418, %r417, 255;
	cvt.u64.u32 	%rd1490, %r418;
	add.s64 	%rd1491, %rd42, %rd1490;
	ld.local.u8 	%rs2555, [%rd1491+560];
	add.s16 	%rs2556, %rs2555, %rs2550;
	add.s16 	%rs2557, %rs2556, 1;
	cvt.u64.u16 	%rd1492, %rs2557;
	and.b64  	%rd1493, %rd1492, 255;
	add.s64 	%rd1494, %rd42, %rd1493;
	ld.local.u8 	%rs30, [%rd1494+560];
	mul.f64 	%fd1629, %fd211, %fd211;
	mov.f64 	%fd1630, 0d3FE0000000000000;
	sub.f64 	%fd1631, %fd1630, %fd1629;
	mul.f64 	%fd1632, %fd212, %fd212;
	sub.f64 	%fd217, %fd1631, %fd1632;
	setp.lt.f64 	%p117, %fd217, 0d0000000000000000;
	mov.f64 	%fd4163, 0d0000000000000000;
	@%p117 bra 	$L__BB1_106;
	add.s64 	%rd1495, %rd42, %rd59;
	ld.local.u8 	%rs2558, [%rd1495+560];
	mul.lo.s16 	%rs2559, %rs2558, 171;
	shr.u16 	%rs2560, %rs2559, 11;
	mul.lo.s16 	%rs2561, %rs2560, 12;
	sub.s16 	%rs2562, %rs2558, %rs2561;
	mul.f64 	%fd1633, %fd217, %fd217;
	mul.f64 	%fd1634, %fd1633, %fd1633;
	cvt.u32.u16 	%r419, %rs2562;
	and.b32  	%r420, %r419, 255;
	mul.wide.u32 	%rd1496, %r420, 2;
	mov.u64 	%rd1497, _ZN34_INTERNAL_47dbf28a_4_k_cu_215f420f7simplex5grad2E;
	add.s64 	%rd1498, %rd1497, %rd1496;
	ld.const.s8 	%rs2563, [%rd1498];
	cvt.rn.f64.s16 	%fd1635, %rs2563;
	ld.const.s8 	%rs2564, [%rd1498+1];
	cvt.rn.f64.s16 	%fd1636, %rs2564;
	mul.f64 	%fd1637, %fd212, %fd1636;
	fma.rn.f64 	%fd1638, %fd211, %fd1635, %fd1637;
	mul.f64 	%fd4163, %fd1634, %fd1638;
$L__BB1_106:
	mul.f64 	%fd1640, %fd213, %fd213;
	mov.f64 	%fd1641, 0d3FE0000000000000;
	sub.f64 	%fd1642, %fd1641, %fd1640;
	mul.f64 	%fd1643, %fd214, %fd214;
	sub.f64 	%fd220, %fd1642, %fd1643;
	setp.lt.f64 	%p118, %fd220, 0d0000000000000000;
	mov.f64 	%fd4164, 0d0000000000000000;
	@%p118 bra 	$L__BB1_108;
	mul.f64 	%fd1644, %fd220, %fd220;
	mul.f64 	%fd1645, %fd1644, %fd1644;
	mul.lo.s16 	%rs2566, %rs29, 171;
	shr.u16 	%rs2567, %rs2566, 11;
	mul.lo.s16 	%rs2568, %rs2567, 12;
	sub.s16 	%rs2569, %rs29, %rs2568;
	cvt.u32.u16 	%r421, %rs2569;
	and.b32  	%r422, %r421, 255;
	mul.wide.u32 	%rd1499, %r422, 2;
	mov.u64 	%rd1500, _ZN34_INTERNAL_47dbf28a_4_k_cu_215f420f7simplex5grad2E;
	add.s64 	%rd1501, %rd1500, %rd1499;
	ld.const.s8 	%rs2570, [%rd1501];
	cvt.rn.f64.s16 	%fd1646, %rs2570;
	ld.const.s8 	%rs2571, [%rd1501+1];
	cvt.rn.f64.s16 	%fd1647, %rs2571;
	mul.f64 	%fd1648, %fd214, %fd1647;
	fma.rn.f64 	%fd1649, %fd213, %fd1646, %fd1648;
	mul.f64 	%fd4164, %fd1645, %fd1649;
$L__BB1_108:
	mul.f64 	%fd1651, %fd215, %fd215;
	mov.f64 	%fd1652, 0d3FE0000000000000;
	sub.f64 	%fd1653, %fd1652, %fd1651;
	mul.f64 	%fd1654, %fd216, %fd216;
	sub.f64 	%fd223, %fd1653, %fd1654;
	setp.lt.f64 	%p119, %fd223, 0d0000000000000000;
	mov.f64 	%fd4165, 0d0000000000000000;
	@%p119 bra 	$L__BB1_110;
	mul.f64 	%fd1655, %fd223, %fd223;
	mul.f64 	%fd1656, %fd1655, %fd1655;
	mul.lo.s16 	%rs2573, %rs30, 171;
	shr.u16 	%rs2574, %rs2573, 11;
	mul.lo.s16 	%rs2575, %rs2574, 12;
	sub.s16 	%rs2576, %rs30, %rs2575;
	cvt.u32.u16 	%r423, %rs2576;
	and.b32  	%r424, %r423, 255;
	mul.wide.u32 	%rd1502, %r424, 2;
	mov.u64 	%rd1503, _ZN34_INTERNAL_47dbf28a_4_k_cu_215f420f7simplex5grad2E;
	add.s64 	%rd1504, %rd1503, %rd1502;
	ld.const.s8 	%rs2577, [%rd1504];
	cvt.rn.f64.s16 	%fd1657, %rs2577;
	ld.const.s8 	%rs2578, [%rd1504+1];
	cvt.rn.f64.s16 	%fd1658, %rs2578;
	mul.f64 	%fd1659, %fd216, %fd1658;
	fma.rn.f64 	%fd1660, %fd215, %fd1657, %fd1659;
	mul.f64 	%fd4165, %fd1656, %fd1660;
$L__BB1_110:
	add.f64 	%fd1662, %fd4163, %fd4164;
	add.f64 	%fd1663, %fd1662, %fd4165;
	mul.f64 	%fd1664, %fd1663, 0d4051800000000000;
	mul.f64 	%fd1665, %fd1664, 0d3FE199999999999A;
	fma.rn.f64 	%fd226, %fd1665, 0d4010000000000000, %fd210;
	add.s64 	%rd1505, %rd993, 1088;
	// begin inline asm
	prefetch.local.L2 [%rd1505];
	// end inline asm
	ld.local.v2.f64 	{%fd1666, %fd1667}, [%rd42+816];
	add.f64 	%fd1668, %fd1666, 0d3FADB56996E9E064;
	add.f64 	%fd1669, %fd1667, 0dBFB6C16C1C71C71C;
	add.f64 	%fd1670, %fd1668, %fd1669;
	fma.rn.f64 	%fd1671, %fd1670, 0d3FD76CF5D0B09954, %fd1668;
	cvt.rzi.s32.f64 	%r425, %fd1671;
	fma.rn.f64 	%fd1672, %fd1670, 0d3FD76CF5D0B09954, %fd1669;
	cvt.rzi.s32.f64 	%r426, %fd1672;
	cvt.rn.f64.s32 	%fd1673, %r425;
	setp.lt.f64 	%p120, %fd1671, %fd1673;
	selp.s32 	%r427, -1, 0, %p120;
	add.s32 	%r428, %r425, %r427;
	cvt.rn.f64.s32 	%fd1674, %r426;
	setp.lt.f64 	%p121, %fd1672, %fd1674;
	selp.s32 	%r429, -1, 0, %p121;
	add.s32 	%r430, %r426, %r429;
	add.s32 	%r431, %r428, %r430;
	cvt.rn.f64.s32 	%fd1675, %r431;
	mul.f64 	%fd1676, %fd1675, 0d3FCB0CB174DF99C8;
	cvt.rn.f64.s32 	%fd1677, %r428;
	cvt.rn.f64.s32 	%fd1678, %r430;
	sub.f64 	%fd1679, %fd1676, %fd1677;
	add.f64 	%fd227, %fd1668, %fd1679;
	sub.f64 	%fd1680, %fd1676, %fd1678;
	add.f64 	%fd228, %fd1669, %fd1680;
	setp.leu.f64 	%p122, %fd227, %fd228;
	setp.gt.f64 	%p123, %fd227, %fd228;
	selp.u32 	%r432, 1, 0, %p123;
	selp.u32 	%r433, 1, 0, %p122;
	selp.f64 	%fd1681, 0d3FF0000000000000, 0d0000000000000000, %p123;
	sub.f64 	%fd1682, %fd227, %fd1681;
	add.f64 	%fd229, %fd1682, 0d3FCB0CB174DF99C8;
	selp.f64 	%fd1683, 0d3FF0000000000000, 0d0000000000000000, %p122;
	sub.f64 	%fd1684, %fd228, %fd1683;
	add.f64 	%fd230, %fd1684, 0d3FCB0CB174DF99C8;
	add.f64 	%fd1685, %fd227, 0dBFF0000000000000;
	add.f64 	%fd231, %fd1685, 0d3FDB0CB174DF99C8;
	add.f64 	%fd1686, %fd228, 0dBFF0000000000000;
	add.f64 	%fd232, %fd1686, 0d3FDB0CB174DF99C8;
	and.b32  	%r434, %r430, 255;
	cvt.u64.u32 	%rd1507, %r434;
	add.s64 	%rd1508, %rd42, %rd1507;
	ld.local.u8 	%rs2579, [%rd1508+832];
	cvt.u16.u32 	%rs2580, %r428;
	add.s16 	%rs2581, %rs2579, %rs2580;
	cvt.u64.u16 	%rd1509, %rs2581;
	and.b64  	%rd61, %rd1509, 255;
	add.s32 	%r435, %r428, %r432;
	add.s32 	%r436, %r430, %r433;
	and.b32  	%r437, %r436, 255;
	cvt.u64.u32 	%rd1510, %r437;
	add.s64 	%rd1511, %rd42, %rd1510;
	ld.local.u8 	%rs2582, [%rd1511+832];
	cvt.u16.u32 	%rs2583, %r435;
	add.s16 	%rs2584, %rs2582, %rs2583;
	cvt.u64.u16 	%rd1512, %rs2584;
	and.b64  	%rd1513, %rd1512, 255;
	add.s64 	%rd1514, %rd42, %rd1513;
	ld.local.u8 	%rs31, [%rd1514+832];
	add.s32 	%r438, %r430, 1;
	and.b32  	%r439, %r438, 255;
	cvt.u64.u32 	%rd1515, %r439;
	add.s64 	%rd1516, %rd42, %rd1515;
	ld.local.u8 	%rs2585, [%rd1516+832];
	add.s16 	%rs2586, %rs2585, %rs2580;
	add.s16 	%rs2587, %rs2586, 1;
	cvt.u64.u16 	%rd1517, %rs2587;
	and.b64  	%rd1518, %rd1517, 255;
	add.s64 	%rd1519, %rd42, %rd1518;
	ld.local.u8 	%rs32, [%rd1519+832];
	mul.f64 	%fd1687, %fd227, %fd227;
	mov.f64 	%fd1688, 0d3FE0000000000000;
	sub.f64 	%fd1689, %fd1688, %fd1687;
	mul.f64 	%fd1690, %fd228, %fd228;
	sub.f64 	%fd233, %fd1689, %fd1690;
	setp.lt.f64 	%p124, %fd233, 0d0000000000000000;
	mov.f64 	%fd4166, 0d0000000000000000;
	@%p124 bra 	$L__BB1_112;
	add.s64 	%rd1520, %rd42, %rd61;
	ld.local.u8 	%rs2588, [%rd1520+832];
	mul.lo.s16 	%rs2589, %rs2588, 171;
	shr.u16 	%rs2590, %rs2589, 11;
	mul.lo.s16 	%rs2591, %rs2590, 12;
	sub.s16 	%rs2592, %rs2588, %rs2591;
	mul.f64 	%fd1691, %fd233, %fd233;
	mul.f64 	%fd1692, %fd1691, %fd1691;
	cvt.u32.u16 	%r440, %rs2592;
	and.b32  	%r441, %r440, 255;
	mul.wide.u32 	%rd1521, %r441, 2;
	mov.u64 	%rd1522, _ZN34_INTERNAL_47dbf28a_4_k_cu_215f420f7simplex5grad2E;
	add.s64 	%rd1523, %rd1522, %rd1521;
	ld.const.s8 	%rs2593, [%rd1523];
	cvt.rn.f64.s16 	%fd1693, %rs2593;
	ld.const.s8 	%rs2594, [%rd1523+1];
	cvt.rn.f64.s16 	%fd1694, %rs2594;
	mul.f64 	%fd1695, %fd228, %fd1694;
	fma.rn.f64 	%fd1696, %fd227, %fd1693, %fd1695;
	mul.f64 	%fd4166, %fd1692, %fd1696;
$L__BB1_112:
	mul.f64 	%fd1698, %fd229, %fd229;
	mov.f64 	%fd1699, 0d3FE0000000000000;
	sub.f64 	%fd1700, %fd1699, %fd1698;
	mul.f64 	%fd1701, %fd230, %fd230;
	sub.f64 	%fd236, %fd1700, %fd1701;
	setp.lt.f64 	%p125, %fd236, 0d0000000000000000;
	mov.f64 	%fd4167, 0d0000000000000000;
	@%p125 bra 	$L__BB1_114;
	mul.f64 	%fd1702, %fd236, %fd236;
	mul.f64 	%fd1703, %fd1702, %fd1702;
	mul.lo.s16 	%rs2596, %rs31, 171;
	shr.u16 	%rs2597, %rs2596, 11;
	mul.lo.s16 	%rs2598, %rs2597, 12;
	sub.s16 	%rs2599, %rs31, %rs2598;
	cvt.u32.u16 	%r442, %rs2599;
	and.b32  	%r443, %r442, 255;
	mul.wide.u32 	%rd1524, %r443, 2;
	mov.u64 	%rd1525, _ZN34_INTERNAL_47dbf28a_4_k_cu_215f420f7simplex5grad2E;
	add.s64 	%rd1526, %rd1525, %rd1524;
	ld.const.s8 	%rs2600, [%rd1526];
	cvt.rn.f64.s16 	%fd1704, %rs2600;
	ld.const.s8 	%rs2601, [%rd1526+1];
	cvt.rn.f64.s16 	%fd1705, %rs2601;
	mul.f64 	%fd1706, %fd230, %fd1705;
	fma.rn.f64 	%fd1707, %fd229, %fd1704, %fd1706;
	mul.f64 	%fd4167, %fd1703, %fd1707;
$L__BB1_114:
	mul.f64 	%fd1709, %fd231, %fd231;
	mov.f64 	%fd1710, 0d3FE0000000000000;
	sub.f64 	%fd1711, %fd1710, %fd1709;
	mul.f64 	%fd1712, %fd232, %fd232;
	sub.f64 	%fd239, %fd1711, %fd1712;
	setp.lt.f64 	%p126, %fd239, 0d0000000000000000;
	mov.f64 	%fd4168, 0d0000000000000000;
	@%p126 bra 	$L__BB1_116;
	mul.f64 	%fd1713, %fd239, %fd239;
	mul.f64 	%fd1714, %fd1713, %fd1713;
	mul.lo.s16 	%rs2603, %rs32, 171;
	shr.u16 	%rs2604, %rs2603, 11;
	mul.lo.s16 	%rs2605, %rs2604, 12;
	sub.s16 	%rs2606, %rs32, %rs2605;
	cvt.u32.u16 	%r444, %rs2606;
	and.b32  	%r445, %r444, 255;
	mul.wide.u32 	%rd1527, %r445, 2;
	mov.u64 	%rd1528, _ZN34_INTERNAL_47dbf28a_4_k_cu_215f420f7simplex5grad2E;
	add.s64 	%rd1529, %rd1528, %rd1527;
	ld.const.s8 	%rs2607, [%rd1529];
	cvt.rn.f64.s16 	%fd1715, %rs2607;
	ld.const.s8 	%rs2608, [%rd1529+1];
	cvt.rn.f64.s16 	%fd1716, %rs2608;
	mul.f64 	%fd1717, %fd232, %fd1716;
	fma.rn.f64 	%fd1718, %fd231, %fd1715, %fd1717;
	mul.f64 	%fd4168, %fd1714, %fd1718;
$L__BB1_116:
	add.f64 	%fd1719, %fd4166, %fd4167;
	add.f64 	%fd1720, %fd1719, %fd4168;
	mul.f64 	%fd1721, %fd1720, 0d4051800000000000;
	mul.f64 	%fd1722, %fd1721, 0d3FE199999999999A;
	fma.rn.f64 	%fd1723, %fd1722, 0d4020000000000000, %fd226;
	fma.rn.f64 	%fd1724, %fd114, 0d3FF199999999999A, 0d3FE0000000000000;
	fma.rn.f64 	%fd1725, %fd178, 0d3FC3333333333333, 0d3FE6666666666666;
	mul.f64 	%fd1726, %fd1725, 0d3FEFAE147AE147AE;
	fma.rn.f64 	%fd1727, %fd1724, 0d3F847AE147AE147B, %fd1726;
	mov.f64 	%fd1728, 0d3FF0000000000000;
	sub.f64 	%fd1729, %fd1728, %fd1727;
	mul.f64 	%fd1730, %fd1729, %fd1729;
	sub.f64 	%fd1731, %fd1728, %fd1730;
	setp.lt.f64 	%p127, %fd1731, 0d0000000000000000;
	selp.f64 	%fd1732, 0d0000000000000000, %fd1731, %p127;
	setp.gt.f64 	%p128, %fd1732, 0d3FF0000000000000;
	selp.f64 	%fd1733, 0d3FF0000000000000, %fd1732, %p128;
	mul.f64 	%fd1734, %fd1733, 0d404F800000000000;
	cvt.rzi.s32.f64 	%r446, %fd1734;
	fma.rn.f64 	%fd1735, %fd1723, 0d3FC3333333333333, 0d3FE0000000000000;
	mul.f64 	%fd1736, %fd1735, 0d3FEFEF9DB22D0E56;
	fma.rn.f64 	%fd1737, %fd1724, 0d3F60624DD2F1A9FC, %fd1736;
	setp.lt.f64 	%p129, %fd1737, 0d0000000000000000;
	selp.f64 	%fd1738, 0d0000000000000000, %fd1737, %p129;
	setp.gt.f64 	%p130, %fd1738, 0d3FF0000000000000;
	selp.f64 	%fd1739, 0d3FF0000000000000, %fd1738, %p130;
	mul.f64 	%fd1740, %fd1739, 0d404F800000000000;
	cvt.rzi.s32.f64 	%r447, %fd1740;
	shl.b32 	%r448, %r447, 6;
	add.s32 	%r449, %r448, %r446;
	cvt.s64.s32 	%rd1530, %r449;
	mov.u64 	%rd1531, _ZN34_INTERNAL_47dbf28a_4_k_cu_215f420f12more_simplex11biomeLookupE;
	add.s64 	%rd1532, %rd1531, %rd1530;
	ld.const.u8 	%rs2609, [%rd1532];
	setp.eq.s16 	%p131, %rs2609, 8;
	@%p131 bra 	$L__BB1_118;
	mov.b64 	%rd1533, 0;
	st.global.u64 	[%rd30], %rd1533;
	bra.uni 	$L__BB1_368;
$L__BB1_118:
	// begin inline asm
	prefetch.local.L1 [%rd397];
	// end inline asm
	// begin inline asm
	prefetch.local.L2 [%rd685];
	// end inline asm
	ld.local.v2.f64 	{%fd1742, %fd1743}, [%rd21];
	add.f64 	%fd1744, %fd1742, 0d4020000000000000;
	add.f64 	%fd1745, %fd1743, 0dC028000000000000;
	add.f64 	%fd1746, %fd1744, %fd1745;
	fma.rn.f64 	%fd1747, %fd1746, 0d3FD76CF5D0B09954, %fd1744;
	cvt.rzi.s32.f64 	%r450, %fd1747;
	fma.rn.f64 	%fd1748, %fd1746, 0d3FD76CF5D0B09954, %fd1745;
	cvt.rzi.s32.f64 	%r451, %fd1748;
	cvt.rn.f64.s32 	%fd1749, %r450;
	setp.lt.f64 	%p132, %fd1747, %fd1749;
	selp.s32 	%r452, -1, 0, %p132;
	add.s32 	%r453, %r450, %r452;
	cvt.rn.f64.s32 	%fd1750, %r451;
	setp.lt.f64 	%p133, %fd1748, %fd1750;
	selp.s32 	%r454, -1, 0, %p133;
	add.s32 	%r455, %r451, %r454;
	add.s32 	%r456, %r453, %r455;
	cvt.rn.f64.s32 	%fd1751, %r456;
	mul.f64 	%fd1752, %fd1751, 0d3FCB0CB174DF99C8;
	cvt.rn.f64.s32 	%fd1753, %r453;
	cvt.rn.f64.s32 	%fd1754, %r455;
	sub.f64 	%fd1755, %fd1752, %fd1753;
	add.f64 	%fd242, %fd1744, %fd1755;
	sub.f64 	%fd1756, %fd1752, %fd1754;
	add.f64 	%fd243, %fd1745, %fd1756;
	setp.leu.f64 	%p134, %fd242, %fd243;
	setp.gt.f64 	%p135, %fd242, %fd243;
	selp.u32 	%r457, 1, 0, %p135;
	selp.u32 	%r458, 1, 0, %p134;
	selp.f64 	%fd1757, 0d3FF0000000000000, 0d0000000000000000, %p135;
	sub.f64 	%fd1758, %fd242, %fd1757;
	add.f64 	%fd244, %fd1758, 0d3FCB0CB174DF99C8;
	selp.f64 	%fd1759, 0d3FF0000000000000, 0d0000000000000000, %p134;
	sub.f64 	%fd1760, %fd243, %fd1759;
	add.f64 	%fd245, %fd1760, 0d3FCB0CB174DF99C8;
	add.f64 	%fd1761, %fd242, 0dBFF0000000000000;
	add.f64 	%fd246, %fd1761, 0d3FDB0CB174DF99C8;
	add.f64 	%fd1762, %fd243, 0dBFF0000000000000;
	add.f64 	%fd247, %fd1762, 0d3FDB0CB174DF99C8;
	and.b32  	%r459, %r455, 255;
	cvt.u64.u32 	%rd1536, %r459;
	add.s64 	%rd1537, %rd21, %rd1536;
	ld.local.u8 	%rs2610, [%rd1537+16];
	cvt.u16.u32 	%rs2611, %r453;
	add.s16 	%rs2612, %rs2610, %rs2611;
	cvt.u64.u16 	%rd1538, %rs2612;
	and.b64  	%rd62, %rd1538, 255;
	add.s32 	%r460, %r453, %r457;
	add.s32 	%r461, %r455, %r458;
	and.b32  	%r462, %r461, 255;
	cvt.u64.u32 	%rd1539, %r462;
	add.s64 	%rd1540, %rd21, %rd1539;
	ld.local.u8 	%rs2613, [%rd1540+16];
	cvt.u16.u32 	%rs2614, %r460;
	add.s16 	%rs2615, %rs2613, %rs2614;
	cvt.u64.u16 	%rd1541, %rs2615;
	and.b64  	%rd1542, %rd1541, 255;
	add.s64 	%rd1543, %rd21, %rd1542;
	ld.local.u8 	%rs33, [%rd1543+16];
	add.s32 	%r463, %r455, 1;
	and.b32  	%r464, %r463, 255;
	cvt.u64.u32 	%rd1544, %r464;
	add.s64 	%rd1545, %rd21, %rd1544;
	ld.local.u8 	%rs2616, [%rd1545+16];
	add.s16 	%rs2617, %rs2616, %rs2611;
	add.s16 	%rs2618, %rs2617, 1;
	cvt.u64.u16 	%rd1546, %rs2618;
	and.b64  	%rd1547, %rd1546, 255;
	add.s64 	%rd1548, %rd21, %rd1547;
	ld.local.u8 	%rs34, [%rd1548+16];
	mul.f64 	%fd1763, %fd242, %fd242;
	mov.f64 	%fd1764, 0d3FE0000000000000;
	sub.f64 	%fd1765, %fd1764, %fd1763;
	mul.f64 	%fd1766, %fd243, %fd243;
	sub.f64 	%fd248, %fd1765, %fd1766;
	setp.lt.f64 	%p136, %fd248, 0d0000000000000000;
	mov.f64 	%fd4169, 0d0000000000000000;
	@%p136 bra 	$L__BB1_120;
	add.s64 	%rd1549, %rd21, %rd62;
	ld.local.u8 	%rs2619, [%rd1549+16];
	mul.lo.s16 	%rs2620, %rs2619, 171;
	shr.u16 	%rs2621, %rs2620, 11;
	mul.lo.s16 	%rs2622, %rs2621, 12;
	sub.s16 	%rs2623, %rs2619, %rs2622;
	mul.f64 	%fd1767, %fd248, %fd248;
	mul.f64 	%fd1768, %fd1767, %fd1767;
	cvt.u32.u16 	%r465, %rs2623;
	and.b32  	%r466, %r465, 255;
	mul.wide.u32 	%rd1550, %r466, 2;
	mov.u64 	%rd1551, _ZN34_INTERNAL_47dbf28a_4_k_cu_215f420f7simplex5grad2E;
	add.s64 	%rd1552, %rd1551, %rd1550;
	ld.const.s8 	%rs2624, [%rd1552];
	cvt.rn.f64.s16 	%fd1769, %rs2624;
	ld.const.s8 	%rs2625, [%rd1552+1];
	cvt.rn.f64.s16 	%fd1770, %rs2625;
	mul.f64 	%fd1771, %fd243, %fd1770;
	fma.rn.f64 	%fd1772, %fd242, %fd1769, %fd1771;
	mul.f64 	%fd4169, %fd1768, %fd1772;
$L__BB1_120:
	mul.f64 	%fd1774, %fd244, %fd244;
	mov.f64 	%fd1775, 0d3FE0000000000000;
	sub.f64 	%fd1776, %fd1775, %fd1774;
	mul.f64 	%fd1777, %fd245, %fd245;
	sub.f64 	%fd251, %fd1776, %fd1777;
	setp.lt.f64 	%p137, %fd251, 0d0000000000000000;
	mov.f64 	%fd4170, 0d0000000000000000;
	@%p137 bra 	$L__BB1_122;
	mul.f64 	%fd1778, %fd251, %fd251;
	mul.f64 	%fd1779, %fd1778, %fd1778;
	mul.lo.s16 	%rs2627, %rs33, 171;
	shr.u16 	%rs2628, %rs2627, 11;
	mul.lo.s16 	%rs2629, %rs2628, 12;
	sub.s16 	%rs2630, %rs33, %rs2629;
	cvt.u32.u16 	%r467, %rs2630;
	and.b32  	%r468, %r467, 255;
	mul.wide.u32 	%rd1553, %r468, 2;
	mov.u64 	%rd1554, _ZN34_INTERNAL_47dbf28a_4_k_cu_215f420f7simplex5grad2E;
	add.s64 	%rd1555, %rd1554, %rd1553;
	ld.const.s8 	%rs2631, [%rd1555];
	cvt.rn.f64.s16 	%fd1780, %rs2631;
	ld.const.s8 	%rs2632, [%rd1555+1];
	cvt.rn.f64.s16 	%fd1781, %rs2632;
	mul.f64 	%fd1782, %fd245, %fd1781;
	fma.rn.f64 	%fd1783, %fd244, %fd1780, %fd1782;
	mul.f64 	%fd4170, %fd1779, %fd1783;
$L__BB1_122:
	mul.f64 	%fd1785, %fd246, %fd246;
	mov.f64 	%fd1786, 0d3FE0000000000000;
	sub.f64 	%fd1787, %fd1786, %fd1785;
	mul.f64 	%fd1788, %fd247, %fd247;
	sub.f64 	%fd254, %fd1787, %fd1788;
	setp.lt.f64 	%p138, %fd254, 0d0000000000000000;
	mov.f64 	%fd4171, 0d0000000000000000;
	@%p138 bra 	$L__BB1_124;
	mul.f64 	%fd1789, %fd254, %fd254;
	mul.f64 	%fd1790, %fd1789, %fd1789;
	mul.lo.s16 	%rs2634, %rs34, 171;
	shr.u16 	%rs2635, %rs2634, 11;
	mul.lo.s16 	%rs2636, %rs2635, 12;
	sub.s16 	%rs2637, %rs34, %rs2636;
	cvt.u32.u16 	%r469, %rs2637;
	and.b32  	%r470, %r469, 255;
	mul.wide.u32 	%rd1556, %r470, 2;
	mov.u64 	%rd1557, _ZN34_INTERNAL_47dbf28a_4_k_cu_215f420f7simplex5grad2E;
	add.s64 	%rd1558, %rd1557, %rd1556;
	ld.const.s8 	%rs2638, [%rd1558];
	cvt.rn.f64.s16 	%fd1791, %rs2638;
	ld.const.s8 	%rs2639, [%rd1558+1];
	cvt.rn.f64.s16 	%fd1792, %rs2639;
	mul.f64 	%fd1793, %fd247, %fd1792;
	fma.rn.f64 	%fd1794, %fd246, %fd1791, %fd1793;
	mul.f64 	%fd4171, %fd1790, %fd1794;
$L__BB1_124:
	add.f64 	%fd1796, %fd4169, %fd4170;
	add.f64 	%fd1797, %fd1796, %fd4171;
	mul.f64 	%fd1798, %fd1797, 0d4051800000000000;
	fma.rn.f64 	%fd257, %fd1798, 0d3FE199999999999A, 0d0000000000000000;
	// begin inline asm
	prefetch.local.L2 [%rd985];
	// end inline asm
	ld.local.v2.f64 	{%fd1799, %fd1800}, [%rd21+272];
	add.f64 	%fd1801, %fd1799, 0d4012D2D2D2D2D2D3;
	add.f64 	%fd1802, %fd1800, 0dC01C3C3C3C3C3C3C;
	add.f64 	%fd1803, %fd1801, %fd1802;
	fma.rn.f64 	%fd1804, %fd1803, 0d3FD76CF5D0B09954, %fd1801;
	cvt.rzi.s32.f64 	%r471, %fd1804;
	fma.rn.f64 	%fd1805, %fd1803, 0d3FD76CF5D0B09954, %fd1802;
	cvt.rzi.s32.f64 	%r472, %fd1805;
	cvt.rn.f64.s32 	%fd1806, %r471;
	setp.lt.f64 	%p139, %fd1804, %fd1806;
	selp.s32 	%r473, -1, 0, %p139;
	add.s32 	%r474, %r471, %r473;
	cvt.rn.f64.s32 	%fd1807, %r472;
	setp.lt.f64 	%p140, %fd1805, %fd1807;
	selp.s32 	%r475, -1, 0, %p140;
	add.s32 	%r476, %r472, %r475;
	add.s32 	%r477, %r474, %r476;
	cvt.rn.f64.s32 	%fd1808, %r477;
	mul.f64 	%fd1809, %fd1808, 0d3FCB0CB174DF99C8;
	cvt.rn.f64.s32 	%fd1810, %r474;
	cvt.rn.f64.s32 	%fd1811, %r476;
	sub.f64 	%fd1812, %fd1809, %fd1810;
	add.f64 	%fd258, %fd1801, %fd1812;
	sub.f64 	%fd1813, %fd1809, %fd1811;
	add.f64 	%fd259, %fd1802, %fd1813;
	setp.leu.f64 	%p141, %fd258, %fd259;
	setp.gt.f64 	%p142, %fd258, %fd259;
	selp.u32 	%r478, 1, 0, %p142;
	selp.u32 	%r479, 1, 0, %p141;
	selp.f64 	%fd1814, 0d3FF0000000000000, 0d0000000000000000, %p142;
	sub.f64 	%fd1815, %fd258, %fd1814;
	add.f64 	%fd260, %fd1815, 0d3FCB0CB174DF99C8;
	selp.f64 	%fd1816, 0d3FF0000000000000, 0d0000000000000000, %p141;
	sub.f64 	%fd1817, %fd259, %fd1816;
	add.f64 	%fd261, %fd1817, 0d3FCB0CB174DF99C8;
	add.f64 	%fd1818, %fd258, 0dBFF0000000000000;
	add.f64 	%fd262, %fd1818, 0d3FDB0CB174DF99C8;
	add.f64 	%fd1819, %fd259, 0dBFF0000000000000;
	add.f64 	%fd263, %fd1819, 0d3FDB0CB174DF99C8;
	and.b32  	%r480, %r476, 255;
	cvt.u64.u32 	%rd1560, %r480;
	add.s64 	%rd1561, %rd21, %rd1560;
	ld.local.u8 	%rs2640, [%rd1561+288];
	cvt.u16.u32 	%rs2641, %r474;
	add.s16 	%rs2642, %rs2640, %rs2641;
	cvt.u64.u16 	%rd1562, %rs2642;
	and.b64  	%rd63, %rd1562, 255;
	add.s32 	%r481, %r474, %r478;
	add.s32 	%r482, %r476, %r479;
	and.b32  	%r483, %r482, 255;
	cvt.u64.u32 	%rd1563, %r483;
	add.s64 	%rd1564, %rd21, %rd1563;
	ld.local.u8 	%rs2643, [%rd1564+288];
	cvt.u16.u32 	%rs2644, %r481;
	add.s16 	%rs2645, %rs2643, %rs2644;
	cvt.u64.u16 	%rd1565, %rs2645;
	and.b64  	%rd1566, %rd1565, 255;
	add.s64 	%rd1567, %rd21, %rd1566;
	ld.local.u8 	%rs35, [%rd1567+288];
	add.s32 	%r484, %r476, 1;
	and.b32  	%r485, %r484, 255;
	cvt.u64.u32 	%rd1568, %r485;
	add.s64 	%rd1569, %rd21, %rd1568;
	ld.local.u8 	%rs2646, [%rd1569+288];
	add.s16 	%rs2647, %rs2646, %rs2641;
	add.s16 	%rs2648, %rs2647, 1;
	cvt.u64.u16 	%rd1570, %rs2648;
	and.b64  	%rd1571, %rd1570, 255;
	add.s64 	%rd1572, %rd21, %rd1571;
	ld.local.u8 	%rs36, [%rd1572+288];
	mul.f64 	%fd1820, %fd258, %fd258;
	mov.f64 	%fd1821, 0d3FE0000000000000;
	sub.f64 	%fd1822, %fd1821, %fd1820;
	mul.f64 	%fd1823, %fd259, %fd259;
	sub.f64 	%fd264, %fd1822, %fd1823;
	setp.lt.f64 	%p143, %fd264, 0d0000000000000000;
	mov.f64 	%fd4172, 0d0000000000000000;
	@%p143 bra 	$L__BB1_126;
	add.s64 	%rd1573, %rd21, %rd63;
	ld.local.u8 	%rs2649, [%rd1573+288];
	mul.lo.s16 	%rs2650, %rs2649, 171;
	shr.u16 	%rs2651, %rs2650, 11;
	mul.lo.s16 	%rs2652, %rs2651, 12;
	sub.s16 	%rs2653, %rs2649, %rs2652;
	mul.f64 	%fd1824, %fd264, %fd264;
	mul.f64 	%fd1825, %fd1824, %fd1824;
	cvt.u32.u16 	%r486, %rs2653;
	and.b32  	%r487, %r486, 255;
	mul.wide.u32 	%rd1574, %r487, 2;
	mov.u64 	%rd1575, _ZN34_INTERNAL_47dbf28a_4_k_cu_215f420f7simplex5grad2E;
	add.s64 	%rd1576, %rd1575, %rd1574;
	ld.const.s8 	%rs2654, [%rd1576];
	cvt.rn.f64.s16 	%fd1826, %rs2654;
	ld.const.s8 	%rs2655, [%rd1576+1];
	cvt.rn.f64.s16 	%fd1827, %rs2655;
	mul.f64 	%fd1828, %fd259, %fd1827;
	fma.rn.f64 	%fd1829, %fd258, %fd1826, %fd1828;
	mul.f64 	%fd4172, %fd1825, %fd1829;
$L__BB1_126:
	mul.f64 	%fd1831, %fd260, %fd260;
	mov.f64 	%fd1832, 0d3FE0000000000000;
	sub.f64 	%fd1833, %fd1832, %fd1831;
	mul.f64 	%fd1834, %fd261, %fd261;
	sub.f64 	%fd267, %fd1833, %fd1834;
	setp.lt.f64 	%p144, %fd267, 0d0000000000000000;
	mov.f64 	%fd4173, 0d0000000000000000;
	@%p144 bra 	$L__BB1_128;
	mul.f64 	%fd1835, %fd267, %fd267;
	mul.f64 	%fd1836, %fd1835, %fd1835;
	mul.lo.s16 	%rs2657, %rs35, 171;
	shr.u16 	%rs2658, %rs2657, 11;
	mul.lo.s16 	%rs2659, %rs2658, 12;
	sub.s16 	%rs2660, %rs35, %rs2659;
	cvt.u32.u16 	%r488, %rs2660;
	and.b32  	%r489, %r488, 255;
	mul.wide.u32 	%rd1577, %r489, 2;
	mov.u64 	%rd1578, _ZN34_INTERNAL_47dbf28a_4_k_cu_215f420f7simplex5grad2E;
	add.s64 	%rd1579, %rd1578, %rd1577;
	ld.const.s8 	%rs2661, [%rd1579];
	cvt.rn.f64.s16 	%fd1837, %rs2661;
	ld.const.s8 	%rs2662, [%rd1579+1];
	cvt.rn.f64.s16 	%fd1838, %rs2662;
	mul.f64 	%fd1839, %fd261, %fd1838;
	fma.rn.f64 	%fd1840, %fd260, %fd1837, %fd1839;
	mul.f64 	%fd4173, %fd1836, %fd1840;
$L__BB1_128:
	mul.f64 	%fd1842, %fd262, %fd262;
	mov.f64 	%fd1843, 0d3FE0000000000000;
	sub.f64 	%fd1844, %fd1843, %fd1842;
	mul.f64 	%fd1845, %fd263, %fd263;
	sub.f64 	%fd270, %fd1844, %fd1845;
	setp.lt.f64 	%p145, %fd270, 0d0000000000000000;
	mov.f64 	%fd4174, 0d0000000000000000;
	@%p145 bra 	$L__BB1_130;
	mul.f64 	%fd1846, %fd270, %fd270;
	mul.f64 	%fd1847, %fd1846, %fd1846;
	mul.lo.s16 	%rs2664, %rs36, 171;
	shr.u16 	%rs2665, %rs2664, 11;
	mul.lo.s16 	%rs2666, %rs2665, 12;
	sub.s16 	%rs2667, %rs36, %rs2666;
	cvt.u32.u16 	%r490, %rs2667;
	and.b32  	%r491, %r490, 255;
	mul.wide.u32 	%rd1580, %r491, 2;
	mov.u64 	%rd1581, _ZN34_INTERNAL_47dbf28a_4_k_cu_215f420f7simplex5grad2E;
	add.s64 	%rd1582, %rd1581, %rd1580;
	ld.const.s8 	%rs2668, [%rd1582];
	cvt.rn.f64.s16 	%fd1848, %rs2668;
	ld.const.s8 	%rs2669, [%rd1582+1];
	cvt.rn.f64.s16 	%fd1849, %rs2669;
	mul.f64 	%fd1850, %fd263, %fd1849;
	fma.rn.f64 	%fd1851, %fd262, %fd1848, %fd1850;
	mul.f64 	%fd4174, %fd1847, %fd1851;
$L__BB1_130:
	add.f64 	%fd1853, %fd4172, %fd4173;
	add.f64 	%fd1854, %fd1853, %fd4174;
	mul.f64 	%fd1855, %fd1854, 0d4051800000000000;
	mul.f64 	%fd1856, %fd1855, 0d3FE199999999999A;
	fma.rn.f64 	%fd273, %fd1856, 0d4000000000000000, %fd257;
	// begin inline asm
	prefetch.local.L1 [%rd103];
	// end inline asm
	// begin inline asm
	prefetch.local.L2 [%rd1331];
	// end inline asm
	ld.local.v2.f64 	{%fd1857, %fd1858}, [%rd46];
	add.f64 	%fd1859, %fd1857, 0d3FE99999A0000000;
	add.f64 	%fd1860, %fd1858, 0dBFF3333338000000;
	add.f64 	%fd1861, %fd1859, %fd1860;
	fma.rn.f64 	%fd1862, %fd1861, 0d3FD76CF5D0B09954, %fd1859;
	cvt.rzi.s32.f64 	%r492, %fd1862;
	fma.rn.f64 	%fd1863, %fd1861, 0d3FD76CF5D0B09954, %fd1860;
	cvt.rzi.s32.f64 	%r493, %fd1863;
	cvt.rn.f64.s32 	%fd1864, %r492;
	setp.lt.f64 	%p146, %fd1862, %fd1864;
	selp.s32 	%r494, -1, 0, %p146;
	add.s32 	%r495, %r492, %r494;
	cvt.rn.f64.s32 	%fd1865, %r493;
	setp.lt.f64 	%p147, %fd1863, %fd1865;
	selp.s32 	%r496, -1, 0, %p147;
	add.s32 	%r497, %r493, %r496;
	add.s32 	%r498, %r495, %r497;
	cvt.rn.f64.s32 	%fd1866, %r498;
	mul.f64 	%fd1867, %fd1866, 0d3FCB0CB174DF99C8;
	cvt.rn.f64.s32 	%fd1868, %r495;
	cvt.rn.f64.s32 	%fd1869, %r497;
	sub.f64 	%fd1870, %fd1867, %fd1868;
	add.f64 	%fd274, %fd1859, %fd1870;
	sub.f64 	%fd1871, %fd1867, %fd1869;
	add.f64 	%fd275, %fd1860, %fd1871;
	setp.leu.f64 	%p148, %fd274, %fd275;
	setp.gt.f64 	%p149, %fd274, %fd275;
	selp.u32 	%r499, 1, 0, %p149;
	selp.u32 	%r500, 1, 0, %p148;
	selp.f64 	%fd1872, 0d3FF0000000000000, 0d0000000000000000, %p149;
	sub.f64 	%fd1873, %fd274, %fd1872;
	add.f64 	%fd276, %fd1873, 0d3FCB0CB174DF99C8;
	selp.f64 	%fd1874, 0d3FF0000000000000, 0d0000000000000000, %p148;
	sub.f64 	%fd1875, %fd275, %fd1874;
	add.f64 	%fd277, %fd1875, 0d3FCB0CB174DF99C8;
	add.f64 	%fd1876, %fd274, 0dBFF0000000000000;
	add.f64 	%fd278, %fd1876, 0d3FDB0CB174DF99C8;
	add.f64 	%fd1877, %fd275, 0dBFF0000000000000;
	add.f64 	%fd279, %fd1877, 0d3FDB0CB174DF99C8;
	and.b32  	%r501, %r497, 255;
	cvt.u64.u32 	%rd1585, %r501;
	add.s64 	%rd1586, %rd46, %rd1585;
	ld.local.u8 	%rs2670, [%rd1586+16];
	cvt.u16.u32 	%rs2671, %r495;
	add.s16 	%rs2672, %rs2670, %rs2671;
	cvt.u64.u16 	%rd1587, %rs2672;
	and.b64  	%rd64, %rd1587, 255;
	add.s32 	%r502, %r495, %r499;
	add.s32 	%r503, %r497, %r500;
	and.b32  	%r504, %r503, 255;
	cvt.u64.u32 	%rd1588, %r504;
	add.s64 	%rd1589, %rd46, %rd1588;
	ld.local.u8 	%rs2673, [%rd1589+16];
	cvt.u16.u32 	%rs2674, %r502;
	add.s16 	%rs2675, %rs2673, %rs2674;
	cvt.u64.u16 	%rd1590, %rs2675;
	and.b64  	%rd1591, %rd1590, 255;
	add.s64 	%rd1592, %rd46, %rd1591;
	ld.local.u8 	%rs37, [%rd1592+16];
	add.s32 	%r505, %r497, 1;
	and.b32  	%r506, %r505, 255;
	cvt.u64.u32 	%rd1593, %r506;
	add.s64 	%rd1594, %rd46, %rd1593;
	ld.local.u8 	%rs2676, [%rd1594+16];
	add.s16 	%rs2677, %rs2676, %rs2671;
	add.s16 	%rs2678, %rs2677, 1;
	cvt.u64.u16 	%rd1595, %rs2678;
	and.b64  	%rd1596, %rd1595, 255;
	add.s64 	%rd1597, %rd46, %rd1596;
	ld.local.u8 	%rs38, [%rd1597+16];
	mul.f64 	%fd1878, %fd274, %fd274;
	mov.f64 	%fd1879, 0d3FE0000000000000;
	sub.f64 	%fd1880, %fd1879, %fd1878;
	mul.f64 	%fd1881, %fd275, %fd275;
	sub.f64 	%fd280, %fd1880, %fd1881;
	setp.lt.f64 	%p150, %fd280, 0d0000000000000000;
	mov.f64 	%fd4175, 0d0000000000000000;
	@%p150 bra 	$L__BB1_132;
	add.s64 	%rd1598, %rd46, %rd64;
	ld.local.u8 	%rs2679, [%rd1598+16];
	mul.lo.s16 	%rs2680, %rs2679, 171;
	shr.u16 	%rs2681, %rs2680, 11;
	mul.lo.s16 	%rs2682, %rs2681, 12;
	sub.s16 	%rs2683, %rs2679, %rs2682;
	mul.f64 	%fd1882, %fd280, %fd280;
	mul.f64 	%fd1883, %fd1882, %fd1882;
	cvt.u32.u16 	%r507, %rs2683;
	and.b32  	%r508, %r507, 255;
	mul.wide.u32 	%rd1599, %r508, 2;
	mov.u64 	%rd1600, _ZN34_INTERNAL_47dbf28a_4_k_cu_215f420f7simplex5grad2E;
	add.s64 	%rd1601, %rd1600, %rd1599;
	ld.const.s8 	%rs2684, [%rd1601];
	cvt.rn.f64.s16 	%fd1884, %rs2684;
	ld.const.s8 	%rs2685, [%rd1601+1];
	cvt.rn.f64.s16 	%fd1885, %rs2685;
	mul.f64 	%fd1886, %fd275, %fd1885;
	fma.rn.f64 	%fd1887, %fd274, %fd1884, %fd1886;
	mul.f64 	%fd4175, %fd1883, %fd1887;
$L__BB1_132:
	mul.f64 	%fd1889, %fd276, %fd276;
	mov.f64 	%fd1890, 0d3FE0000000000000;
	sub.f64 	%fd1891, %fd1890, %fd1889;
	mul.f64 	%fd1892, %fd277, %fd277;
	sub.f64 	%fd283, %fd1891, %fd1892;
	setp.lt.f64 	%p151, %fd283, 0d0000000000000000;
	mov.f64 	%fd4176, 0d0000000000000000;
	@%p151 bra 	$L__BB1_134;
	mul.f64 	%fd1893, %fd283, %fd283;
	mul.f64 	%fd1894, %fd1893, %fd1893;
	mul.lo.s16 	%rs2687, %rs37, 171;
	shr.u16 	%rs2688, %rs2687, 11;
	mul.lo.s16 	%rs2689, %rs2688, 12;
	sub.s16 	%rs2690, %rs37, %rs2689;
	cvt.u32.u16 	%r509, %rs2690;
	and.b32  	%r510, %r509, 255;
	mul.wide.u32 	%rd1602, %r510, 2;
	mov.u64 	%rd1603, _ZN34_INTERNAL_47dbf28a_4_k_cu_215f420f7simplex5grad2E;
	add.s64 	%rd1604, %rd1603, %rd1602;
	ld.const.s8 	%rs2691, [%rd1604];
	cvt.rn.f64.s16 	%fd1895, %rs2691;
	ld.const.s8 	%rs2692, [%rd1604+1];
	cvt.rn.f64.s16 	%fd1896, %rs2692;
	mul.f64 	%fd1897, %fd277, %fd1896;
	fma.rn.f64 	%fd1898, %fd276, %fd1895, %fd1897;
	mul.f64 	%fd4176, %fd1894, %fd1898;
$L__BB1_134:
	mul.f64 	%fd1900, %fd278, %fd278;
	mov.f64 	%fd1901, 0d3FE0000000000000;
	sub.f64 	%fd1902, %fd1901, %fd1900;
	mul.f64 	%fd1903, %fd279, %fd279;
	sub.f64 	%fd286, %fd1902, %fd1903;
	setp.lt.f64 	%p152, %fd286, 0d0000000000000000;
	mov.f64 	%fd4177, 0d0000000000000000;
	@%p152 bra 	$L__BB1_136;
	mul.f64 	%fd1904, %fd286, %fd286;
	mul.f64 	%fd1905, %fd1904, %fd1904;
	mul.lo.s16 	%rs2694, %rs38, 171;
	shr.u16 	%rs2695, %rs2694, 11;
	mul.lo.s16 	%rs2696, %rs2695, 12;
	sub.s16 	%rs2697, %rs38, %rs2696;
	cvt.u32.u16 	%r511, %rs2697;
	and.b32  	%r512, %r511, 255;
	mul.wide.u32 	%rd1605, %r512, 2;
	mov.u64 	%rd1606, _ZN34_INTERNAL_47dbf28a_4_k_cu_215f420f7simplex5grad2E;
	add.s64 	%rd1607, %rd1606, %rd1605;
	ld.const.s8 	%rs2698, [%rd1607];
	cvt.rn.f64.s16 	%fd1906, %rs2698;
	ld.const.s8 	%rs2699, [%rd1607+1];
	cvt.rn.f64.s16 	%fd1907, %rs2699;
	mul.f64 	%fd1908, %fd279, %fd1907;
	fma.rn.f64 	%fd1909, %fd278, %fd1906, %fd1908;
	mul.f64 	%fd4177, %fd1905, %fd1909;
$L__BB1_136:
	add.f64 	%fd1911, %fd4175, %fd4176;
	add.f64 	%fd1912, %fd1911, %fd4177;
	mul.f64 	%fd1913, %fd1912, 0d4051800000000000;
	fma.rn.f64 	%fd289, %fd1913, 0d3FE199999999999A, 0d0000000000000000;
	// begin inline asm
	prefetch.local.L2 [%rd1355];
	// end inline asm
	ld.local.v2.f64 	{%fd1914, %fd1915}, [%rd46+272];
	add.f64 	%fd1916, %fd1914, 0d3FC99999A0000000;
	add.f64 	%fd1917, %fd1915, 0dBFD3333338000000;
	add.f64 	%fd1918, %fd1916, %fd1917;
	fma.rn.f64 	%fd1919, %fd1918, 0d3FD76CF5D0B09954, %fd1916;
	cvt.rzi.s32.f64 	%r513, %fd1919;
	fma.rn.f64 	%fd1920, %fd1918, 0d3FD76CF5D0B09954, %fd1917;
	cvt.rzi.s32.f64 	%r514, %fd1920;
	cvt.rn.f64.s32 	%fd1921, %r513;
	setp.lt.f64 	%p153, %fd1919, %fd1921;
	selp.s32 	%r515, -1, 0, %p153;
	add.s32 	%r516, %r513, %r515;
	cvt.rn.f64.s32 	%fd1922, %r514;
	setp.lt.f64 	%p154, %fd1920, %fd1922;
	selp.s32 	%r517, -1, 0, %p154;
	add.s32 	%r518, %r514, %r517;
	add.s32 	%r519, %r516, %r518;
	cvt.rn.f64.s32 	%fd1923, %r519;
	mul.f64 	%fd1924, %fd1923, 0d3FCB0CB174DF99C8;
	cvt.rn.f64.s32 	%fd1925, %r516;
	cvt.rn.f64.s32 	%fd1926, %r518;
	sub.f64 	%fd1927, %fd1924, %fd1925;
	add.f64 	%fd290, %fd1916, %fd1927;
	sub.f64 	%fd1928, %fd1924, %fd1926;
	add.f64 	%fd291, %fd1917, %fd1928;
	setp.leu.f64 	%p155, %fd290, %fd291;
	setp.gt.f64 	%p156, %fd290, %fd291;
	selp.u32 	%r520, 1, 0, %p156;
	selp.u32 	%r521, 1, 0, %p155;
	selp.f64 	%fd1929, 0d3FF0000000000000, 0d0000000000000000, %p156;
	sub.f64 	%fd1930, %fd290, %fd1929;
	add.f64 	%fd292, %fd1930, 0d3FCB0CB174DF99C8;
	selp.f64 	%fd1931, 0d3FF0000000000000, 0d0000000000000000, %p155;
	sub.f64 	%fd1932, %fd291, %fd1931;
	add.f64 	%fd293, %fd1932, 0d3FCB0CB174DF99C8;
	add.f64 	%fd1933, %fd290, 0dBFF0000000000000;
	add.f64 	%fd294, %fd1933, 0d3FDB0CB174DF99C8;
	add.f64 	%fd1934, %fd291, 0dBFF0000000000000;
	add.f64 	%fd295, %fd1934, 0d3FDB0CB174DF99C8;
	and.b32  	%r522, %r518, 255;
	cvt.u64.u32 	%rd1609, %r522;
	add.s64 	%rd1610, %rd46, %rd1609;
	ld.local.u8 	%rs2700, [%rd1610+288];
	cvt.u16.u32 	%rs2701, %r516;
	add.s16 	%rs2702, %rs2700, %rs2701;
	cvt.u64.u16 	%rd1611, %rs2702;
	and.b64  	%rd65, %rd1611, 255;
	add.s32 	%r523, %r516, %r520;
	add.s32 	%r524, %r518, %r521;
	and.b32  	%r525, %r524, 255;
	cvt.u64.u32 	%rd1612, %r525;
	add.s64 	%rd1613, %rd46, %rd1612;
	ld.local.u8 	%rs2703, [%rd1613+288];
	cvt.u16.u32 	%rs2704, %r523;
	add.s16 	%rs2705, %rs2703, %rs2704;
	cvt.u64.u16 	%rd1614, %rs2705;
	and.b64  	%rd1615, %rd1614, 255;
	add.s64 	%rd1616, %rd46, %rd1615;
	ld.local.u8 	%rs39, [%rd1616+288];
	add.s32 	%r526, %r518, 1;
	and.b32  	%r527, %r526, 255;
	cvt.u64.u32 	%rd1617, %r527;
	add.s64 	%rd1618, %rd46, %rd1617;
	ld.local.u8 	%rs2706, [%rd1618+288];
	add.s16 	%rs2707, %rs2706, %rs2701;
	add.s16 	%rs2708, %rs2707, 1;
	cvt.u64.u16 	%rd1619, %rs2708;
	and.b64  	%rd1620, %rd1619, 255;
	add.s64 	%rd1621, %rd46, %rd1620;
	ld.local.u8 	%rs40, [%rd1621+288];
	mul.f64 	%fd1935, %fd290, %fd290;
	mov.f64 	%fd1936, 0d3FE0000000000000;
	sub.f64 	%fd1937, %fd1936, %fd1935;
	mul.f64 	%fd1938, %fd291, %fd291;
	sub.f64 	%fd296, %fd1937, %fd1938;
	setp.lt.f64 	%p157, %fd296, 0d0000000000000000;
	mov.f64 	%fd4178, 0d0000000000000000;
	@%p157 bra 	$L__BB1_138;
	add.s64 	%rd1622, %rd46, %rd65;
	ld.local.u8 	%rs2709, [%rd1622+288];
	mul.lo.s16 	%rs2710, %rs2709, 171;
	shr.u16 	%rs2711, %rs2710, 11;
	mul.lo.s16 	%rs2712, %rs2711, 12;
	sub.s16 	%rs2713, %rs2709, %rs2712;
	mul.f64 	%fd1939, %fd296, %fd296;
	mul.f64 	%fd1940, %fd1939, %fd1939;
	cvt.u32.u16 	%r528, %rs2713;
	and.b32  	%r529, %r528, 255;
	mul.wide.u32 	%rd1623, %r529, 2;
	mov.u64 	%rd1624, _ZN34_INTERNAL_47dbf28a_4_k_cu_215f420f7simplex5grad2E;
	add.s64 	%rd1625, %rd1624, %rd1623;
	ld.const.s8 	%rs2714, [%rd1625];
	cvt.rn.f64.s16 	%fd1941, %rs2714;
	ld.const.s8 	%rs2715, [%rd1625+1];
	cvt.rn.f64.s16 	%fd1942, %rs2715;
	mul.f64 	%fd1943, %fd291, %fd1942;
	fma.rn.f64 	%fd1944, %fd290, %fd1941, %fd1943;
	mul.f64 	%fd4178, %fd1940, %fd1944;
$L__BB1_138:
	mul.f64 	%fd1946, %fd292, %fd292;
	mov.f64 	%fd1947, 0d3FE0000000000000;
	sub.f64 	%fd1948, %fd1947, %fd1946;
	mul.f64 	%fd1949, %fd293, %fd293;
	sub.f64 	%fd299, %fd1948, %fd1949;
	setp.lt.f64 	%p158, %fd299, 0d0000000000000000;
	mov.f64 	%fd4179, 0d0000000000000000;
	@%p158 bra 	$L__BB1_140;
	mul.f64 	%fd1950, %fd299, %fd299;
	mul.f64 	%fd1951, %fd1950, %fd1950;
	mul.lo.s16 	%rs2717, %rs39, 171;
	shr.u16 	%rs2718, %rs2717, 11;
	mul.lo.s16 	%rs2719, %rs2718, 12;
	sub.s16 	%rs2720, %rs39, %rs2719;
	cvt.u32.u16 	%r530, %rs2720;
	and.b32  	%r531, %r530, 255;
	mul.wide.u32 	%rd1626, %r531, 2;
	mov.u64 	%rd1627, _ZN34_INTERNAL_47dbf28a_4_k_cu_215f420f7simplex5grad2E;
	add.s64 	%rd1628, %rd1627, %rd1626;
	ld.const.s8 	%rs2721, [%rd1628];
	cvt.rn.f64.s16 	%fd1952, %rs2721;
	ld.const.s8 	%rs2722, [%rd1628+1];
	cvt.rn.f64.s16 	%fd1953, %rs2722;
	mul.f64 	%fd1954, %fd293, %fd1953;
	fma.rn.f64 	%fd1955, %fd292, %fd1952, %fd1954;
	mul.f64 	%fd4179, %fd1951, %fd1955;
$L__BB1_140:
	mul.f64 	%fd1957, %fd294, %fd294;
	mov.f64 	%fd1958, 0d3FE0000000000000;
	sub.f64 	%fd1959, %fd1958, %fd1957;
	mul.f64 	%fd1960, %fd295, %fd295;
	sub.f64 	%fd302, %fd1959, %fd1960;
	setp.lt.f64 	%p159, %fd302, 0d0000000000000000;
	mov.f64 	%fd4180, 0d0000000000000000;
	@%p159 bra 	$L__BB1_142;
	mul.f64 	%fd1961, %fd302, %fd302;
	mul.f64 	%fd1962, %fd1961, %fd1961;
	mul.lo.s16 	%rs2724, %rs40, 171;
	shr.u16 	%rs2725, %rs2724, 11;
	mul.lo.s16 	%rs2726, %rs2725, 12;
	sub.s16 	%rs2727, %rs40, %rs2726;
	cvt.u32.u16 	%r532, %rs2727;
	and.b32  	%r533, %r532, 255;
	mul.wide.u32 	%rd1629, %r533, 2;
	mov.u64 	%rd1630, _ZN34_INTERNAL_47dbf28a_4_k_cu_215f420f7simplex5grad2E;
	add.s64 	%rd1631, %rd1630, %rd1629;
	ld.const.s8 	%rs2728, [%rd1631];
	cvt.rn.f64.s16 	%fd1963, %rs2728;
	ld.const.s8 	%rs2729, [%rd1631+1];
	cvt.rn.f64.s16 	%fd1964, %rs2729;
	mul.f64 	%fd1965, %fd295, %fd1964;
	fma.rn.f64 	%fd1966, %fd294, %fd1963, %fd1965;
	mul.f64 	%fd4180, %fd1962, %fd1966;
$L__BB1_142:
	add.f64 	%fd1968, %fd4178, %fd4179;
	add.f64 	%fd1969, %fd1968, %fd4180;
	mul.f64 	%fd1970, %fd1969, 0d4051800000000000;
	mul.f64 	%fd1971, %fd1970, 0d3FE199999999999A;
	fma.rn.f64 	%fd305, %fd1971, 0d4000000000000000, %fd289;
	// begin inline asm
	prefetch.local.L2 [%rd1380];
	// end inline asm
	ld.local.v2.f64 	{%fd1972, %fd1973}, [%rd46+544];
	add.f64 	%fd1974, %fd1972, 0d3FA99999A0000000;
	add.f64 	%fd1975, %fd1973, 0dBFB3333338000000;
	add.f64 	%fd1976, %fd1974, %fd1975;
	fma.rn.f64 	%fd1977, %fd1976, 0d3FD76CF5D0B09954, %fd1974;
	cvt.rzi.s32.f64 	%r534, %fd1977;
	fma.rn.f64 	%fd1978, %fd1976, 0d3FD76CF5D0B09954, %fd1975;
	cvt.rzi.s32.f64 	%r535, %fd1978;
	cvt.rn.f64.s32 	%fd1979, %r534;
	setp.lt.f64 	%p160, %fd1977, %fd1979;
	selp.s32 	%r536, -1, 0, %p160;
	add.s32 	%r537, %r534, %r536;
	cvt.rn.f64.s32 	%fd1980, %r535;
	setp.lt.f64 	%p161, %fd1978, %fd1980;
	selp.s32 	%r538, -1, 0, %p161;
	add.s32 	%r539, %r535, %r538;
	add.s32 	%r540, %r537, %r539;
	cvt.rn.f64.s32 	%fd1981, %r540;
	mul.f64 	%fd1982, %fd1981, 0d3FCB0CB174DF99C8;
	cvt.rn.f64.s32 	%fd1983, %r537;
	cvt.rn.f64.s32 	%fd1984, %r539;
	sub.f64 	%fd1985, %fd1982, %fd1983;
	add.f64 	%fd306, %fd1974, %fd1985;
	sub.f64 	%fd1986, %fd1982, %fd1984;
	add.f64 	%fd307, %fd1975, %fd1986;
	setp.leu.f64 	%p162, %fd306, %fd307;
	setp.gt.f64 	%p163, %fd306, %fd307;
	selp.u32 	%r541, 1, 0, %p163;
	selp.u32 	%r542, 1, 0, %p162;
	selp.f64 	%fd1987, 0d3FF0000000000000, 0d0000000000000000, %p163;
	sub.f64 	%fd1988, %fd306, %fd1987;
	add.f64 	%fd308, %fd1988, 0d3FCB0CB174DF99C8;
	selp.f64 	%fd1989, 0d3FF0000000000000, 0d0000000000000000, %p162;
	sub.f64 	%fd1990, %fd307, %fd1989;
	add.f64 	%fd309, %fd1990, 0d3FCB0CB174DF99C8;
	add.f64 	%fd1991, %fd306, 0dBFF0000000000000;
	add.f64 	%fd310, %fd1991, 0d3FDB0CB174DF99C8;
	add.f64 	%fd1992, %fd307, 0dBFF0000000000000;
	add.f64 	%fd311, %fd1992, 0d3FDB0CB174DF99C8;
	and.b32  	%r543, %r539, 255;
	cvt.u64.u32 	%rd1633, %r543;
	add.s64 	%rd1634, %rd46, %rd1633;
	ld.local.u8 	%rs2730, [%rd1634+560];
	cvt.u16.u32 	%rs2731, %r537;
	add.s16 	%rs2732, %rs2730, %rs2731;
	cvt.u64.u16 	%rd1635, %rs2732;
	and.b64  	%rd66, %rd1635, 255;
	add.s32 	%r544, %r537, %r541;
	add.s32 	%r545, %r539, %r542;
	and.b32  	%r546, %r545, 255;
	cvt.u64.u32 	%rd1636, %r546;
	add.s64 	%rd1637, %rd46, %rd1636;
	ld.local.u8 	%rs2733, [%rd1637+560];
	cvt.u16.u32 	%rs2734, %r544;
	add.s16 	%rs2735, %rs2733, %rs2734;
	cvt.u64.u16 	%rd1638, %rs2735;
	and.b64  	%rd1639, %rd1638, 255;
	add.s64 	%rd1640, %rd46, %rd1639;
	ld.local.u8 	%rs41, [%rd1640+560];
	add.s32 	%r547, %r539, 1;
	and.b32  	%r548, %r547, 255;
	cvt.u64.u32 	%rd1641, %r548;
	add.s64 	%rd1642, %rd46, %rd1641;
	ld.local.u8 	%rs2736, [%rd1642+560];
	add.s16 	%rs2737, %rs2736, %rs2731;
	add.s16 	%rs2738, %rs2737, 1;
	cvt.u64.u16 	%rd1643, %rs2738;
	and.b64  	%rd1644, %rd1643, 255;
	add.s64 	%rd1645, %rd46, %rd1644;
	ld.local.u8 	%rs42, [%rd1645+560];
	mul.f64 	%fd1993, %fd306, %fd306;
	mov.f64 	%fd1994, 0d3FE0000000000000;
	sub.f64 	%fd1995, %fd1994, %fd1993;
	mul.f64 	%fd1996, %fd307, %fd307;
	sub.f64 	%fd312, %fd1995, %fd1996;
	setp.lt.f64 	%p164, %fd312, 0d0000000000000000;
	mov.f64 	%fd4181, 0d0000000000000000;
	@%p164 bra 	$L__BB1_144;
	add.s64 	%rd1646, %rd46, %rd66;
	ld.local.u8 	%rs2739, [%rd1646+560];
	mul.lo.s16 	%rs2740, %rs2739, 171;
	shr.u16 	%rs2741, %rs2740, 11;
	mul.lo.s16 	%rs2742, %rs2741, 12;
	sub.s16 	%rs2743, %rs2739, %rs2742;
	mul.f64 	%fd1997, %fd312, %fd312;
	mul.f64 	%fd1998, %fd1997, %fd1997;
	cvt.u32.u16 	%r549, %rs2743;
	and.b32  	%r550, %r549, 255;
	mul.wide.u32 	%rd1647, %r550, 2;
	mov.u64 	%rd1648, _ZN34_INTERNAL_47dbf28a_4_k_cu_215f420f7simplex5grad2E;
	add.s64 	%rd1649, %rd1648, %rd1647;
	ld.const.s8 	%rs2744, [%rd1649];
	cvt.rn.f64.s16 	%fd1999, %rs2744;
	ld.const.s8 	%rs2745, [%rd1649+1];
	cvt.rn.f64.s16 	%fd2000, %rs2745;
	mul.f64 	%fd2001, %fd307, %fd2000;
	fma.rn.f64 	%fd2002, %fd306, %fd1999, %fd2001;
	mul.f64 	%fd4181, %fd1998, %fd2002;
$L__BB1_144:
	mul.f64 	%fd2004, %fd308, %fd308;
	mov.f64 	%fd2005, 0d3FE0000000000000;
	sub.f64 	%fd2006, %fd2005, %fd2004;
	mul.f64 	%fd2007, %fd309, %fd309;
	sub.f64 	%fd315, %fd2006, %fd2007;
	setp.lt.f64 	%p165, %fd315, 0d0000000000000000;
	mov.f64 	%fd4182, 0d0000000000000000;
	@%p165 bra 	$L__BB1_146;
	mul.f64 	%fd2008, %fd315, %fd315;
	mul.f64 	%fd2009, %fd2008, %fd2008;
	mul.lo.s16 	%rs2747, %rs41, 171;
	shr.u16 	%rs2748, %rs2747, 11;
	mul.lo.s16 	%rs2749, %rs2748, 12;
	sub.s16 	%rs2750, %rs41, %rs2749;
	cvt.u32.u16 	%r551, %rs2750;
	and.b32  	%r552, %r551, 255;
	mul.wide.u32 	%rd1650, %r552, 2;
	mov.u64 	%rd1651, _ZN34_INTERNAL_47dbf28a_4_k_cu_215f420f7simplex5grad2E;
	add.s64 	%rd1652, %rd1651, %rd1650;
	ld.const.s8 	%rs2751, [%rd1652];
	cvt.rn.f64.s16 	%fd2010, %rs2751;
	ld.const.s8 	%rs2752, [%rd1652+1];
	cvt.rn.f64.s16 	%fd2011, %rs2752;
	mul.f64 	%fd2012, %fd309, %fd2011;
	fma.rn.f64 	%fd2013, %fd308, %fd2010, %fd2012;
	mul.f64 	%fd4182, %fd2009, %fd2013;
$L__BB1_146:
	mul.f64 	%fd2015, %fd310, %fd310;
	mov.f64 	%fd2016, 0d3FE0000000000000;
	sub.f64 	%fd2017, %fd2016, %fd2015;
	mul.f64 	%fd2018, %fd311, %fd311;
	sub.f64 	%fd318, %fd2017, %fd2018;
	setp.lt.f64 	%p166, %fd318, 0d0000000000000000;
	mov.f64 	%fd4183, 0d0000000000000000;
	@%p166 bra 	$L__BB1_148;
	mul.f64 	%fd2019, %fd318, %fd318;
	mul.f64 	%fd2020, %fd2019, %fd2019;
	mul.lo.s16 	%rs2754, %rs42, 171;
	shr.u16 	%rs2755, %rs2754, 11;
	mul.lo.s16 	%rs2756, %rs2755, 12;
	sub.s16 	%rs2757, %rs42, %rs2756;
	cvt.u32.u16 	%r553, %rs2757;
	and.b32  	%r554, %r553, 255;
	mul.wide.u32 	%rd1653, %r554, 2;
	mov.u64 	%rd1654, _ZN34_INTERNAL_47dbf28a_4_k_cu_215f420f7simplex5grad2E;
	add.s64 	%rd1655, %rd1654, %rd1653;
	ld.const.s8 	%rs2758, [%rd1655];
	cvt.rn.f64.s16 	%fd2021, %rs2758;
	ld.const.s8 	%rs2759, [%rd1655+1];
	cvt.rn.f64.s16 	%fd2022, %rs2759;
	mul.f64 	%fd2023, %fd311, %fd2022;
	fma.rn.f64 	%fd2024, %fd310, %fd2021, %fd2023;
	mul.f64 	%fd4183, %fd2020, %fd2024;
$L__BB1_148:
	add.f64 	%fd2026, %fd4181, %fd4182;
	add.f64 	%fd2027, %fd2026, %fd4183;
	mul.f64 	%fd2028, %fd2027, 0d4051800000000000;
	mul.f64 	%fd2029, %fd2028, 0d3FE199999999999A;
	fma.rn.f64 	%fd321, %fd2029, 0d4010000000000000, %fd305;
	// begin inline asm
	prefetch.local.L2 [%rd1405];
	// end inline asm
	ld.local.v2.f64 	{%fd2030, %fd2031}, [%rd46+816];
	add.f64 	%fd2032, %fd2030, 0d3F899999A0000000;
	add.f64 	%fd2033, %fd2031, 0dBF93333338000000;
	add.f64 	%fd2034, %fd2032, %fd2033;
	fma.rn.f64 	%fd2035, %fd2034, 0d3FD76CF5D0B09954, %fd2032;
	cvt.rzi.s32.f64 	%r555, %fd2035;
	fma.rn.f64 	%fd2036, %fd2034, 0d3FD76CF5D0B09954, %fd2033;
	cvt.rzi.s32.f64 	%r556, %fd2036;
	cvt.rn.f64.s32 	%fd2037, %r555;
	setp.lt.f64 	%p167, %fd2035, %fd2037;
	selp.s32 	%r557, -1, 0, %p167;
	add.s32 	%r558, %r555, %r557;
	cvt.rn.f64.s32 	%fd2038, %r556;
	setp.lt.f64 	%p168, %fd2036, %fd2038;
	selp.s32 	%r559, -1, 0, %p168;
	add.s32 	%r560, %r556, %r559;
	add.s32 	%r561, %r558, %r560;
	cvt.rn.f64.s32 	%fd2039, %r561;
	mul.f64 	%fd2040, %fd2039, 0d3FCB0CB174DF99C8;
	cvt.rn.f64.s32 	%fd2041, %r558;
	cvt.rn.f64.s32 	%fd2042, %r560;
	sub.f64 	%fd2043, %fd2040, %fd2041;
	add.f64 	%fd322, %fd2032, %fd2043;
	sub.f64 	%fd2044, %fd2040, %fd2042;
	add.f64 	%fd323, %fd2033, %fd2044;
	setp.leu.f64 	%p169, %fd322, %fd323;
	setp.gt.f64 	%p170, %fd322, %fd323;
	selp.u32 	%r562, 1, 0, %p170;
	selp.u32 	%r563, 1, 0, %p169;
	selp.f64 	%fd2045, 0d3FF0000000000000, 0d0000000000000000, %p170;
	sub.f64 	%fd2046, %fd322, %fd2045;
	add.f64 	%fd324, %fd2046, 0d3FCB0CB174DF99C8;
	selp.f64 	%fd2047, 0d3FF0000000000000, 0d0000000000000000, %p169;
	sub.f64 	%fd2048, %fd323, %fd2047;
	add.f64 	%fd325, %fd2048, 0d3FCB0CB174DF99C8;
	add.f64 	%fd2049, %fd322, 0dBFF0000000000000;
	add.f64 	%fd326, %fd2049, 0d3FDB0CB174DF99C8;
	add.f64 	%fd2050, %fd323, 0dBFF0000000000000;
	add.f64 	%fd327, %fd2050, 0d3FDB0CB174DF99C8;
	and.b32  	%r564, %r560, 255;
	cvt.u64.u32 	%rd1657, %r564;
	add.s64 	%rd1658, %rd46, %rd1657;
	ld.local.u8 	%rs2760, [%rd1658+832];
	cvt.u16.u32 	%rs2761, %r558;
	add.s16 	%rs2762, %rs2760, %rs2761;
	cvt.u64.u16 	%rd1659, %rs2762;
	and.b64  	%rd67, %rd1659, 255;
	add.s32 	%r565, %r558, %r562;
	add.s32 	%r566, %r560, %r563;
	and.b32  	%r567, %r566, 255;
	cvt.u64.u32 	%rd1660, %r567;
	add.s64 	%rd1661, %rd46, %rd1660;
	ld.local.u8 	%rs2763, [%rd1661+832];
	cvt.u16.u32 	%rs2764, %r565;
	add.s16 	%rs2765, %rs2763, %rs2764;
	cvt.u64.u16 	%rd1662, %rs2765;
	and.b64  	%rd1663, %rd1662, 255;
	add.s64 	%rd1664, %rd46, %rd1663;
	ld.local.u8 	%rs43, [%rd1664+832];
	add.s32 	%r568, %r560, 1;
	and.b32  	%r569, %r568, 255;
	cvt.u64.u32 	%rd1665, %r569;
	add.s64 	%rd1666, %rd46, %rd1665;
	ld.local.u8 	%rs2766, [%rd1666+832];
	add.s16 	%rs2767, %rs2766, %rs2761;
	add.s16 	%rs2768, %rs2767, 1;
	cvt.u64.u16 	%rd1667, %rs2768;
	and.b64  	%rd1668, %rd1667, 255;
	add.s64 	%rd1669, %rd46, %rd1668;
	ld.local.u8 	%rs44, [%rd1669+832];
	mul.f64 	%fd2051, %fd322, %fd322;
	mov.f64 	%fd2052, 0d3FE0000000000000;
	sub.f64 	%fd2053, %fd2052, %fd2051;
	mul.f64 	%fd2054, %fd323, %fd323;
	sub.f64 	%fd328, %fd2053, %fd2054;
	setp.lt.f64 	%p171, %fd328, 0d0000000000000000;
	mov.f64 	%fd4184, 0d0000000000000000;
	@%p171 bra 	$L__BB1_150;
	add.s64 	%rd1670, %rd46, %rd67;
	ld.local.u8 	%rs2769, [%rd1670+832];
	mul.lo.s16 	%rs2770, %rs2769, 171;
	shr.u16 	%rs2771, %rs2770, 11;
	mul.lo.s16 	%rs2772, %rs2771, 12;
	sub.s16 	%rs2773, %rs2769, %rs2772;
	mul.f64 	%fd2055, %fd328, %fd328;
	mul.f64 	%fd2056, %fd2055, %fd2055;
	cvt.u32.u16 	%r570, %rs2773;
	and.b32  	%r571, %r570, 255;
	mul.wide.u32 	%rd1671, %r571, 2;
	mov.u64 	%rd1672, _ZN34_INTERNAL_47dbf28a_4_k_cu_215f420f7simplex5grad2E;
	add.s64 	%rd1673, %rd1672, %rd1671;
	ld.const.s8 	%rs2774, [%rd1673];
	cvt.rn.f64.s16 	%fd2057, %rs2774;
	ld.const.s8 	%rs2775, [%rd1673+1];
	cvt.rn.f64.s16 	%fd2058, %rs2775;
	mul.f64 	%fd2059, %fd323, %fd2058;
	fma.rn.f64 	%fd2060, %fd322, %fd2057, %fd2059;
	mul.f64 	%fd4184, %fd2056, %fd2060;
$L__BB1_150:
	mul.f64 	%fd2062, %fd324, %fd324;
	mov.f64 	%fd2063, 0d3FE0000000000000;
	sub.f64 	%fd2064, %fd2063, %fd2062;
	mul.f64 	%fd2065, %fd325, %fd325;
	sub.f64 	%fd331, %fd2064, %fd2065;
	setp.lt.f64 	%p172, %fd331, 0d0000000000000000;
	mov.f64 	%fd4185, 0d0000000000000000;
	@%p172 bra 	$L__BB1_152;
	mul.f64 	%fd2066, %fd331, %fd331;
	mul.f64 	%fd2067, %fd2066, %fd2066;
	mul.lo.s16 	%rs2777, %rs43, 171;
	shr.u16 	%rs2778, %rs2777, 11;
	mul.lo.s16 	%rs2779, %rs2778, 12;
	sub.s16 	%rs2780, %rs43, %rs2779;
	cvt.u32.u16 	%r572, %rs2780;
	and.b32  	%r573, %r572, 255;
	mul.wide.u32 	%rd1674, %r573, 2;
	mov.u64 	%rd1675, _ZN34_INTERNAL_47dbf28a_4_k_cu_215f420f7simplex5grad2E;
	add.s64 	%rd1676, %rd1675, %rd1674;
	ld.const.s8 	%rs2781, [%rd1676];
	cvt.rn.f64.s16 	%fd2068, %rs2781;
	ld.const.s8 	%rs2782, [%rd1676+1];
	cvt.rn.f64.s16 	%fd2069, %rs2782;
	mul.f64 	%fd2070, %fd325, %fd2069;
	fma.rn.f64 	%fd2071, %fd324, %fd2068, %fd2070;
	mul.f64 	%fd4185, %fd2067, %fd2071;
$L__BB1_152:
	mul.f64 	%fd2073, %fd326, %fd326;
	mov.f64 	%fd2074, 0d3FE0000000000000;
	sub.f64 	%fd2075, %fd2074, %fd2073;
	mul.f64 	%fd2076, %fd327, %fd327;
	sub.f64 	%fd334, %fd2075, %fd2076;
	setp.lt.f64 	%p173, %fd334, 0d0000000000000000;
	mov.f64 	%fd4186, 0d0000000000000000;
	@%p173 bra 	$L__BB1_154;
	mul.f64 	%fd2077, %fd334, %fd334;
	mul.f64 	%fd2078, %fd2077, %fd2077;
	mul.lo.s16 	%rs2784, %rs44, 171;
	shr.u16 	%rs2785, %rs2784, 11;
	mul.lo.s16 	%rs2786, %rs2785, 12;
	sub.s16 	%rs2787, %rs44, %rs2786;
	cvt.u32.u16 	%r574, %rs2787;
	and.b32  	%r575, %r574, 255;
	mul.wide.u32 	%rd1677, %r575, 2;
	mov.u64 	%rd1678, _ZN34_INTERNAL_47dbf28a_4_k_cu_215f420f7simplex5grad2E;
	add.s64 	%rd1679, %rd1678, %rd1677;
	ld.const.s8 	%rs2788, [%rd1679];
	cvt.rn.f64.s16 	%fd2079, %rs2788;
	ld.const.s8 	%rs2789, [%rd1679+1];
	cvt.rn.f64.s16 	%fd2080, %rs2789;
	mul.f64 	%fd2081, %fd327, %fd2080;
	fma.rn.f64 	%fd2082, %fd326, %fd2079, %fd2081;
	mul.f64 	%fd4186, %fd2078, %fd2082;
$L__BB1_154:
	add.f64 	%fd2084, %fd4184, %fd4185;
	add.f64 	%fd2085, %fd2084, %fd4186;
	mul.f64 	%fd2086, %fd2085, 0d4051800000000000;
	mul.f64 	%fd2087, %fd2086, 0d3FE199999999999A;
	fma.rn.f64 	%fd337, %fd2087, 0d4020000000000000, %fd321;
	// begin inline asm
	prefetch.local.L1 [%rd993];
	// end inline asm
	// begin inline asm
	prefetch.local.L2 [%rd1431];
	// end inline asm
	ld.local.v2.f64 	{%fd2088, %fd2089}, [%rd42];
	add.f64 	%fd2090, %fd2088, 0d3FF99999A0000000;
	add.f64 	%fd2091, %fd2089, 0dC003333338000000;
	add.f64 	%fd2092, %fd2090, %fd2091;
	fma.rn.f64 	%fd2093, %fd2092, 0d3FD76CF5D0B09954, %fd2090;
	cvt.rzi.s32.f64 	%r576, %fd2093;
	fma.rn.f64 	%fd2094, %fd2092, 0d3FD76CF5D0B09954, %fd2091;
	cvt.rzi.s32.f64 	%r577, %fd2094;
	cvt.rn.f64.s32 	%fd2095, %r576;
	setp.lt.f64 	%p174, %fd2093, %fd2095;
	selp.s32 	%r578, -1, 0, %p174;
	add.s32 	%r579, %r576, %r578;
	cvt.rn.f64.s32 	%fd2096, %r577;
	setp.lt.f64 	%p175, %fd2094, %fd2096;
	selp.s32 	%r580, -1, 0, %p175;
	add.s32 	%r581, %r577, %r580;
	add.s32 	%r582, %r579, %r581;
	cvt.rn.f64.s32 	%fd2097, %r582;
	mul.f64 	%fd2098, %fd2097, 0d3FCB0CB174DF99C8;
	cvt.rn.f64.s32 	%fd2099, %r579;
	cvt.rn.f64.s32 	%fd2100, %r581;
	sub.f64 	%fd2101, %fd2098, %fd2099;
	add.f64 	%fd338, %fd2090, %fd2101;
	sub.f64 	%fd2102, %fd2098, %fd2100;
	add.f64 	%fd339, %fd2091, %fd2102;
	setp.leu.f64 	%p176, %fd338, %fd339;
	setp.gt.f64 	%p177, %fd338, %fd339;
	selp.u32 	%r583, 1, 0, %p177;
	selp.u32 	%r584, 1, 0, %p176;
	selp.f64 	%fd2103, 0d3FF0000000000000, 0d0000000000000000, %p177;
	sub.f64 	%fd2104, %fd338, %fd2103;
	add.f64 	%fd340, %fd2104, 0d3FCB0CB174DF99C8;
	selp.f64 	%fd2105, 0d3FF0000000000000, 0d0000000000000000, %p176;
	sub.f64 	%fd2106, %fd339, %fd2105;
	add.f64 	%fd341, %fd2106, 0d3FCB0CB174DF99C8;
	add.f64 	%fd2107, %fd338, 0dBFF0000000000000;
	add.f64 	%fd342, %fd2107, 0d3FDB0CB174DF99C8;
	add.f64 	%fd2108, %fd339, 0dBFF0000000000000;
	add.f64 	%fd343, %fd2108, 0d3FDB0CB174DF99C8;
	and.b32  	%r585, %r581, 255;
	cvt.u64.u32 	%rd1682, %r585;
	add.s64 	%rd1683, %rd42, %rd1682;
	ld.local.u8 	%rs2790, [%rd1683+16];
	cvt.u16.u32 	%rs2791, %r579;
	add.s16 	%rs2792, %rs2790, %rs2791;
	cvt.u64.u16 	%rd1684, %rs2792;
	and.b64  	%rd68, %rd1684, 255;
	add.s32 	%r586, %r579, %r583;
	add.s32 	%r587, %r581, %r584;
	and.b32  	%r588, %r587, 255;
	cvt.u64.u32 	%rd1685, %r588;
	add.s64 	%rd1686, %rd42, %rd1685;
	ld.local.u8 	%rs2793, [%rd1686+16];
	cvt.u16.u32 	%rs2794, %r586;
	add.s16 	%rs2795, %rs2793, %rs2794;
	cvt.u64.u16 	%rd1687, %rs2795;
	and.b64  	%rd1688, %rd1687, 255;
	add.s64 	%rd1689, %rd42, %rd1688;
	ld.local.u8 	%rs45, [%rd1689+16];
	add.s32 	%r589, %r581, 1;
	and.b32  	%r590, %r589, 255;
	cvt.u64.u32 	%rd1690, %r590;
	add.s64 	%rd1691, %rd42, %rd1690;
	ld.local.u8 	%rs2796, [%rd1691+16];
	add.s16 	%rs2797, %rs2796, %rs2791;
	add.s16 	%rs2798, %rs2797, 1;
	cvt.u64.u16 	%rd1692, %rs2798;
	and.b64  	%rd1693, %rd1692, 255;
	add.s64 	%rd1694, %rd42, %rd1693;
	ld.local.u8 	%rs46, [%rd1694+16];
	mul.f64 	%fd2109, %fd338, %fd338;
	mov.f64 	%fd2110, 0d3FE0000000000000;
	sub.f64 	%fd2111, %fd2110, %fd2109;
	mul.f64 	%fd2112, %fd339, %fd339;
	sub.f64 	%fd344, %fd2111, %fd2112;
	setp.lt.f64 	%p178, %fd344, 0d0000000000000000;
	mov.f64 	%fd4187, 0d0000000000000000;
	@%p178 bra 	$L__BB1_156;
	add.s64 	%rd1695, %rd42, %rd68;
	ld.local.u8 	%rs2799, [%rd1695+16];
	mul.lo.s16 	%rs2800, %rs2799, 171;
	shr.u16 	%rs2801, %rs2800, 11;
	mul.lo.s16 	%rs2802, %rs2801, 12;
	sub.s16 	%rs2803, %rs2799, %rs2802;
	mul.f64 	%fd2113, %fd344, %fd344;
	mul.f64 	%fd2114, %fd2113, %fd2113;
	cvt.u32.u16 	%r591, %rs2803;
	and.b32  	%r592, %r591, 255;
	mul.wide.u32 	%rd1696, %r592, 2;
	mov.u64 	%rd1697, _ZN34_INTERNAL_47dbf28a_4_k_cu_215f420f7simplex5grad2E;
	add.s64 	%rd1698, %rd1697, %rd1696;
	ld.const.s8 	%rs2804, [%rd1698];
	cvt.rn.f64.s16 	%fd2115, %rs2804;
	ld.const.s8 	%rs2805, [%rd1698+1];
	cvt.rn.f64.s16 	%fd2116, %rs2805;
	mul.f64 	%fd2117, %fd339, %fd2116;
	fma.rn.f64 	%fd2118, %fd338, %fd2115, %fd2117;
	mul.f64 	%fd4187, %fd2114, %fd2118;
$L__BB1_156:
	mul.f64 	%fd2120, %fd340, %fd340;
	mov.f64 	%fd2121, 0d3FE0000000000000;
	sub.f64 	%fd2122, %fd2121, %fd2120;
	mul.f64 	%fd2123, %fd341, %fd341;
	sub.f64 	%fd347, %fd2122, %fd2123;
	setp.lt.f64 	%p179, %fd347, 0d0000000000000000;
	mov.f64 	%fd4188, 0d0000000000000000;
	@%p179 bra 	$L__BB1_158;
	mul.f64 	%fd2124, %fd347, %fd347;
	mul.f64 	%fd2125, %fd2124, %fd2124;
	mul.lo.s16 	%rs2807, %rs45, 171;
	shr.u16 	%rs2808, %rs2807, 11;
	mul.lo.s16 	%rs2809, %rs2808, 12;
	sub.s16 	%rs2810, %rs45, %rs2809;
	cvt.u32.u16 	%r593, %rs2810;
	and.b32  	%r594, %r593, 255;
	mul.wide.u32 	%rd1699, %r594, 2;
	mov.u64 	%rd1700, _ZN34_INTERNAL_47dbf28a_4_k_cu_215f420f7simplex5grad2E;
	add.s64 	%rd1701, %rd1700, %rd1699;
	ld.const.s8 	%rs2811, [%rd1701];
	cvt.rn.f64.s16 	%fd2126, %rs2811;
	ld.const.s8 	%rs2812, [%rd1701+1];
	cvt.rn.f64.s16 	%fd2127, %rs2812;
	mul.f64 	%fd2128, %fd341, %fd2127;
	fma.rn.f64 	%fd2129, %fd340, %fd2126, %fd2128;
	mul.f64 	%fd4188, %fd2125, %fd2129;
$L__BB1_158:
	mul.f64 	%fd2131, %fd342, %fd342;
	mov.f64 	%fd2132, 0d3FE0000000000000;
	sub.f64 	%fd2133, %fd2132, %fd2131;
	mul.f64 	%fd2134, %fd343, %fd343;
	sub.f64 	%fd350, %fd2133, %fd2134;
	setp.lt.f64 	%p180, %fd350, 0d0000000000000000;
	mov.f64 	%fd4189, 0d0000000000000000;
	@%p180 bra 	$L__BB1_160;
	mul.f64 	%fd2135, %fd350, %fd350;
	mul.f64 	%fd2136, %fd2135, %fd2135;
	mul.lo.s16 	%rs2814, %rs46, 171;
	shr.u16 	%rs2815, %rs2814, 11;
	mul.lo.s16 	%rs2816, %rs2815, 12;
	sub.s16 	%rs2817, %rs46, %rs2816;
	cvt.u32.u16 	%r595, %rs2817;
	and.b32  	%r596, %r595, 255;
	mul.wide.u32 	%rd1702, %r596, 2;
	mov.u64 	%rd1703, _ZN34_INTERNAL_47dbf28a_4_k_cu_215f420f7simplex5grad2E;
	add.s64 	%rd1704, %rd1703, %rd1702;
	ld.const.s8 	%rs2818, [%rd1704];
	cvt.rn.f64.s16 	%fd2137, %rs2818;
	ld.const.s8 	%rs2819, [%rd1704+1];
	cvt.rn.f64.s16 	%fd2138, %rs2819;
	mul.f64 	%fd2139, %fd343, %fd2138;
	fma.rn.f64 	%fd2140, %fd342, %fd2137, %fd2139;
	mul.f64 	%fd4189, %fd2136, %fd2140;
$L__BB1_160:
	add.f64 	%fd2142, %fd4187, %fd4188;
	add.f64 	%fd2143, %fd2142, %fd4189;
	mul.f64 	%fd2144, %fd2143, 0d4051800000000000;
	fma.rn.f64 	%fd353, %fd2144, 0d3FE199999999999A, 0d0000000000000000;
	// begin inline asm
	prefetch.local.L2 [%rd1455];
	// end inline asm
	ld.local.v2.f64 	{%fd2145, %fd2146}, [%rd42+272];
	add.f64 	%fd2147, %fd2145, 0d3FE1111115555555;
	add.f64 	%fd2148, %fd2146, 0dBFE99999A0000000;
	add.f64 	%fd2149, %fd2147, %fd2148;
	fma.rn.f64 	%fd2150, %fd2149, 0d3FD76CF5D0B09954, %fd2147;
	cvt.rzi.s32.f64 	%r597, %fd2150;
	fma.rn.f64 	%fd2151, %fd2149, 0d3FD76CF5D0B09954, %fd2148;
	cvt.rzi.s32.f64 	%r598, %fd2151;
	cvt.rn.f64.s32 	%fd2152, %r597;
	setp.lt.f64 	%p181, %fd2150, %fd2152;
	selp.s32 	%r599, -1, 0, %p181;
	add.s32 	%r600, %r597, %r599;
	cvt.rn.f64.s32 	%fd2153, %r598;
	setp.lt.f64 	%p182, %fd2151, %fd2153;
	selp.s32 	%r601, -1, 0, %p182;
	add.s32 	%r602, %r598, %r601;
	add.s32 	%r603, %r600, %r602;
	cvt.rn.f64.s32 	%fd2154, %r603;
	mul.f64 	%fd2155, %fd2154, 0d3FCB0CB174DF99C8;
	cvt.rn.f64.s32 	%fd2156, %r600;
	cvt.rn.f64.s32 	%fd2157, %r602;
	sub.f64 	%fd2158, %fd2155, %fd2156;
	add.f64 	%fd354, %fd2147, %fd2158;
	sub.f64 	%fd2159, %fd2155, %fd2157;
	add.f64 	%fd355, %fd2148, %fd2159;
	setp.leu.f64 	%p183, %fd354, %fd355;
	setp.gt.f64 	%p184, %fd354, %fd355;
	selp.u32 	%r604, 1, 0, %p184;
	selp.u32 	%r605, 1, 0, %p183;
	selp.f64 	%fd2160, 0d3FF0000000000000, 0d0000000000000000, %p184;
	sub.f64 	%fd2161, %fd354, %fd2160;
	add.f64 	%fd356, %fd2161, 0d3FCB0CB174DF99C8;
	selp.f64 	%fd2162, 0d3FF0000000000000, 0d0000000000000000, %p183;
	sub.f64 	%fd2163, %fd355, %fd2162;
	add.f64 	%fd357, %fd2163, 0d3FCB0CB174DF99C8;
	add.f64 	%fd2164, %fd354, 0dBFF0000000000000;
	add.f64 	%fd358, %fd2164, 0d3FDB0CB174DF99C8;
	add.f64 	%fd2165, %fd355, 0dBFF0000000000000;
	add.f64 	%fd359, %fd2165, 0d3FDB0CB174DF99C8;
	and.b32  	%r606, %r602, 255;
	cvt.u64.u32 	%rd1706, %r606;
	add.s64 	%rd1707, %rd42, %rd1706;
	ld.local.u8 	%rs2820, [%rd1707+288];
	cvt.u16.u32 	%rs2821, %r600;
	add.s16 	%rs2822, %rs2820, %rs2821;
	cvt.u64.u16 	%rd1708, %rs2822;
	and.b64  	%rd69, %rd1708, 255;
	add.s32 	%r607, %r600, %r604;
	add.s32 	%r608, %r602, %r605;
	and.b32  	%r609, %r608, 255;
	cvt.u64.u32 	%rd1709, %r609;
	add.s64 	%rd1710, %rd42, %rd1709;
	ld.local.u8 	%rs2823, [%rd1710+288];
	cvt.u16.u32 	%rs2824, %r607;
	add.s16 	%rs2825, %rs2823, %rs2824;
	cvt.u64.u16 	%rd1711, %rs2825;
	and.b64  	%rd1712, %rd1711, 255;
	add.s64 	%rd1713, %rd42, %rd1712;
	ld.local.u8 	%rs47, [%rd1713+288];
	add.s32 	%r610, %r602, 1;
	and.b32  	%r611, %r610, 255;
	cvt.u64.u32 	%rd1714, %r611;
	add.s64 	%rd1715, %rd42, %rd1714;
	ld.local.u8 	%rs2826, [%rd1715+288];
	add.s16 	%rs2827, %rs2826, %rs2821;
	add.s16 	%rs2828, %rs2827, 1;
	cvt.u64.u16 	%rd1716, %rs2828;
	and.b64  	%rd1717, %rd1716, 255;
	add.s64 	%rd1718, %rd42, %rd1717;
	ld.local.u8 	%rs48, [%rd1718+288];
	mul.f64 	%fd2166, %fd354, %fd354;
	mov.f64 	%fd2167, 0d3FE0000000000000;
	sub.f64 	%fd2168, %fd2167, %fd2166;
	mul.f64 	%fd2169, %fd355, %fd355;
	sub.f64 	%fd360, %fd2168, %fd2169;
	setp.lt.f64 	%p185, %fd360, 0d0000000000000000;
	mov.f64 	%fd4190, 0d0000000000000000;
	@%p185 bra 	$L__BB1_162;
	add.s64 	%rd1719, %rd42, %rd69;
	ld.local.u8 	%rs2829, [%rd1719+288];
	mul.lo.s16 	%rs2830, %rs2829, 171;
	shr.u16 	%rs2831, %rs2830, 11;
	mul.lo.s16 	%rs2832, %rs2831, 12;
	sub.s16 	%rs2833, %rs2829, %rs2832;
	mul.f64 	%fd2170, %fd360, %fd360;
	mul.f64 	%fd2171, %fd2170, %fd2170;
	cvt.u32.u16 	%r612, %rs2833;
	and.b32  	%r613, %r612, 255;
	mul.wide.u32 	%rd1720, %r613, 2;
	mov.u64 	%rd1721, _ZN34_INTERNAL_47dbf28a_4_k_cu_215f420f7simplex5grad2E;
	add.s64 	%rd1722, %rd1721, %rd1720;
	ld.const.s8 	%rs2834, [%rd1722];
	cvt.rn.f64.s16 	%fd2172, %rs2834;
	ld.const.s8 	%rs2835, [%rd1722+1];
	cvt.rn.f64.s16 	%fd2173, %rs2835;
	mul.f64 	%fd2174, %fd355, %fd2173;
	fma.rn.f64 	%fd2175, %fd354, %fd2172, %fd2174;
	mul.f64 	%fd4190, %fd2171, %fd2175;
$L__BB1_162:
	mul.f64 	%fd2177, %fd356, %fd356;
	mov.f64 	%fd2178, 0d3FE0000000000000;
	sub.f64 	%fd2179, %fd2178, %fd2177;
	mul.f64 	%fd2180, %fd357, %fd357;
	sub.f64 	%fd363, %fd2179, %fd2180;
	setp.lt.f64 	%p186, %fd363, 0d0000000000000000;
	mov.f64 	%fd4191, 0d0000000000000000;
	@%p186 bra 	$L__BB1_164;
	mul.f64 	%fd2181, %fd363, %fd363;
	mul.f64 	%fd2182, %fd2181, %fd2181;
	mul.lo.s16 	%rs2837, %rs47, 171;
	shr.u16 	%rs2838, %rs2837, 11;
	mul.lo.s16 	%rs2839, %rs2838, 12;
	sub.s16 	%rs2840, %rs47, %rs2839;
	cvt.u32.u16 	%r614, %rs2840;
	and.b32  	%r615, %r614, 255;
	mul.wide.u32 	%rd1723, %r615, 2;
	mov.u64 	%rd1724, _ZN34_INTERNAL_47dbf28a_4_k_cu_215f420f7simplex5grad2E;
	add.s64 	%rd1725, %rd1724, %rd1723;
	ld.const.s8 	%rs2841, [%rd1725];
	cvt.rn.f64.s16 	%fd2183, %rs2841;
	ld.const.s8 	%rs2842, [%rd1725+1];
	cvt.rn.f64.s16 	%fd2184, %rs2842;
	mul.f64 	%fd2185, %fd357, %fd2184;
	fma.rn.f64 	%fd2186, %fd356, %fd2183, %fd2185;
	mul.f64 	%fd4191, %fd2182, %fd2186;
$L__BB1_164:
	mul.f64 	%fd2188, %fd358, %fd358;
	mov.f64 	%fd2189, 0d3FE0000000000000;
	sub.f64 	%fd2190, %fd2189, %fd2188;
	mul.f64 	%fd2191, %fd359, %fd359;
	sub.f64 	%fd366, %fd2190, %fd2191;
	setp.lt.f64 	%p187, %fd366, 0d0000000000000000;
	mov.f64 	%fd4192, 0d0000000000000000;
	@%p187 bra 	$L__BB1_166;
	mul.f64 	%fd2192, %fd366, %fd366;
	mul.f64 	%fd2193, %fd2192, %fd2192;
	mul.lo.s16 	%rs2844, %rs48, 171;
	shr.u16 	%rs2845, %rs2844, 11;
	mul.lo.s16 	%rs2846, %rs2845, 12;
	sub.s16 	%rs2847, %rs48, %rs2846;
	cvt.u32.u16 	%r616, %rs2847;
	and.b32  	%r617, %r616, 255;
	mul.wide.u32 	%rd1726, %r617, 2;
	mov.u64 	%rd1727, _ZN34_INTERNAL_47dbf28a_4_k_cu_215f420f7simplex5grad2E;
	add.s64 	%rd1728, %rd1727, %rd1726;
	ld.const.s8 	%rs2848, [%rd1728];
	cvt.rn.f64.s16 	%fd2194, %rs2848;
	ld.const.s8 	%rs2849, [%rd1728+1];
	cvt.rn.f64.s16 	%fd2195, %rs2849;
	mul.f64 	%fd2196, %fd359, %fd2195;
	fma.rn.f64 	%fd2197, %fd358, %fd2194, %fd2196;
	mul.f64 	%fd4192, %fd2193, %fd2197;
$L__BB1_166:
	add.f64 	%fd2199, %fd4190, %fd4191;
	add.f64 	%fd2200, %fd2199, %fd4192;
	mul.f64 	%fd2201, %fd2200, 0d4051800000000000;
	mul.f64 	%fd2202, %fd2201, 0d3FE199999999999A;
	fma.rn.f64 	%fd369, %fd2202, 0d4000000000000000, %fd353;
	// begin inline asm
	prefetch.local.L2 [%rd1480];
	// end inline asm
	ld.local.v2.f64 	{%fd2203, %fd2204}, [%rd42+544];
	add.f64 	%fd2205, %fd2203, 0d3FC6C16C1C71C71C;
	add.f64 	%fd2206, %fd2204, 0dBFD1111115555555;
	add.f64 	%fd2207, %fd2205, %fd2206;
	fma.rn.f64 	%fd2208, %fd2207, 0d3FD76CF5D0B09954, %fd2205;
	cvt.rzi.s32.f64 	%r618, %fd2208;
	fma.rn.f64 	%fd2209, %fd2207, 0d3FD76CF5D0B09954, %fd2206;
	cvt.rzi.s32.f64 	%r619, %fd2209;
	cvt.rn.f64.s32 	%fd2210, %r618;
	setp.lt.f64 	%p188, %fd2208, %fd2210;
	selp.s32 	%r620, -1, 0, %p188;
	add.s32 	%r621, %r618, %r620;
	cvt.rn.f64.s32 	%fd2211, %r619;
	setp.lt.f64 	%p189, %fd2209, %fd2211;
	selp.s32 	%r622, -1, 0, %p189;
	add.s32 	%r623, %r619, %r622;
	add.s32 	%r624, %r621, %r623;
	cvt.rn.f64.s32 	%fd2212, %r624;
	mul.f64 	%fd2213, %fd2212, 0d3FCB0CB174DF99C8;
	cvt.rn.f64.s32 	%fd2214, %r621;
	cvt.rn.f64.s32 	%fd2215, %r623;
	sub.f64 	%fd2216, %fd2213, %fd2214;
	add.f64 	%fd370, %fd2205, %fd2216;
	sub.f64 	%fd2217, %fd2213, %fd2215;
	add.f64 	%fd371, %fd2206, %fd2217;
	setp.leu.f64 	%p190, %fd370, %fd371;
	setp.gt.f64 	%p191, %fd370, %fd371;
	selp.u32 	%r625, 1, 0, %p191;
	selp.u32 	%r626, 1, 0, %p190;
	selp.f64 	%fd2218, 0d3FF0000000000000, 0d0000000000000000, %p191;
	sub.f64 	%fd2219, %fd370, %fd2218;
	add.f64 	%fd372, %fd2219, 0d3FCB0CB174DF99C8;
	selp.f64 	%fd2220, 0d3FF0000000000000, 0d0000000000000000, %p190;
	sub.f64 	%fd2221, %fd371, %fd2220;
	add.f64 	%fd373, %fd2221, 0d3FCB0CB174DF99C8;
	add.f64 	%fd2222, %fd370, 0dBFF0000000000000;
	add.f64 	%fd374, %fd2222, 0d3FDB0CB174DF99C8;
	add.f64 	%fd2223, %fd371, 0dBFF0000000000000;
	add.f64 	%fd375, %fd2223, 0d3FDB0CB174DF99C8;
	and.b32  	%r627, %r623, 255;
	cvt.u64.u32 	%rd1730, %r627;
	add.s64 	%rd1731, %rd42, %rd1730;
	ld.local.u8 	%rs2850, [%rd1731+560];
	cvt.u16.u32 	%rs2851, %r621;
	add.s16 	%rs2852, %rs2850, %rs2851;
	cvt.u64.u16 	%rd1732, %rs2852;
	and.b64  	%rd70, %rd1732, 255;
	add.s32 	%r628, %r621, %r625;
	add.s32 	%r629, %r623, %r626;
	and.b32  	%r630, %r629, 255;
	cvt.u64.u32 	%rd1733, %r630;
	add.s64 	%rd1734, %rd42, %rd1733;
	ld.local.u8 	%rs2853, [%rd1734+560];
	cvt.u16.u32 	%rs2854, %r628;
	add.s16 	%rs2855, %rs2853, %rs2854;
	cvt.u64.u16 	%rd1735, %rs2855;
	and.b64  	%rd1736, %rd1735, 255;
	add.s64 	%rd1737, %rd42, %rd1736;
	ld.local.u8 	%rs49, [%rd1737+560];
	add.s32 	%r631, %r623, 1;
	and.b32  	%r632, %r631, 255;
	cvt.u64.u32 	%rd1738, %r632;
	add.s64 	%rd1739, %rd42, %rd1738;
	ld.local.u8 	%rs2856, [%rd1739+560];
	add.s16 	%rs2857, %rs2856, %rs2851;
	add.s16 	%rs2858, %rs2857, 1;
	cvt.u64.u16 	%rd1740, %rs2858;
	and.b64  	%rd1741, %rd1740, 255;
	add.s64 	%rd1742, %rd42, %rd1741;
	ld.local.u8 	%rs50, [%rd1742+560];
	mul.f64 	%fd2224, %fd370, %fd370;
	mov.f64 	%fd2225, 0d3FE0000000000000;
	sub.f64 	%fd2226, %fd2225, %fd2224;
	mul.f64 	%fd2227, %fd371, %fd371;
	sub.f64 	%fd376, %fd2226, %fd2227;
	setp.lt.f64 	%p192, %fd376, 0d0000000000000000;
	mov.f64 	%fd4193, 0d0000000000000000;
	@%p192 bra 	$L__BB1_168;
	add.s64 	%rd1743, %rd42, %rd70;
	ld.local.u8 	%rs2859, [%rd1743+560];
	mul.lo.s16 	%rs2860, %rs2859, 171;
	shr.u16 	%rs2861, %rs2860, 11;
	mul.lo.s16 	%rs2862, %rs2861, 12;
	sub.s16 	%rs2863, %rs2859, %rs2862;
	mul.f64 	%fd2228, %fd376, %fd376;
	mul.f64 	%fd2229, %fd2228, %fd2228;
	cvt.u32.u16 	%r633, %rs2863;
	and.b32  	%r634, %r633, 255;
	mul.wide.u32 	%rd1744, %r634, 2;
	mov.u64 	%rd1745, _ZN34_INTERNAL_47dbf28a_4_k_cu_215f420f7simplex5grad2E;
	add.s64 	%rd1746, %rd1745, %rd1744;
	ld.const.s8 	%rs2864, [%rd1746];
	cvt.rn.f64.s16 	%fd2230, %rs2864;
	ld.const.s8 	%rs2865, [%rd1746+1];
	cvt.rn.f64.s16 	%fd2231, %rs2865;
	mul.f64 	%fd2232, %fd371, %fd2231;
	fma.rn.f64 	%fd2233, %fd370, %fd2230, %fd2232;
	mul.f64 	%fd4193, %fd2229, %fd2233;
$L__BB1_168:
	mul.f64 	%fd2235, %fd372, %fd372;
	mov.f64 	%fd2236, 0d3FE0000000000000;
	sub.f64 	%fd2237, %fd2236, %fd2235;
	mul.f64 	%fd2238, %fd373, %fd373;
	sub.f64 	%fd379, %fd2237, %fd2238;
	setp.lt.f64 	%p193, %fd379, 0d0000000000000000;
	mov.f64 	%fd4194, 0d0000000000000000;
	@%p193 bra 	$L__BB1_170;
	mul.f64 	%fd2239, %fd379, %fd379;
	mul.f64 	%fd2240, %fd2239, %fd2239;
	mul.lo.s16 	%rs2867, %rs49, 171;
	shr.u16 	%rs2868, %rs2867, 11;
	mul.lo.s16 	%rs2869, %rs2868, 12;
	sub.s16 	%rs2870, %rs49, %rs2869;
	cvt.u32.u16 	%r635, %rs2870;
	and.b32  	%r636, %r635, 255;
	mul.wide.u32 	%rd1747, %r636, 2;
	mov.u64 	%rd1748, _ZN34_INTERNAL_47dbf28a_4_k_cu_215f420f7simplex5grad2E;
	add.s64 	%rd1749, %rd1748, %rd1747;
	ld.const.s8 	%rs2871, [%rd1749];
	cvt.rn.f64.s16 	%fd2241, %rs2871;
	ld.const.s8 	%rs2872, [%rd1749+1];
	cvt.rn.f64.s16 	%fd2242, %rs2872;
	mul.f64 	%fd2243, %fd373, %fd2242;
	fma.rn.f64 	%fd2244, %fd372, %fd2241, %fd2243;
	mul.f64 	%fd4194, %fd2240, %fd2244;
$L__BB1_170:
	mul.f64 	%fd2246, %fd374, %fd374;
	mov.f64 	%fd2247, 0d3FE0000000000000;
	sub.f64 	%fd2248, %fd2247, %fd2246;
	mul.f64 	%fd2249, %fd375, %fd375;
	sub.f64 	%fd382, %fd2248, %fd2249;
	setp.lt.f64 	%p194, %fd382, 0d0000000000000000;
	mov.f64 	%fd4195, 0d0000000000000000;
	@%p194 bra 	$L__BB1_172;
	mul.f64 	%fd2250, %fd382, %fd382;
	mul.f64 	%fd2251, %fd2250, %fd2250;
	mul.lo.s16 	%rs2874, %rs50, 171;
	shr.u16 	%rs2875, %rs2874, 11;
	mul.lo.s16 	%rs2876, %rs2875, 12;
	sub.s16 	%rs2877, %rs50, %rs2876;
	cvt.u32.u16 	%r637, %rs2877;
	and.b32  	%r638, %r637, 255;
	mul.wide.u32 	%rd1750, %r638, 2;
	mov.u64 	%rd1751, _ZN34_INTERNAL_47dbf28a_4_k_cu_215f420f7simplex5grad2E;
	add.s64 	%rd1752, %rd1751, %rd1750;
	ld.const.s8 	%rs2878, [%rd1752];
	cvt.rn.f64.s16 	%fd2252, %rs2878;
	ld.const.s8 	%rs2879, [%rd1752+1];
	cvt.rn.f64.s16 	%fd2253, %rs2879;
	mul.f64 	%fd2254, %fd375, %fd2253;
	fma.rn.f64 	%fd2255, %fd374, %fd2252, %fd2254;
	mul.f64 	%fd4195, %fd2251, %fd2255;
$L__BB1_172:
	add.f64 	%fd2257, %fd4193, %fd4194;
	add.f64 	%fd2258, %fd2257, %fd4195;
	mul.f64 	%fd2259, %fd2258, 0d4051800000000000;
	mul.f64 	%fd2260, %fd2259, 0d3FE199999999999A;
	fma.rn.f64 	%fd385, %fd2260, 0d4010000000000000, %fd369;
	// begin inline asm
	prefetch.local.L2 [%rd1505];
	// end inline asm
	ld.local.v2.f64 	{%fd2261, %fd2262}, [%rd42+816];
	add.f64 	%fd2263, %fd2261, 0d3FAE573AD097B425;
	add.f64 	%fd2264, %fd2262, 0dBFB6C16C1C71C71C;
	add.f64 	%fd2265, %fd2263, %fd2264;
	fma.rn.f64 	%fd2266, %fd2265, 0d3FD76CF5D0B09954, %fd2263;
	cvt.rzi.s32.f64 	%r639, %fd2266;
	fma.rn.f64 	%fd2267, %fd2265, 0d3FD76CF5D0B09954, %fd2264;
	cvt.rzi.s32.f64 	%r640, %fd2267;
	cvt.rn.f64.s32 	%fd2268, %r639;
	setp.lt.f64 	%p195, %fd2266, %fd2268;
	selp.s32 	%r641, -1, 0, %p195;
	add.s32 	%r642, %r639, %r641;
	cvt.rn.f64.s32 	%fd2269, %r640;
	setp.lt.f64 	%p196, %fd2267, %fd2269;
	selp.s32 	%r643, -1, 0, %p196;
	add.s32 	%r644, %r640, %r643;
	add.s32 	%r645, %r642, %r644;
	cvt.rn.f64.s32 	%fd2270, %r645;
	mul.f64 	%fd2271, %fd2270, 0d3FCB0CB174DF99C8;
	cvt.rn.f64.s32 	%fd2272, %r642;
	cvt.rn.f64.s32 	%fd2273, %r644;
	sub.f64 	%fd2274, %fd2271, %fd2272;
	add.f64 	%fd386, %fd2263, %fd2274;
	sub.f64 	%fd2275, %fd2271, %fd2273;
	add.f64 	%fd387, %fd2264, %fd2275;
	setp.leu.f64 	%p197, %fd386, %fd387;
	setp.gt.f64 	%p198, %fd386, %fd387;
	selp.u32 	%r646, 1, 0, %p198;
	selp.u32 	%r647, 1, 0, %p197;
	selp.f64 	%fd2276, 0d3FF0000000000000, 0d0000000000000000, %p198;
	sub.f64 	%fd2277, %fd386, %fd2276;
	add.f64 	%fd388, %fd2277, 0d3FCB0CB174DF99C8;
	selp.f64 	%fd2278, 0d3FF0000000000000, 0d0000000000000000, %p197;
	sub.f64 	%fd2279, %fd387, %fd2278;
	add.f64 	%fd389, %fd2279, 0d3FCB0CB174DF99C8;
	add.f64 	%fd2280, %fd386, 0dBFF0000000000000;
	add.f64 	%fd390, %fd2280, 0d3FDB0CB174DF99C8;
	add.f64 	%fd2281, %fd387, 0dBFF0000000000000;
	add.f64 	%fd391, %fd2281, 0d3FDB0CB174DF99C8;
	and.b32  	%r648, %r644, 255;
	cvt.u64.u32 	%rd1754, %r648;
	add.s64 	%rd1755, %rd42, %rd1754;
	ld.local.u8 	%rs2880, [%rd1755+832];
	cvt.u16.u32 	%rs2881, %r642;
	add.s16 	%rs2882, %rs2880, %rs2881;
	cvt.u64.u16 	%rd1756, %rs2882;
	and.b64  	%rd71, %rd1756, 255;
	add.s32 	%r649, %r642, %r646;
	add.s32 	%r650, %r644, %r647;
	and.b32  	%r651, %r650, 255;
	cvt.u64.u32 	%rd1757, %r651;
	add.s64 	%rd1758, %rd42, %rd1757;
	ld.local.u8 	%rs2883, [%rd1758+832];
	cvt.u16.u32 	%rs2884, %r649;
	add.s16 	%rs2885, %rs2883, %rs2884;
	cvt.u64.u16 	%rd1759, %rs2885;
	and.b64  	%rd1760, %rd1759, 255;
	add.s64 	%rd1761, %rd42, %rd1760;
	ld.local.u8 	%rs51, [%rd1761+832];
	add.s32 	%r652, %r644, 1;
	and.b32  	%r653, %r652, 255;
	cvt.u64.u32 	%rd1762, %r653;
	add.s64 	%rd1763, %rd42, %rd1762;
	ld.local.u8 	%rs2886, [%rd1763+832];
	add.s16 	%rs2887, %rs2886, %rs2881;
	add.s16 	%rs2888, %rs2887, 1;
	cvt.u64.u16 	%rd1764, %rs2888;
	and.b64  	%rd1765, %rd1764, 255;
	add.s64 	%rd1766, %rd42, %rd1765;
	ld.local.u8 	%rs52, [%rd1766+832];
	mul.f64 	%fd2282, %fd386, %fd386;
	mov.f64 	%fd2283, 0d3FE0000000000000;
	sub.f64 	%fd2284, %fd2283, %fd2282;
	mul.f64 	%fd2285, %fd387, %fd387;
	sub.f64 	%fd392, %fd2284, %fd2285;
	setp.lt.f64 	%p199, %fd392, 0d0000000000000000;
	mov.f64 	%fd4196, 0d0000000000000000;
	@%p199 bra 	$L__BB1_174;
	add.s64 	%rd1767, %rd42, %rd71;
	ld.local.u8 	%rs2889, [%rd1767+832];
	mul.lo.s16 	%rs2890, %rs2889, 171;
	shr.u16 	%rs2891, %rs2890, 11;
	mul.lo.s16 	%rs2892, %rs2891, 12;
	sub.s16 	%rs2893, %rs2889, %rs2892;
	mul.f64 	%fd2286, %fd392, %fd392;
	mul.f64 	%fd2287, %fd2286, %fd2286;
	cvt.u32.u16 	%r654, %rs2893;
	and.b32  	%r655, %r654, 255;
	mul.wide.u32 	%rd1768, %r655, 2;
	mov.u64 	%rd1769, _ZN34_INTERNAL_47dbf28a_4_k_cu_215f420f7simplex5grad2E;
	add.s64 	%rd1770, %rd1769, %rd1768;
	ld.const.s8 	%rs2894, [%rd1770];
	cvt.rn.f64.s16 	%fd2288, %rs2894;
	ld.const.s8 	%rs2895, [%rd1770+1];
	cvt.rn.f64.s16 	%fd2289, %rs2895;
	mul.f64 	%fd2290, %fd387, %fd2289;
	fma.rn.f64 	%fd2291, %fd386, %fd2288, %fd2290;
	mul.f64 	%fd4196, %fd2287, %fd2291;
$L__BB1_174:
	mul.f64 	%fd2293, %fd388, %fd388;
	mov.f64 	%fd2294, 0d3FE0000000000000;
	sub.f64 	%fd2295, %fd2294, %fd2293;
	mul.f64 	%fd2296, %fd389, %fd389;
	sub.f64 	%fd395, %fd2295, %fd2296;
	setp.lt.f64 	%p200, %fd395, 0d0000000000000000;
	mov.f64 	%fd4197, 0d0000000000000000;
	@%p200 bra 	$L__BB1_176;
	mul.f64 	%fd2297, %fd395, %fd395;
	mul.f64 	%fd2298, %fd2297, %fd2297;
	mul.lo.s16 	%rs2897, %rs51, 171;
	shr.u16 	%rs2898, %rs2897, 11;
	mul.lo.s16 	%rs2899, %rs2898, 12;
	sub.s16 	%rs2900, %rs51, %rs2899;
	cvt.u32.u16 	%r656, %rs2900;
	and.b32  	%r657, %r656, 255;
	mul.wide.u32 	%rd1771, %r657, 2;
	mov.u64 	%rd1772, _ZN34_INTERNAL_47dbf28a_4_k_cu_215f420f7simplex5grad2E;
	add.s64 	%rd1773, %rd1772, %rd1771;
	ld.const.s8 	%rs2901, [%rd1773];
	cvt.rn.f64.s16 	%fd2299, %rs2901;
	ld.const.s8 	%rs2902, [%rd1773+1];
	cvt.rn.f64.s16 	%fd2300, %rs2902;
	mul.f64 	%fd2301, %fd389, %fd2300;
	fma.rn.f64 	%fd2302, %fd388, %fd2299, %fd2301;
	mul.f64 	%fd4197, %fd2298, %fd2302;
$L__BB1_176:
	mul.f64 	%fd2304, %fd390, %fd390;
	mov.f64 	%fd2305, 0d3FE0000000000000;
	sub.f64 	%fd2306, %fd2305, %fd2304;
	mul.f64 	%fd2307, %fd391, %fd391;
	sub.f64 	%fd398, %fd2306, %fd2307;
	setp.lt.f64 	%p201, %fd398, 0d0000000000000000;
	mov.f64 	%fd4198, 0d0000000000000000;
	@%p201 bra 	$L__BB1_178;
	mul.f64 	%fd2308, %fd398, %fd398;
	mul.f64 	%fd2309, %fd2308, %fd2308;
	mul.lo.s16 	%rs2904, %rs52, 171;
	shr.u16 	%rs2905, %rs2904, 11;
	mul.lo.s16 	%rs2906, %rs2905, 12;
	sub.s16 	%rs2907, %rs52, %rs2906;
	cvt.u32.u16 	%r658, %rs2907;
	and.b32  	%r659, %r658, 255;
	mul.wide.u32 	%rd1774, %r659, 2;
	mov.u64 	%rd1775, _ZN34_INTERNAL_47dbf28a_4_k_cu_215f420f7simplex5grad2E;
	add.s64 	%rd1776, %rd1775, %rd1774;
	ld.const.s8 	%rs2908, [%rd1776];
	cvt.rn.f64.s16 	%fd2310, %rs2908;
	ld.const.s8 	%rs2909, [%rd1776+1];
	cvt.rn.f64.s16 	%fd2311, %rs2909;
	mul.f64 	%fd2312, %fd391, %fd2311;
	fma.rn.f64 	%fd2313, %fd390, %fd2310, %fd2312;
	mul.f64 	%fd4198, %fd2309, %fd2313;
$L__BB1_178:
	add.f64 	%fd2314, %fd4196, %fd4197;
	add.f64 	%fd2315, %fd2314, %fd4198;
	mul.f64 	%fd2316, %fd2315, 0d4051800000000000;
	mul.f64 	%fd2317, %fd2316, 0d3FE199999999999A;
	fma.rn.f64 	%fd2318, %fd2317, 0d4020000000000000, %fd385;
	fma.rn.f64 	%fd2319, %fd273, 0d3FF199999999999A, 0d3FE0000000000000;
	fma.rn.f64 	%fd2320, %fd337, 0d3FC3333333333333, 0d3FE6666666666666;
	mul.f64 	%fd2321, %fd2320, 0d3FEFAE147AE147AE;
	fma.rn.f64 	%fd2322, %fd2319, 0d3F847AE147AE147B, %fd2321;
	mov.f64 	%fd2323, 0d3FF0000000000000;
	sub.f64 	%fd2324, %fd2323, %fd2322;
	mul.f64 	%fd2325, %fd2324, %fd2324;
	sub.f64 	%fd2326, %fd2323, %fd2325;
	setp.lt.f64 	%p202, %fd2326, 0d0000000000000000;
	selp.f64 	%fd2327, 0d0000000000000000, %fd2326, %p202;
	setp.gt.f64 	%p203, %fd2327, 0d3FF0000000000000;
	selp.f64 	%fd2328, 0d3FF0000000000000, %fd2327, %p203;
	mul.f64 	%fd2329, %fd2328, 0d404F800000000000;
	cvt.rzi.s32.f64 	%r660, %fd2329;
	fma.rn.f64 	%fd2330, %fd2318, 0d3FC3333333333333, 0d3FE0000000000000;
	mul.f64 	%fd2331, %fd2330, 0d3FEFEF9DB22D0E56;
	fma.rn.f64 	%fd2332, %fd2319, 0d3F60624DD2F1A9FC, %fd2331;
	setp.lt.f64 	%p204, %fd2332, 0d0000000000000000;
	selp.f64 	%fd2333, 0d0000000000000000, %fd2332, %p204;
	setp.gt.f64 	%p205, %fd2333, 0d3FF0000000000000;
	selp.f64 	%fd2334, 0d3FF0000000000000, %fd2333, %p205;
	mul.f64 	%fd2335, %fd2334, 0d404F800000000000;
	cvt.rzi.s32.f64 	%r661, %fd2335;
	shl.b32 	%r662, %r661, 6;
	add.s32 	%r663, %r662, %r660;
	cvt.s64.s32 	%rd1777, %r663;
	add.s64 	%rd1779, %rd1531, %rd1777;
	ld.const.u8 	%rs2910, [%rd1779];
	setp.eq.s16 	%p206, %rs2910, 6;
	@%p206 bra 	$L__BB1_181;
	setp.eq.s16 	%p207, %rs2910, 9;
	@%p207 bra 	$L__BB1_181;
	mov.b64 	%rd2521, 0;
	st.global.u64 	[%rd30], %rd2521;
	bra.uni 	$L__BB1_368;
$L__BB1_181:
	// begin inline asm
	prefetch.local.L1 [%rd397];
	// end inline asm
	// begin inline asm
	prefetch.local.L2 [%rd685];
	// end inline asm
	ld.local.v2.f64 	{%fd2337, %fd2338}, [%rd21];
	add.f64 	%fd2339, %fd2337, 0d401F555555555555;
	add.f64 	%fd2340, %fd2338, 0dC028000000000000;
	add.f64 	%fd2341, %fd2339, %fd2340;
	fma.rn.f64 	%fd2342, %fd2341, 0d3FD76CF5D0B09954, %fd2339;
	cvt.rzi.s32.f64 	%r664, %fd2342;
	fma.rn.f64 	%fd2343, %fd2341, 0d3FD76CF5D0B09954, %fd2340;
	cvt.rzi.s32.f64 	%r665, %fd2343;
	cvt.rn.f64.s32 	%fd2344, %r664;
	setp.lt.f64 	%p208, %fd2342, %fd2344;
	selp.s32 	%r666, -1, 0, %p208;
	add.s32 	%r667, %r664, %r666;
	cvt.rn.f64.s32 	%fd2345, %r665;
	setp.lt.f64 	%p209, %fd2343, %fd2345;
	selp.s32 	%r668, -1, 0, %p209;
	add.s32 	%r669, %r665, %r668;
	add.s32 	%r670, %r667, %r669;
	cvt.rn.f64.s32 	%fd2346, %r670;
	mul.f64 	%fd2347, %fd2346, 0d3FCB0CB174DF99C8;
	cvt.rn.f64.s32 	%fd2348, %r667;
	cvt.rn.f64.s32 	%fd2349, %r669;
	sub.f64 	%fd2350, %fd2347, %fd2348;
	add.f64 	%fd401, %fd2339, %fd2350;
	sub.f64 	%fd2351, %fd2347, %fd2349;
	add.f64 	%fd402, %fd2340, %fd2351;
	setp.leu.f64 	%p210, %fd401, %fd402;
	setp.gt.f64 	%p211, %fd401, %fd402;
	selp.u32 	%r671, 1, 0, %p211;
	selp.u32 	%r672, 1, 0, %p210;
	selp.f64 	%fd2352, 0d3FF0000000000000, 0d0000000000000000, %p211;
	sub.f64 	%fd2353, %fd401, %fd2352;
	add.f64 	%fd403, %fd2353, 0d3FCB0CB174DF99C8;
	selp.f64 	%fd2354, 0d3FF0000000000000, 0d0000000000000000, %p210;
	sub.f64 	%fd2355, %fd402, %fd2354;
	add.f64 	%fd404, %fd2355, 0d3FCB0CB174DF99C8;
	add.f64 	%fd2356, %fd401, 0dBFF0000000000000;
	add.f64 	%fd405, %fd2356, 0d3FDB0CB174DF99C8;
	add.f64 	%fd2357, %fd402, 0dBFF0000000000000;
	add.f64 	%fd406, %fd2357, 0d3FDB0CB174DF99C8;
	and.b32  	%r673, %r669, 255;
	cvt.u64.u32 	%rd1782, %r673;
	add.s64 	%rd1783, %rd21, %rd1782;
	ld.local.u8 	%rs2911, [%rd1783+16];
	cvt.u16.u32 	%rs2912, %r667;
	add.s16 	%rs2913, %rs2911, %rs2912;
	cvt.u64.u16 	%rd1784, %rs2913;
	and.b64  	%rd72, %rd1784, 255;
	add.s32 	%r674, %r667, %r671;
	add.s32 	%r675, %r669, %r672;
	and.b32  	%r676, %r675, 255;
	cvt.u64.u32 	%rd1785, %r676;
	add.s64 	%rd1786, %rd21, %rd1785;
	ld.local.u8 	%rs2914, [%rd1786+16];
	cvt.u16.u32 	%rs2915, %r674;
	add.s16 	%rs2916, %rs2914, %rs2915;
	cvt.u64.u16 	%rd1787, %rs2916;
	and.b64  	%rd1788, %rd1787, 255;
	add.s64 	%rd1789, %rd21, %rd1788;
	ld.local.u8 	%rs53, [%rd1789+16];
	add.s32 	%r677, %r669, 1;
	and.b32  	%r678, %r677, 255;
	cvt.u64.u32 	%rd1790, %r678;
	add.s64 	%rd1791, %rd21, %rd1790;
	ld.local.u8 	%rs2917, [%rd1791+16];
	add.s16 	%rs2918, %rs2917, %rs2912;
	add.s16 	%rs2919, %rs2918, 1;
	cvt.u64.u16 	%rd1792, %rs2919;
	and.b64  	%rd1793, %rd1792, 255;
	add.s64 	%rd1794, %rd21, %rd1793;
	ld.local.u8 	%rs54, [%rd1794+16];
	mul.f64 	%fd2358, %fd401, %fd401;
	mov.f64 	%fd2359, 0d3FE0000000000000;
	sub.f64 	%fd2360, %fd2359, %fd2358;
	mul.f64 	%fd2361, %fd402, %fd402;
	sub.f64 	%fd407, %fd2360, %fd2361;
	setp.lt.f64 	%p212, %fd407, 0d0000000000000000;
	mov.f64 	%fd4199, 0d0000000000000000;
	@%p212 bra 	$L__BB1_183;
	add.s64 	%rd1795, %rd21, %rd72;
	ld.local.u8 	%rs2920, [%rd1795+16];
	mul.lo.s16 	%rs2921, %rs2920, 171;
	shr.u16 	%rs2922, %rs2921, 11;
	mul.lo.s16 	%rs2923, %rs2922, 12;
	sub.s16 	%rs2924, %rs2920, %rs2923;
	mul.f64 	%fd2362, %fd407, %fd407;
	mul.f64 	%fd2363, %fd2362, %fd2362;
	cvt.u32.u16 	%r679, %rs2924;
	and.b32  	%r680, %r679, 255;
	mul.wide.u32 	%rd1796, %r680, 2;
	mov.u64 	%rd1797, _ZN34_INTERNAL_47dbf28a_4_k_cu_215f420f7simplex5grad2E;
	add.s64 	%rd1798, %rd1797, %rd1796;
	ld.const.s8 	%rs2925, [%rd1798];
	cvt.rn.f64.s16 	%fd2364, %rs2925;
	ld.const.s8 	%rs2926, [%rd1798+1];
	cvt.rn.f64.s16 	%fd2365, %rs2926;
	mul.f64 	%fd2366, %fd402, %fd2365;
	fma.rn.f64 	%fd2367, %fd401, %fd2364, %fd2366;
	mul.f64 	%fd4199, %fd2363, %fd2367;
$L__BB1_183:
	mul.f64 	%fd2369, %fd403, %fd403;
	mov.f64 	%fd2370, 0d3FE0000000000000;
	sub.f64 	%fd2371, %fd2370, %fd2369;
	mul.f64 	%fd2372, %fd404, %fd404;
	sub.f64 	%fd410, %fd2371, %fd2372;
	setp.lt.f64 	%p213, %fd410, 0d0000000000000000;
	mov.f64 	%fd4200, 0d0000000000000000;
	@%p213 bra 	$L__BB1_185;
	mul.f64 	%fd2373, %fd410, %fd410;
	mul.f64 	%fd2374, %fd2373, %fd2373;
	mul.lo.s16 	%rs2928, %rs53, 171;
	shr.u16 	%rs2929, %rs2928, 11;
	mul.lo.s16 	%rs2930, %rs2929, 12;
	sub.s16 	%rs2931, %rs53, %rs2930;
	cvt.u32.u16 	%r681, %rs2931;
	and.b32  	%r682, %r681, 255;
	mul.wide.u32 	%rd1799, %r682, 2;
	mov.u64 	%rd1800, _ZN34_INTERNAL_47dbf28a_4_k_cu_215f420f7simplex5grad2E;
	add.s64 	%rd1801, %rd1800, %rd1799;
	ld.const.s8 	%rs2932, [%rd1801];
	cvt.rn.f64.s16 	%fd2375, %rs2932;
	ld.const.s8 	%rs2933, [%rd1801+1];
	cvt.rn.f64.s16 	%fd2376, %rs2933;
	mul.f64 	%fd2377, %fd404, %fd2376;
	fma.rn.f64 	%fd2378, %fd403, %fd2375, %fd2377;
	mul.f64 	%fd4200, %fd2374, %fd2378;
$L__BB1_185:
	mul.f64 	%fd2380, %fd405, %fd405;
	mov.f64 	%fd2381, 0d3FE0000000000000;
	sub.f64 	%fd2382, %fd2381, %fd2380;
	mul.f64 	%fd2383, %fd406, %fd406;
	sub.f64 	%fd413, %fd2382, %fd2383;
	setp.lt.f64 	%p214, %fd413, 0d0000000000000000;
	mov.f64 	%fd4201, 0d0000000000000000;
	@%p214 bra 	$L__BB1_187;
	mul.f64 	%fd2384, %fd413, %fd413;
	mul.f64 	%fd2385, %fd2384, %fd2384;
	mul.lo.s16 	%rs2935, %rs54, 171;
	shr.u16 	%rs2936, %rs2935, 11;
	mul.lo.s16 	%rs2937, %rs2936, 12;
	sub.s16 	%rs2938, %rs54, %rs2937;
	cvt.u32.u16 	%r683, %rs2938;
	and.b32  	%r684, %r683, 255;
	mul.wide.u32 	%rd1802, %r684, 2;
	mov.u64 	%rd1803, _ZN34_INTERNAL_47dbf28a_4_k_cu_215f420f7simplex5grad2E;
	add.s64 	%rd1804, %rd1803, %rd1802;
	ld.const.s8 	%rs2939, [%rd1804];
	cvt.rn.f64.s16 	%fd2386, %rs2939;
	ld.const.s8 	%rs2940, [%rd1804+1];
	cvt.rn.f64.s16 	%fd2387, %rs2940;
	mul.f64 	%fd2388, %fd406, %fd2387;
	fma.rn.f64 	%fd2389, %fd405, %fd2386, %fd2388;
	mul.f64 	%fd4201, %fd2385, %fd2389;
$L__BB1_187:
	add.f64 	%fd2391, %fd4199, %fd4200;
	add.f64 	%fd2392, %fd2391, %fd4201;
	mul.f64 	%fd2393, %fd2392, 0d4051800000000000;
	fma.rn.f64 	%fd416, %fd2393, 0d3FE199999999999A, 0d0000000000000000;
	// begin inline asm
	prefetch.local.L2 [%rd985];
	// end inline asm
	ld.local.v2.f64 	{%fd2394, %fd2395}, [%rd21+272];
	add.f64 	%fd2396, %fd2394, 0d40126E6E6E6E6E6E;
	add.f64 	%fd2397, %fd2395, 0dC01C3C3C3C3C3C3C;
	add.f64 	%fd2398, %fd2396, %fd2397;
	fma.rn.f64 	%fd2399, %fd2398, 0d3FD76CF5D0B09954, %fd2396;
	cvt.rzi.s32.f64 	%r685, %fd2399;
	fma.rn.f64 	%fd2400, %fd2398, 0d3FD76CF5D0B09954, %fd2397;
	cvt.rzi.s32.f64 	%r686, %fd2400;
	cvt.rn.f64.s32 	%fd2401, %r685;
	setp.lt.f64 	%p215, %fd2399, %fd2401;
	selp.s32 	%r687, -1, 0, %p215;
	add.s32 	%r688, %r685, %r687;
	cvt.rn.f64.s32 	%fd2402, %r686;
	setp.lt.f64 	%p216, %fd2400, %fd2402;
	selp.s32 	%r689, -1, 0, %p216;
	add.s32 	%r690, %r686, %r689;
	add.s32 	%r691, %r688, %r690;
	cvt.rn.f64.s32 	%fd2403, %r691;
	mul.f64 	%fd2404, %fd2403, 0d3FCB0CB174DF99C8;
	cvt.rn.f64.s32 	%fd2405, %r688;
	cvt.rn.f64.s32 	%fd2406, %r690;
	sub.f64 	%fd2407, %fd2404, %fd2405;
	add.f64 	%fd417, %fd2396, %fd2407;
	sub.f64 	%fd2408, %fd2404, %fd2406;
	add.f64 	%fd418, %fd2397, %fd2408;
	setp.leu.f64 	%p217, %fd417, %fd418;
	setp.gt.f64 	%p218, %fd417, %fd418;
	selp.u32 	%r692, 1, 0, %p218;
	selp.u32 	%r693, 1, 0, %p217;
	selp.f64 	%fd2409, 0d3FF0000000000000, 0d0000000000000000, %p218;
	sub.f64 	%fd2410, %fd417, %fd2409;
	add.f64 	%fd419, %fd2410, 0d3FCB0CB174DF99C8;
	selp.f64 	%fd2411, 0d3FF0000000000000, 0d0000000000000000, %p217;
	sub.f64 	%fd2412, %fd418, %fd2411;
	add.f64 	%fd420, %fd2412, 0d3FCB0CB174DF99C8;
	add.f64 	%fd2413, %fd417, 0dBFF0000000000000;
	add.f64 	%fd421, %fd2413, 0d3FDB0CB174DF99C8;
	add.f64 	%fd2414, %fd418, 0dBFF0000000000000;
	add.f64 	%fd422, %fd2414, 0d3FDB0CB174DF99C8;
	and.b32  	%r694, %r690, 255;
	cvt.u64.u32 	%rd1806, %r694;
	add.s64 	%rd1807, %rd21, %rd1806;
	ld.local.u8 	%rs2941, [%rd1807+288];
	cvt.u16.u32 	%rs2942, %r688;
	add.s16 	%rs2943, %rs2941, %rs2942;
	cvt.u64.u16 	%rd1808, %rs2943;
	and.b64  	%rd73, %rd1808, 255;
	add.s32 	%r695, %r688, %r692;
	add.s32 	%r696, %r690, %r693;
	and.b32  	%r697, %r696, 255;
	cvt.u64.u32 	%rd1809, %r697;
	add.s64 	%rd1810, %rd21, %rd1809;
	ld.local.u8 	%rs2944, [%rd1810+288];
	cvt.u16.u32 	%rs2945, %r695;
	add.s16 	%rs2946, %rs2944, %rs2945;
	cvt.u64.u16 	%rd1811, %rs2946;
	and.b64  	%rd1812, %rd1811, 255;
	add.s64 	%rd1813, %rd21, %rd1812;
	ld.local.u8 	%rs55, [%rd1813+288];
	add.s32 	%r698, %r690, 1;
	and.b32  	%r699, %r698, 255;
	cvt.u64.u32 	%rd1814, %r699;
	add.s64 	%rd1815, %rd21, %rd1814;
	ld.local.u8 	%rs2947, [%rd1815+288];
	add.s16 	%rs2948, %rs2947, %rs2942;
	add.s16 	%rs2949, %rs2948, 1;
	cvt.u64.u16 	%rd1816, %rs2949;
	and.b64  	%rd1817, %rd1816, 255;
	add.s64 	%rd1818, %rd21, %rd1817;
	ld.local.u8 	%rs56, [%rd1818+288];
	mul.f64 	%fd2415, %fd417, %fd417;
	mov.f64 	%fd2416, 0d3FE0000000000000;
	sub.f64 	%fd2417, %fd2416, %fd2415;
	mul.f64 	%fd2418, %fd418, %fd418;
	sub.f64 	%fd423, %fd2417, %fd2418;
	setp.lt.f64 	%p219, %fd423, 0d0000000000000000;
	mov.f64 	%fd4202, 0d0000000000000000;
	@%p219 bra 	$L__BB1_189;
	add.s64 	%rd1819, %rd21, %rd73;
	ld.local.u8 	%rs2950, [%rd1819+288];
	mul.lo.s16 	%rs2951, %rs2950, 171;
	shr.u16 	%rs2952, %rs2951, 11;
	mul.lo.s16 	%rs2953, %rs2952, 12;
	sub.s16 	%rs2954, %rs2950, %rs2953;
	mul.f64 	%fd2419, %fd423, %fd423;
	mul.f64 	%fd2420, %fd2419, %fd2419;
	cvt.u32.u16 	%r700, %rs2954;
	and.b32  	%r701, %r700, 255;
	mul.wide.u32 	%rd1820, %r701, 2;
	mov.u64 	%rd1821, _ZN34_INTERNAL_47dbf28a_4_k_cu_215f420f7simplex5grad2E;
	add.s64 	%rd1822, %rd1821, %rd1820;
	ld.const.s8 	%rs2955, [%rd1822];
	cvt.rn.f64.s16 	%fd2421, %rs2955;
	ld.const.s8 	%rs2956, [%rd1822+1];
	cvt.rn.f64.s16 	%fd2422, %rs2956;
	mul.f64 	%fd2423, %fd418, %fd2422;
	fma.rn.f64 	%fd2424, %fd417, %fd2421, %fd2423;
	mul.f64 	%fd4202, %fd2420, %fd2424;
$L__BB1_189:
	mul.f64 	%fd2426, %fd419, %fd419;
	mov.f64 	%fd2427, 0d3FE0000000000000;
	sub.f64 	%fd2428, %fd2427, %fd2426;
	mul.f64 	%fd2429, %fd420, %fd420;
	sub.f64 	%fd426, %fd2428, %fd2429;
	setp.lt.f64 	%p220, %fd426, 0d0000000000000000;
	mov.f64 	%fd4203, 0d0000000000000000;
	@%p220 bra 	$L__BB1_191;
	mul.f64 	%fd2430, %fd426, %fd426;
	mul.f64 	%fd2431, %fd2430, %fd2430;
	mul.lo.s16 	%rs2958, %rs55, 171;
	shr.u16 	%rs2959, %rs2958, 11;
	mul.lo.s16 	%rs2960, %rs2959, 12;
	sub.s16 	%rs2961, %rs55, %rs2960;
	cvt.u32.u16 	%r702, %rs2961;
	and.b32  	%r703, %r702, 255;
	mul.wide.u32 	%rd1823, %r703, 2;
	mov.u64 	%rd1824, _ZN34_INTERNAL_47dbf28a_4_k_cu_215f420f7simplex5grad2E;
	add.s64 	%rd1825, %rd1824, %rd1823;
	ld.const.s8 	%rs2962, [%rd1825];
	cvt.rn.f64.s16 	%fd2432, %rs2962;
	ld.const.s8 	%rs2963, [%rd1825+1];
	cvt.rn.f64.s16 	%fd2433, %rs2963;
	mul.f64 	%fd2434, %fd420, %fd2433;
	fma.rn.f64 	%fd2435, %fd419, %fd2432, %fd2434;
	mul.f64 	%fd4203, %fd2431, %fd2435;
$L__BB1_191:
	mul.f64 	%fd2437, %fd421, %fd421;
	mov.f64 	%fd2438, 0d3FE0000000000000;
	sub.f64 	%fd2439, %fd2438, %fd2437;
	mul.f64 	%fd2440, %fd422, %fd422;
	sub.f64 	%fd429, %fd2439, %fd2440;
	setp.lt.f64 	%p221, %fd429, 0d0000000000000000;
	mov.f64 	%fd4204, 0d0000000000000000;
	@%p221 bra 	$L__BB1_193;
	mul.f64 	%fd2441, %fd429, %fd429;
	mul.f64 	%fd2442, %fd2441, %fd2441;
	mul.lo.s16 	%rs2965, %rs56, 171;
	shr.u16 	%rs2966, %rs2965, 11;
	mul.lo.s16 	%rs2967, %rs2966, 12;
	sub.s16 	%rs2968, %rs56, %rs2967;
	cvt.u32.u16 	%r704, %rs2968;
	and.b32  	%r705, %r704, 255;
	mul.wide.u32 	%rd1826, %r705, 2;
	mov.u64 	%rd1827, _ZN34_INTERNAL_47dbf28a_4_k_cu_215f420f7simplex5grad2E;
	add.s64 	%rd1828, %rd1827, %rd1826;
	ld.const.s8 	%rs2969, [%rd1828];
	cvt.rn.f64.s16 	%fd2443, %rs2969;
	ld.const.s8 	%rs2970, [%rd1828+1];
	cvt.rn.f64.s16 	%fd2444, %rs2970;
	mul.f64 	%fd2445, %fd422, %fd2444;
	fma.rn.f64 	%fd2446, %fd421, %fd2443, %fd2445;
	mul.f64 	%fd4204, %fd2442, %fd2446;
$L__BB1_193:
	add.f64 	%fd2448, %fd4202, %fd4203;
	add.f64 	%fd2449, %fd2448, %fd4204;
	mul.f64 	%fd2450, %fd2449, 0d4051800000000000;
	mul.f64 	%fd2451, %fd2450, 0d3FE199999999999A;
	fma.rn.f64 	%fd432, %fd2451, 0d4000000000000000, %fd416;
	// begin inline asm
	prefetch.local.L1 [%rd103];
	// end inline asm
	// begin inline asm
	prefetch.local.L2 [%rd1331];
	// end inline asm
	ld.local.v2.f64 	{%fd2452, %fd2453}, [%rd46];
	add.f64 	%fd2454, %fd2452, 0d3FE9111117555555;
	add.f64 	%fd2455, %fd2453, 0dBFF3333338000000;
	add.f64 	%fd2456, %fd2454, %fd2455;
	fma.rn.f64 	%fd2457, %fd2456, 0d3FD76CF5D0B09954, %fd2454;
	cvt.rzi.s32.f64 	%r706, %fd2457;
	fma.rn.f64 	%fd2458, %fd2456, 0d3FD76CF5D0B09954, %fd2455;
	cvt.rzi.s32.f64 	%r707, %fd2458;
	cvt.rn.f64.s32 	%fd2459, %r706;
	setp.lt.f64 	%p222, %fd2457, %fd2459;
	selp.s32 	%r708, -1, 0, %p222;
	add.s32 	%r709, %r706, %r708;
	cvt.rn.f64.s32 	%fd2460, %r707;
	setp.lt.f64 	%p223, %fd2458, %fd2460;
	selp.s32 	%r710, -1, 0, %p223;
	add.s32 	%r711, %r707, %r710;
	add.s32 	%r712, %r709, %r711;
	cvt.rn.f64.s32 	%fd2461, %r712;
	mul.f64 	%fd2462, %fd2461, 0d3FCB0CB174DF99C8;
	cvt.rn.f64.s32 	%fd2463, %r709;
	cvt.rn.f64.s32 	%fd2464, %r711;
	sub.f64 	%fd2465, %fd2462, %fd2463;
	add.f64 	%fd433, %fd2454, %fd2465;
	sub.f64 	%fd2466, %fd2462, %fd2464;
	add.f64 	%fd434, %fd2455, %fd2466;
	setp.leu.f64 	%p224, %fd433, %fd434;
	setp.gt.f64 	%p225, %fd433, %fd434;
	selp.u32 	%r713, 1, 0, %p225;
	selp.u32 	%r714, 1, 0, %p224;
	selp.f64 	%fd2467, 0d3FF0000000000000, 0d0000000000000000, %p225;
	sub.f64 	%fd2468, %fd433, %fd2467;
	add.f64 	%fd435, %fd2468, 0d3FCB0CB174DF99C8;
	selp.f64 	%fd2469, 0d3FF0000000000000, 0d0000000000000000, %p224;
	sub.f64 	%fd2470, %fd434, %fd2469;
	add.f64 	%fd436, %fd2470, 0d3FCB0CB174DF99C8;
	add.f64 	%fd2471, %fd433, 0dBFF0000000000000;
	add.f64 	%fd437, %fd2471, 0d3FDB0CB174DF99C8;
	add.f64 	%fd2472, %fd434, 0dBFF0000000000000;
	add.f64 	%fd438, %fd2472, 0d3FDB0CB174DF99C8;
	and.b32  	%r715, %r711, 255;
	cvt.u64.u32 	%rd1831, %r715;
	add.s64 	%rd1832, %rd46, %rd1831;
	ld.local.u8 	%rs2971, [%rd1832+16];
	cvt.u16.u32 	%rs2972, %r709;
	add.s16 	%rs2973, %rs2971, %rs2972;
	cvt.u64.u16 	%rd1833, %rs2973;
	and.b64  	%rd74, %rd1833, 255;
	add.s32 	%r716, %r709, %r713;
	add.s32 	%r717, %r711, %r714;
	and.b32  	%r718, %r717, 255;
	cvt.u64.u32 	%rd1834, %r718;
	add.s64 	%rd1835, %rd46, %rd1834;
	ld.local.u8 	%rs2974, [%rd1835+16];
	cvt.u16.u32 	%rs2975, %r716;
	add.s16 	%rs2976, %rs2974, %rs2975;
	cvt.u64.u16 	%rd1836, %rs2976;
	and.b64  	%rd1837, %rd1836, 255;
	add.s64 	%rd1838, %rd46, %rd1837;
	ld.local.u8 	%rs57, [%rd1838+16];
	add.s32 	%r719, %r711, 1;
	and.b32  	%r720, %r719, 255;
	cvt.u64.u32 	%rd1839, %r720;
	add.s64 	%rd1840, %rd46, %rd1839;
	ld.local.u8 	%rs2977, [%rd1840+16];
	add.s16 	%rs2978, %rs2977, %rs2972;
	add.s16 	%rs2979, %rs2978, 1;
	cvt.u64.u16 	%rd1841, %rs2979;
	and.b64  	%rd1842, %rd1841, 255;
	add.s64 	%rd1843, %rd46, %rd1842;
	ld.local.u8 	%rs58, [%rd1843+16];
	mul.f64 	%fd2473, %fd433, %fd433;
	mov.f64 	%fd2474, 0d3FE0000000000000;
	sub.f64 	%fd2475, %fd2474, %fd2473;
	mul.f64 	%fd2476, %fd434, %fd434;
	sub.f64 	%fd439, %fd2475, %fd2476;
	setp.lt.f64 	%p226, %fd439, 0d0000000000000000;
	mov.f64 	%fd4205, 0d0000000000000000;
	@%p226 bra 	$L__BB1_195;
	add.s64 	%rd1844, %rd46, %rd74;
	ld.local.u8 	%rs2980, [%rd1844+16];
	mul.lo.s16 	%rs2981, %rs2980, 171;
	shr.u16 	%rs2982, %rs2981, 11;
	mul.lo.s16 	%rs2983, %rs2982, 12;
	sub.s16 	%rs2984, %rs2980, %rs2983;
	mul.f64 	%fd2477, %fd439, %fd439;
	mul.f64 	%fd2478, %fd2477, %fd2477;
	cvt.u32.u16 	%r721, %rs2984;
	and.b32  	%r722, %r721, 255;
	mul.wide.u32 	%rd1845, %r722, 2;
	mov.u64 	%rd1846, _ZN34_INTERNAL_47dbf28a_4_k_cu_215f420f7simplex5grad2E;
	add.s64 	%rd1847, %rd1846, %rd1845;
	ld.const.s8 	%rs2985, [%rd1847];
	cvt.rn.f64.s16 	%fd2479, %rs2985;
	ld.const.s8 	%rs2986, [%rd1847+1];
	cvt.rn.f64.s16 	%fd2480, %rs2986;
	mul.f64 	%fd2481, %fd434, %fd2480;
	fma.rn.f64 	%fd2482, %fd433, %fd2479, %fd2481;
	mul.f64 	%fd4205, %fd2478, %fd2482;
$L__BB1_195:
	mul.f64 	%fd2484, %fd435, %fd435;
	mov.f64 	%fd2485, 0d3FE0000000000000;
	sub.f64 	%fd2486, %fd2485, %fd2484;
	mul.f64 	%fd2487, %fd436, %fd436;
	sub.f64 	%fd442, %fd2486, %fd2487;
	setp.lt.f64 	%p227, %fd442, 0d0000000000000000;
	mov.f64 	%fd4206, 0d0000000000000000;
	@%p227 bra 	$L__BB1_197;
	mul.f64 	%fd2488, %fd442, %fd442;
	mul.f64 	%fd2489, %fd2488, %fd2488;
	mul.lo.s16 	%rs2988, %rs57, 171;
	shr.u16 	%rs2989, %rs2988, 11;
	mul.lo.s16 	%rs2990, %rs2989, 12;
	sub.s16 	%rs2991, %rs57, %rs2990;
	cvt.u32.u16 	%r723, %rs2991;
	and.b32  	%r724, %r723, 255;
	mul.wide.u32 	%rd1848, %r724, 2;
	mov.u64 	%rd1849, _ZN34_INTERNAL_47dbf28a_4_k_cu_215f420f7simplex5grad2E;
	add.s64 	%rd1850, %rd1849, %rd1848;
	ld.const.s8 	%rs2992, [%rd1850];
	cvt.rn.f64.s16 	%fd2490, %rs2992;
	ld.const.s8 	%rs2993, [%rd1850+1];
	cvt.rn.f64.s16 	%fd2491, %rs2993;
	mul.f64 	%fd2492, %fd436, %fd2491;
	fma.rn.f64 	%fd2493, %fd435, %fd2490, %fd2492;
	mul.f64 	%fd4206, %fd2489, %fd2493;
$L__BB1_197:
	mul.f64 	%fd2495, %fd437, %fd437;
	mov.f64 	%fd2496, 0d3FE0000000000000;
	sub.f64 	%fd2497, %fd2496, %fd2495;
	mul.f64 	%fd2498, %fd438, %fd438;
	sub.f64 	%fd445, %fd2497, %fd2498;
	setp.lt.f64 	%p228, %fd445, 0d0000000000000000;
	mov.f64 	%fd4207, 0d0000000000000000;
	@%p228 bra 	$L__BB1_199;
	mul.f64 	%fd2499, %fd445, %fd445;
	mul.f64 	%fd2500, %fd2499, %fd2499;
	mul.lo.s16 	%rs2995, %rs58, 171;
	shr.u16 	%rs2996, %rs2995, 11;
	mul.lo.s16 	%rs2997, %rs2996, 12;
	sub.s16 	%rs2998, %rs58, %rs2997;
	cvt.u32.u16 	%r725, %rs2998;
	and.b32  	%r726, %r725, 255;
	mul.wide.u32 	%rd1851, %r726, 2;
	mov.u64 	%rd1852, _ZN34_INTERNAL_47dbf28a_4_k_cu_215f420f7simplex5grad2E;
	add.s64 	%rd1853, %rd1852, %rd1851;
	ld.const.s8 	%rs2999, [%rd1853];
	cvt.rn.f64.s16 	%fd2501, %rs2999;
	ld.const.s8 	%rs3000, [%rd1853+1];
	cvt.rn.f64.s16 	%fd2502, %rs3000;
	mul.f64 	%fd2503, %fd438, %fd2502;
	fma.rn.f64 	%fd2504, %fd437, %fd2501, %fd2503;
	mul.f64 	%fd4207, %fd2500, %fd2504;
$L__BB1_199:
	add.f64 	%fd2506, %fd4205, %fd4206;
	add.f64 	%fd2507, %fd2506, %fd4207;
	mul.f64 	%fd2508, %fd2507, 0d4051800000000000;
	fma.rn.f64 	%fd448, %fd2508, 0d3FE199999999999A, 0d0000000000000000;
	// begin inline asm
	prefetch.local.L2 [%rd1355];
	// end inline asm
	ld.local.v2.f64 	{%fd2509, %fd2510}, [%rd46+272];
	add.f64 	%fd2511, %fd2509, 0d3FC9111117555555;
	add.f64 	%fd2512, %fd2510, 0dBFD3333338000000;
	add.f64 	%fd2513, %fd2511, %fd2512;
	fma.rn.f64 	%fd2514, %fd2513, 0d3FD76CF5D0B09954, %fd2511;
	cvt.rzi.s32.f64 	%r727, %fd2514;
	fma.rn.f64 	%fd2515, %fd2513, 0d3FD76CF5D0B09954, %fd2512;
	cvt.rzi.s32.f64 	%r728, %fd2515;
	cvt.rn.f64.s32 	%fd2516, %r727;
	setp.lt.f64 	%p229, %fd2514, %fd2516;
	selp.s32 	%r729, -1, 0, %p229;
	add.s32 	%r730, %r727, %r729;
	cvt.rn.f64.s32 	%fd2517, %r728;
	setp.lt.f64 	%p230, %fd2515, %fd2517;
	selp.s32 	%r731, -1, 0, %p230;
	add.s32 	%r732, %r728, %r731;
	add.s32 	%r733, %r730, %r732;
	cvt.rn.f64.s32 	%fd2518, %r733;
	mul.f64 	%fd2519, %fd2518, 0d3FCB0CB174DF99C8;
	cvt.rn.f64.s32 	%fd2520, %r730;
	cvt.rn.f64.s32 	%fd2521, %r732;
	sub.f64 	%fd2522, %fd2519, %fd2520;
	add.f64 	%fd449, %fd2511, %fd2522;
	sub.f64 	%fd2523, %fd2519, %fd2521;
	add.f64 	%fd450, %fd2512, %fd2523;
	setp.leu.f64 	%p231, %fd449, %fd450;
	setp.gt.f64 	%p232, %fd449, %fd450;
	selp.u32 	%r734, 1, 0, %p232;
	selp.u32 	%r735, 1, 0, %p231;
	selp.f64 	%fd2524, 0d3FF0000000000000, 0d0000000000000000, %p232;
	sub.f64 	%fd2525, %fd449, %fd2524;
	add.f64 	%fd451, %fd2525, 0d3FCB0CB174DF99C8;
	selp.f64 	%fd2526, 0d3FF0000000000000, 0d0000000000000000, %p231;
	sub.f64 	%fd2527, %fd450, %fd2526;
	add.f64 	%fd452, %fd2527, 0d3FCB0CB174DF99C8;
	add.f64 	%fd2528, %fd449, 0dBFF0000000000000;
	add.f64 	%fd453, %fd2528, 0d3FDB0CB174DF99C8;
	add.f64 	%fd2529, %fd450, 0dBFF0000000000000;
	add.f64 	%fd454, %fd2529, 0d3FDB0CB174DF99C8;
	and.b32  	%r736, %r732, 255;
	cvt.u64.u32 	%rd1855, %r736;
	add.s64 	%rd1856, %rd46, %rd1855;
	ld.local.u8 	%rs3001, [%rd1856+288];
	cvt.u16.u32 	%rs3002, %r730;
	add.s16 	%rs3003, %rs3001, %rs3002;
	cvt.u64.u16 	%rd1857, %rs3003;
	and.b64  	%rd75, %rd1857, 255;
	add.s32 	%r737, %r730, %r734;
	add.s32 	%r738, %r732, %r735;
	and.b32  	%r739, %r738, 255;
	cvt.u64.u32 	%rd1858, %r739;
	add.s64 	%rd1859, %rd46, %rd1858;
	ld.local.u8 	%rs3004, [%rd1859+288];
	cvt.u16.u32 	%rs3005, %r737;
	add.s16 	%rs3006, %rs3004, %rs3005;
	cvt.u64.u16 	%rd1860, %rs3006;
	and.b64  	%rd1861, %rd1860, 255;
	add.s64 	%rd1862, %rd46, %rd1861;
	ld.local.u8 	%rs59, [%rd1862+288];
	add.s32 	%r740, %r732, 1;
	and.b32  	%r741, %r740, 255;
	cvt.u64.u32 	%rd1863, %r741;
	add.s64 	%rd1864, %rd46, %rd1863;
	ld.local.u8 	%rs3007, [%rd1864+288];
	add.s16 	%rs3008, %rs3007, %rs3002;
	add.s16 	%rs3009, %rs3008, 1;
	cvt.u64.u16 	%rd1865, %rs3009;
	and.b64  	%rd1866, %rd1865, 255;
	add.s64 	%rd1867, %rd46, %rd1866;
	ld.local.u8 	%rs60, [%rd1867+288];
	mul.f64 	%fd2530, %fd449, %fd449;
	mov.f64 	%fd2531, 0d3FE0000000000000;
	sub.f64 	%fd2532, %fd2531, %fd2530;
	mul.f64 	%fd2533, %fd450, %fd450;
	sub.f64 	%fd455, %fd2532, %fd2533;
	setp.lt.f64 	%p233, %fd455, 0d0000000000000000;
	mov.f64 	%fd4208, 0d0000000000000000;
	@%p233 bra 	$L__BB1_201;
	add.s64 	%rd1868, %rd46, %rd75;
	ld.local.u8 	%rs3010, [%rd1868+288];
	mul.lo.s16 	%rs3011, %rs3010, 171;
	shr.u16 	%rs3012, %rs3011, 11;
	mul.lo.s16 	%rs3013, %rs3012, 12;
	sub.s16 	%rs3014, %rs3010, %rs3013;
	mul.f64 	%fd2534, %fd455, %fd455;
	mul.f64 	%fd2535, %fd2534, %fd2534;
	cvt.u32.u16 	%r742, %rs3014;
	and.b32  	%r743, %r742, 255;
	mul.wide.u32 	%rd1869, %r743, 2;
	mov.u64 	%rd1870, _ZN34_INTERNAL_47dbf28a_4_k_cu_215f420f7simplex5grad2E;
	add.s64 	%rd1871, %rd1870, %rd1869;
	ld.const.s8 	%rs3015, [%rd1871];
	cvt.rn.f64.s16 	%fd2536, %rs3015;
	ld.const.s8 	%rs3016, [%rd1871+1];
	cvt.rn.f64.s16 	%fd2537, %rs3016;
	mul.f64 	%fd2538, %fd450, %fd2537;
	fma.rn.f64 	%fd2539, %fd449, %fd2536, %fd2538;
	mul.f64 	%fd4208, %fd2535, %fd2539;
$L__BB1_201:
	mul.f64 	%fd2541, %fd451, %fd451;
	mov.f64 	%fd2542, 0d3FE0000000000000;
	sub.f64 	%fd2543, %fd2542, %fd2541;
	mul.f64 	%fd2544, %fd452, %fd452;
	sub.f64 	%fd458, %fd2543, %fd2544;
	setp.lt.f64 	%p234, %fd458, 0d0000000000000000;
	mov.f64 	%fd4209, 0d0000000000000000;
	@%p234 bra 	$L__BB1_203;
	mul.f64 	%fd2545, %fd458, %fd458;
	mul.f64 	%fd2546, %fd2545, %fd2545;
	mul.lo.s16 	%rs3018, %rs59, 171;
	shr.u16 	%rs3019, %rs3018, 11;
	mul.lo.s16 	%rs3020, %rs3019, 12;
	sub.s16 	%rs3021, %rs59, %rs3020;
	cvt.u32.u16 	%r744, %rs3021;
	and.b32  	%r745, %r744, 255;
	mul.wide.u32 	%rd1872, %r745, 2;
	mov.u64 	%rd1873, _ZN34_INTERNAL_47dbf28a_4_k_cu_215f420f7simplex5grad2E;
	add.s64 	%rd1874, %rd1873, %rd1872;
	ld.const.s8 	%rs3022, [%rd1874];
	cvt.rn.f64.s16 	%fd2547, %rs3022;
	ld.const.s8 	%rs3023, [%rd1874+1];
	cvt.rn.f64.s16 	%fd2548, %rs3023;
	mul.f64 	%fd2549, %fd452, %fd2548;
	fma.rn.f64 	%fd2550, %fd451, %fd2547, %fd2549;
	mul.f64 	%fd4209, %fd2546, %fd2550;
$L__BB1_203:
	mul.f64 	%fd2552, %fd453, %fd453;
	mov.f64 	%fd2553, 0d3FE0000000000000;
	sub.f64 	%fd2554, %fd2553, %fd2552;
	mul.f64 	%fd2555, %fd454, %fd454;
	sub.f64 	%fd461, %fd2554, %fd2555;
	setp.lt.f64 	%p235, %fd461, 0d0000000000000000;
	mov.f64 	%fd4210, 0d0000000000000000;
	@%p235 bra 	$L__BB1_205;
	mul.f64 	%fd2556, %fd461, %fd461;
	mul.f64 	%fd2557, %fd2556, %fd2556;
	mul.lo.s16 	%rs3025, %rs60, 171;
	shr.u16 	%rs3026, %rs3025, 11;
	mul.lo.s16 	%rs3027, %rs3026, 12;
	sub.s16 	%rs3028, %rs60, %rs3027;
	cvt.u32.u16 	%r746, %rs3028;
	and.b32  	%r747, %r746, 255;
	mul.wide.u32 	%rd1875, %r747, 2;
	mov.u64 	%rd1876, _ZN34_INTERNAL_47dbf28a_4_k_cu_215f420f7simplex5grad2E;
	add.s64 	%rd1877, %rd1876, %rd1875;
	ld.const.s8 	%rs3029, [%rd1877];
	cvt.rn.f64.s16 	%fd2558, %rs3029;
	ld.const.s8 	%rs3030, [%rd1877+1];
	cvt.rn.f64.s16 	%fd2559, %rs3030;
	mul.f64 	%fd2560, %fd454, %fd2559;
	fma.rn.f64 	%fd2561, %fd453, %fd2558, %fd2560;
	mul.f64 	%fd4210, %fd2557, %fd2561;
$L__BB1_205:
	add.f64 	%fd2563, %fd4208, %fd4209;
	add.f64 	%fd2564, %fd2563, %fd4210;
	mul.f64 	%fd2565, %fd2564, 0d4051800000000000;
	mul.f64 	%fd2566, %fd2565, 0d3FE199999999999A;
	fma.rn.f64 	%fd464, %fd2566, 0d4000000000000000, %fd448;
	// begin inline asm
	prefetch.local.L2 [%rd1380];
	// end inline asm
	ld.local.v2.f64 	{%fd2567, %fd2568}, [%rd46+544];
	add.f64 	%fd2569, %fd2567, 0d3FA9111117555555;
	add.f64 	%fd2570, %fd2568, 0dBFB3333338000000;
	add.f64 	%fd2571, %fd2569, %fd2570;
	fma.rn.f64 	%fd2572, %fd2571, 0d3FD76CF5D0B09954, %fd2569;
	cvt.rzi.s32.f64 	%r748, %fd2572;
	fma.rn.f64 	%fd2573, %fd2571, 0d3FD76CF5D0B09954, %fd2570;
	cvt.rzi.s32.f64 	%r749, %fd2573;
	cvt.rn.f64.s32 	%fd2574, %r748;
	setp.lt.f64 	%p236, %fd2572, %fd2574;
	selp.s32 	%r750, -1, 0, %p236;
	add.s32 	%r751, %r748, %r750;
	cvt.rn.f64.s32 	%fd2575, %r749;
	setp.lt.f64 	%p237, %fd2573, %fd2575;
	selp.s32 	%r752, -1, 0, %p237;
	add.s32 	%r753, %r749, %r752;
	add.s32 	%r754, %r751, %r753;
	cvt.rn.f64.s32 	%fd2576, %r754;
	mul.f64 	%fd2577, %fd2576, 0d3FCB0CB174DF99C8;
	cvt.rn.f64.s32 	%fd2578, %r751;
	cvt.rn.f64.s32 	%fd2579, %r753;
	sub.f64 	%fd2580, %fd2577, %fd2578;
	add.f64 	%fd465, %fd2569, %fd2580;
	sub.f64 	%fd2581, %fd2577, %fd2579;
	add.f64 	%fd466, %fd2570, %fd2581;
	setp.leu.f64 	%p238, %fd465, %fd466;
	setp.gt.f64 	%p239, %fd465, %fd466;
	selp.u32 	%r755, 1, 0, %p239;
	selp.u32 	%r756, 1, 0, %p238;
	selp.f64 	%fd2582, 0d3FF0000000000000, 0d0000000000000000, %p239;
	sub.f64 	%fd2583, %fd465, %fd2582;
	add.f64 	%fd467, %fd2583, 0d3FCB0CB174DF99C8;
	selp.f64 	%fd2584, 0d3FF0000000000000, 0d0000000000000000, %p238;
	sub.f64 	%fd2585, %fd466, %fd2584;
	add.f64 	%fd468, %fd2585, 0d3FCB0CB174DF99C8;
	add.f64 	%fd2586, %fd465, 0dBFF0000000000000;
	add.f64 	%fd469, %fd2586, 0d3FDB0CB174DF99C8;
	add.f64 	%fd2587, %fd466, 0dBFF0000000000000;
	add.f64 	%fd470, %fd2587, 0d3FDB0CB174DF99C8;
	and.b32  	%r757, %r753, 255;
	cvt.u64.u32 	%rd1879, %r757;
	add.s64 	%rd1880, %rd46, %rd1879;
	ld.local.u8 	%rs3031, [%rd1880+560];
	cvt.u16.u32 	%rs3032, %r751;
	add.s16 	%rs3033, %rs3031, %rs3032;
	cvt.u64.u16 	%rd1881, %rs3033;
	and.b64  	%rd76, %rd1881, 255;
	add.s32 	%r758, %r751, %r755;
	add.s32 	%r759, %r753, %r756;
	and.b32  	%r760, %r759, 255;
	cvt.u64.u32 	%rd1882, %r760;
	add.s64 	%rd1883, %rd46, %rd1882;
	ld.local.u8 	%rs3034, [%rd1883+560];
	cvt.u16.u32 	%rs3035, %r758;
	add.s16 	%rs3036, %rs3034, %rs3035;
	cvt.u64.u16 	%rd1884, %rs3036;
	and.b64  	%rd1885, %rd1884, 255;
	add.s64 	%rd1886, %rd46, %rd1885;
	ld.local.u8 	%rs61, [%rd1886+560];
	add.s32 	%r761, %r753, 1;
	and.b32  	%r762, %r761, 255;
	cvt.u64.u32 	%rd1887, %r762;
	add.s64 	%rd1888, %rd46, %rd1887;
	ld.local.u8 	%rs3037, [%rd1888+560];
	add.s16 	%rs3038, %rs3037, %rs3032;
	add.s16 	%rs3039, %rs3038, 1;
	cvt.u64.u16 	%rd1889, %rs3039;
	and.b64  	%rd1890, %rd1889, 255;
	add.s64 	%rd1891, %rd46, %rd1890;
	ld.local.u8 	%rs62, [%rd1891+560];
	mul.f64 	%fd2588, %fd465, %fd465;
	mov.f64 	%fd2589, 0d3FE0000000000000;
	sub.f64 	%fd2590, %fd2589, %fd2588;
	mul.f64 	%fd2591, %fd466, %fd466;
	sub.f64 	%fd471, %fd2590, %fd2591;
	setp.lt.f64 	%p240, %fd471, 0d0000000000000000;
	mov.f64 	%fd4211, 0d0000000000000000;
	@%p240 bra 	$L__BB1_207;
	add.s64 	%rd1892, %rd46, %rd76;
	ld.local.u8 	%rs3040, [%rd1892+560];
	mul.lo.s16 	%rs3041, %rs3040, 171;
	shr.u16 	%rs3042, %rs3041, 11;
	mul.lo.s16 	%rs3043, %rs3042, 12;
	sub.s16 	%rs3044, %rs3040, %rs3043;
	mul.f64 	%fd2592, %fd471, %fd471;
	mul.f64 	%fd2593, %fd2592, %fd2592;
	cvt.u32.u16 	%r763, %rs3044;
	and.b32  	%r764, %r763, 255;
	mul.wide.u32 	%rd1893, %r764, 2;
	mov.u64 	%rd1894, _ZN34_INTERNAL_47dbf28a_4_k_cu_215f420f7simplex5grad2E;
	add.s64 	%rd1895, %rd1894, %rd1893;
	ld.const.s8 	%rs3045, [%rd1895];
	cvt.rn.f64.s16 	%fd2594, %rs3045;
	ld.const.s8 	%rs3046, [%rd1895+1];
	cvt.rn.f64.s16 	%fd2595, %rs3046;
	mul.f64 	%fd2596, %fd466, %fd2595;
	fma.rn.f64 	%fd2597, %fd465, %fd2594, %fd2596;
	mul.f64 	%fd4211, %fd2593, %fd2597;
$L__BB1_207:
	mul.f64 	%fd2599, %fd467, %fd467;
	mov.f64 	%fd2600, 0d3FE0000000000000;
	sub.f64 	%fd2601, %fd2600, %fd2599;
	mul.f64 	%fd2602, %fd468, %fd468;
	sub.f64 	%fd474, %fd2601, %fd2602;
	setp.lt.f64 	%p241, %fd474, 0d0000000000000000;
	mov.f64 	%fd4212, 0d0000000000000000;
	@%p241 bra 	$L__BB1_209;
	mul.f64 	%fd2603, %fd474, %fd474;
	mul.f64 	%fd2604, %fd2603, %fd2603;
	mul.lo.s16 	%rs3048, %rs61, 171;
	shr.u16 	%rs3049, %rs3048, 11;
	mul.lo.s16 	%rs3050, %rs3049, 12;
	sub.s16 	%rs3051, %rs61, %rs3050;
	cvt.u32.u16 	%r765, %rs3051;
	and.b32  	%r766, %r765, 255;
	mul.wide.u32 	%rd1896, %r766, 2;
	mov.u64 	%rd1897, _ZN34_INTERNAL_47dbf28a_4_k_cu_215f420f7simplex5grad2E;
	add.s64 	%rd1898, %rd1897, %rd1896;
	ld.const.s8 	%rs3052, [%rd1898];
	cvt.rn.f64.s16 	%fd2605, %rs3052;
	ld.const.s8 	%rs3053, [%rd1898+1];
	cvt.rn.f64.s16 	%fd2606, %rs3053;
	mul.f64 	%fd2607, %fd468, %fd2606;
	fma.rn.f64 	%fd2608, %fd467, %fd2605, %fd2607;
	mul.f64 	%fd4212, %fd2604, %fd2608;
$L__BB1_209:
	mul.f64 	%fd2610, %fd469, %fd469;
	mov.f64 	%fd2611, 0d3FE0000000000000;
	sub.f64 	%fd2612, %fd2611, %fd2610;
	mul.f64 	%fd2613, %fd470, %fd470;
	sub.f64 	%fd477, %fd2612, %fd2613;
	setp.lt.f64 	%p242, %fd477, 0d0000000000000000;
	mov.f64 	%fd4213, 0d0000000000000000;
	@%p242 bra 	$L__BB1_211;
	mul.f64 	%fd2614, %fd477, %fd477;
	mul.f64 	%fd2615, %fd2614, %fd2614;
	mul.lo.s16 	%rs3055, %rs62, 171;
	shr.u16 	%rs3056, %rs3055, 11;
	mul.lo.s16 	%rs3057, %rs3056, 12;
	sub.s16 	%rs3058, %rs62, %rs3057;
	cvt.u32.u16 	%r767, %rs3058;
	and.b32  	%r768, %r767, 255;
	mul.wide.u32 	%rd1899, %r768, 2;
	mov.u64 	%rd1900, _ZN34_INTERNAL_47dbf28a_4_k_cu_215f420f7simplex5grad2E;
	add.s64 	%rd1901, %rd1900, %rd1899;
	ld.const.s8 	%rs3059, [%rd1901];
	cvt.rn.f64.s16 	%fd2616, %rs3059;
	ld.const.s8 	%rs3060, [%rd1901+1];
	cvt.rn.f64.s16 	%fd2617, %rs3060;
	mul.f64 	%fd2618, %fd470, %fd2617;
	fma.rn.f64 	%fd2619, %fd469, %fd2616, %fd2618;
	mul.f64 	%fd4213, %fd2615, %fd2619;
$L__BB1_211:
	add.f64 	%fd2621, %fd4211, %fd4212;
	add.f64 	%fd2622, %fd2621, %fd4213;
	mul.f64 	%fd2623, %fd2622, 0d4051800000000000;
	mul.f64 	%fd2624, %fd2623, 0d3FE199999999999A;
	fma.rn.f64 	%fd480, %fd2624, 0d4010000000000000, %fd464;
	// begin inline asm
	prefetch.local.L2 [%rd1405];
	// end inline asm
	ld.local.v2.f64 	{%fd2625, %fd2626}, [%rd46+816];
	add.f64 	%fd2627, %fd2625, 0d3F89111117555555;
	add.f64 	%fd2628, %fd2626, 0dBF93333338000000;
	add.f64 	%fd2629, %fd2627, %fd2628;
	fma.rn.f64 	%fd2630, %fd2629, 0d3FD76CF5D0B09954, %fd2627;
	cvt.rzi.s32.f64 	%r769, %fd2630;
	fma.rn.f64 	%fd2631, %fd2629, 0d3FD76CF5D0B09954, %fd2628;
	cvt.rzi.s32.f64 	%r770, %fd2631;
	cvt.rn.f64.s32 	%fd2632, %r769;
	setp.lt.f64 	%p243, %fd2630, %fd2632;
	selp.s32 	%r771, -1, 0, %p243;
	add.s32 	%r772, %r769, %r771;
	cvt.rn.f64.s32 	%fd2633, %r770;
	setp.lt.f64 	%p244, %fd2631, %fd2633;
	selp.s32 	%r773, -1, 0, %p244;
	add.s32 	%r774, %r770, %r773;
	add.s32 	%r775, %r772, %r774;
	cvt.rn.f64.s32 	%fd2634, %r775;
	mul.f64 	%fd2635, %fd2634, 0d3FCB0CB174DF99C8;
	cvt.rn.f64.s32 	%fd2636, %r772;
	cvt.rn.f64.s32 	%fd2637, %r774;
	sub.f64 	%fd2638, %fd2635, %fd2636;
	add.f64 	%fd481, %fd2627, %fd2638;
	sub.f64 	%fd2639, %fd2635, %fd2637;
	add.f64 	%fd482, %fd2628, %fd2639;
	setp.leu.f64 	%p245, %fd481, %fd482;
	setp.gt.f64 	%p246, %fd481, %fd482;
	selp.u32 	%r776, 1, 0, %p246;
	selp.u32 	%r777, 1, 0, %p245;
	selp.f64 	%fd2640, 0d3FF0000000000000, 0d0000000000000000, %p246;
	sub.f64 	%fd2641, %fd481, %fd2640;
	add.f64 	%fd483, %fd2641, 0d3FCB0CB174DF99C8;
	selp.f64 	%fd2642, 0d3FF0000000000000, 0d0000000000000000, %p245;
	sub.f64 	%fd2643, %fd482, %fd2642;
	add.f64 	%fd484, %fd2643, 0d3FCB0CB174DF99C8;
	add.f64 	%fd2644, %fd481, 0dBFF0000000000000;
	add.f64 	%fd485, %fd2644, 0d3FDB0CB174DF99C8;
	add.f64 	%fd2645, %fd482, 0dBFF0000000000000;
	add.f64 	%fd486, %fd2645, 0d3FDB0CB174DF99C8;
	and.b32  	%r778, %r774, 255;
	cvt.u64.u32 	%rd1903, %r778;
	add.s64 	%rd1904, %rd46, %rd1903;
	ld.local.u8 	%rs3061, [%rd1904+832];
	cvt.u16.u32 	%rs3062, %r772;
	add.s16 	%rs3063, %rs3061, %rs3062;
	cvt.u64.u16 	%rd1905, %rs3063;
	and.b64  	%rd77, %rd1905, 255;
	add.s32 	%r779, %r772, %r776;
	add.s32 	%r780, %r774, %r777;
	and.b32  	%r781, %r780, 255;
	cvt.u64.u32 	%rd1906, %r781;
	add.s64 	%rd1907, %rd46, %rd1906;
	ld.local.u8 	%rs3064, [%rd1907+832];
	cvt.u16.u32 	%rs3065, %r779;
	add.s16 	%rs3066, %rs3064, %rs3065;
	cvt.u64.u16 	%rd1908, %rs3066;
	and.b64  	%rd1909, %rd1908, 255;
	add.s64 	%rd1910, %rd46, %rd1909;
	ld.local.u8 	%rs63, [%rd1910+832];
	add.s32 	%r782, %r774, 1;
	and.b32  	%r783, %r782, 255;
	cvt.u64.u32 	%rd1911, %r783;
	add.s64 	%rd1912, %rd46, %rd1911;
	ld.local.u8 	%rs3067, [%rd1912+832];
	add.s16 	%rs3068, %rs3067, %rs3062;
	add.s16 	%rs3069, %rs3068, 1;
	cvt.u64.u16 	%rd1913, %rs3069;
	and.b64  	%rd1914, %rd1913, 255;
	add.s64 	%rd1915, %rd46, %rd1914;
	ld.local.u8 	%rs64, [%rd1915+832];
	mul.f64 	%fd2646, %fd481, %fd481;
	mov.f64 	%fd2647, 0d3FE0000000000000;
	sub.f64 	%fd2648, %fd2647, %fd2646;
	mul.f64 	%fd2649, %fd482, %fd482;
	sub.f64 	%fd487, %fd2648, %fd2649;
	setp.lt.f64 	%p247, %fd487, 0d0000000000000000;
	mov.f64 	%fd4214, 0d0000000000000000;
	@%p247 bra 	$L__BB1_213;
	add.s64 	%rd1916, %rd46, %rd77;
	ld.local.u8 	%rs3070, [%rd1916+832];
	mul.lo.s16 	%rs3071, %rs3070, 171;
	shr.u16 	%rs3072, %rs3071, 11;
	mul.lo.s16 	%rs3073, %rs3072, 12;
	sub.s16 	%rs3074, %rs3070, %rs3073;
	mul.f64 	%fd2650, %fd487, %fd487;
	mul.f64 	%fd2651, %fd2650, %fd2650;
	cvt.u32.u16 	%r784, %rs3074;
	and.b32  	%r785, %r784, 255;
	mul.wide.u32 	%rd1917, %r785, 2;
	mov.u64 	%rd1918, _ZN34_INTERNAL_47dbf28a_4_k_cu_215f420f7simplex5grad2E;
	add.s64 	%rd1919, %rd1918, %rd1917;
	ld.const.s8 	%rs3075, [%rd1919];
	cvt.rn.f64.s16 	%fd2652, %rs3075;
	ld.const.s8 	%rs3076, [%rd1919+1];
	cvt.rn.f64.s16 	%fd2653, %rs3076;
	mul.f64 	%fd2654, %fd482, %fd2653;
	fma.rn.f64 	%fd2655, %fd481, %fd2652, %fd2654;
	mul.f64 	%fd4214, %fd2651, %fd2655;
$L__BB1_213:
	mul.f64 	%fd2657, %fd483, %fd483;
	mov.f64 	%fd2658, 0d3FE0000000000000;
	sub.f64 	%fd2659, %fd2658, %fd2657;
	mul.f64 	%fd2660, %fd484, %fd484;
	sub.f64 	%fd490, %fd2659, %fd2660;
	setp.lt.f64 	%p248, %fd490, 0d0000000000000000;
	mov.f64 	%fd4215, 0d0000000000000000;
	@%p248 bra 	$L__BB1_215;
	mul.f64 	%fd2661, %fd490, %fd490;
	mul.f64 	%fd2662, %fd2661, %fd2661;
	mul.lo.s16 	%rs3078, %rs63, 171;
	shr.u16 	%rs3079, %rs3078, 11;
	mul.lo.s16 	%rs3080, %rs3079, 12;
	sub.s16 	%rs3081, %rs63, %rs3080;
	cvt.u32.u16 	%r786, %rs3081;
	and.b32  	%r787, %r786, 255;
	mul.wide.u32 	%rd1920, %r787, 2;
	mov.u64 	%rd1921, _ZN34_INTERNAL_47dbf28a_4_k_cu_215f420f7simplex5grad2E;
	add.s64 	%rd1922, %rd1921, %rd1920;
	ld.const.s8 	%rs3082, [%rd1922];
	cvt.rn.f64.s16 	%fd2663, %rs3082;
	ld.const.s8 	%rs3083, [%rd1922+1];
	cvt.rn.f64.s16 	%fd2664, %rs3083;
	mul.f64 	%fd2665, %fd484, %fd2664;
	fma.rn.f64 	%fd2666, %fd483, %fd2663, %fd2665;
	mul.f64 	%fd4215, %fd2662, %fd2666;
$L__BB1_215:
	mul.f64 	%fd2668, %fd485, %fd485;
	mov.f64 	%fd2669, 0d3FE0000000000000;
	sub.f64 	%fd2670, %fd2669, %fd2668;
	mul.f64 	%fd2671, %fd486, %fd486;
	sub.f64 	%fd493, %fd2670, %fd2671;
	setp.lt.f64 	%p249, %fd493, 0d0000000000000000;
	mov.f64 	%fd4216, 0d0000000000000000;
	@%p249 bra 	$L__BB1_217;
	mul.f64 	%fd2672, %fd493, %fd493;
	mul.f64 	%fd2673, %fd2672, %fd2672;
	mul.lo.s16 	%rs3085, %rs64, 171;
	shr.u16 	%rs3086, %rs3085, 11;
	mul.lo.s16 	%rs3087, %rs3086, 12;
	sub.s16 	%rs3088, %rs64, %rs3087;
	cvt.u32.u16 	%r788, %rs3088;
	and.b32  	%r789, %r788, 255;
	mul.wide.u32 	%rd1923, %r789, 2;
	mov.u64 	%rd1924, _ZN34_INTERNAL_47dbf28a_4_k_cu_215f420f7simplex5grad2E;
	add.s64 	%rd1925, %rd1924, %rd1923;
	ld.const.s8 	%rs3089, [%rd1925];
	cvt.rn.f64.s16 	%fd2674, %rs3089;
	ld.const.s8 	%rs3090, [%rd1925+1];
	cvt.rn.f64.s16 	%fd2675, %rs3090;
	mul.f64 	%fd2676, %fd486, %fd2675;
	fma.rn.f64 	%fd2677, %fd485, %fd2674, %fd2676;
	mul.f64 	%fd4216, %fd2673, %fd2677;
$L__BB1_217:
	add.f64 	%fd2679, %fd4214, %fd4215;
	add.f64 	%fd2680, %fd2679, %fd4216;
	mul.f64 	%fd2681, %fd2680, 0d4051800000000000;
	mul.f64 	%fd2682, %fd2681, 0d3FE199999999999A;
	fma.rn.f64 	%fd496, %fd2682, 0d4020000000000000, %fd480;
	// begin inline asm
	prefetch.local.L1 [%rd993];
	// end inline asm
	// begin inline asm
	prefetch.local.L2 [%rd1431];
	// end inline asm
	ld.local.v2.f64 	{%fd2683, %fd2684}, [%rd42];
	add.f64 	%fd2685, %fd2683, 0d3FF9111117555555;
	add.f64 	%fd2686, %fd2684, 0dC003333338000000;
	add.f64 	%fd2687, %fd2685, %fd2686;
	fma.rn.f64 	%fd2688, %fd2687, 0d3FD76CF5D0B09954, %fd2685;
	cvt.rzi.s32.f64 	%r790, %fd2688;
	fma.rn.f64 	%fd2689, %fd2687, 0d3FD76CF5D0B09954, %fd2686;
	cvt.rzi.s32.f64 	%r791, %fd2689;
	cvt.rn.f64.s32 	%fd2690, %r790;
	setp.lt.f64 	%p250, %fd2688, %fd2690;
	selp.s32 	%r792, -1, 0, %p250;
	add.s32 	%r793, %r790, %r792;
	cvt.rn.f64.s32 	%fd2691, %r791;
	setp.lt.f64 	%p251, %fd2689, %fd2691;
	selp.s32 	%r794, -1, 0, %p251;
	add.s32 	%r795, %r791, %r794;
	add.s32 	%r796, %r793, %r795;
	cvt.rn.f64.s32 	%fd2692, %r796;
	mul.f64 	%fd2693, %fd2692, 0d3FCB0CB174DF99C8;
	cvt.rn.f64.s32 	%fd2694, %r793;
	cvt.rn.f64.s32 	%fd2695, %r795;
	sub.f64 	%fd2696, %fd2693, %fd2694;
	add.f64 	%fd497, %fd2685, %fd2696;
	sub.f64 	%fd2697, %fd2693, %fd2695;
	add.f64 	%fd498, %fd2686, %fd2697;
	setp.leu.f64 	%p252, %fd497, %fd498;
	setp.gt.f64 	%p253, %fd497, %fd498;
	selp.u32 	%r797, 1, 0, %p253;
	selp.u32 	%r798, 1, 0, %p252;
	selp.f64 	%fd2698, 0d3FF0000000000000, 0d0000000000000000, %p253;
	sub.f64 	%fd2699, %fd497, %fd2698;
	add.f64 	%fd499, %fd2699, 0d3FCB0CB174DF99C8;
	selp.f64 	%fd2700, 0d3FF0000000000000, 0d0000000000000000, %p252;
	sub.f64 	%fd2701, %fd498, %fd2700;
	add.f64 	%fd500, %fd2701, 0d3FCB0CB174DF99C8;
	add.f64 	%fd2702, %fd497, 0dBFF0000000000000;
	add.f64 	%fd501, %fd2702, 0d3FDB0CB174DF99C8;
	add.f64 	%fd2703, %fd498, 0dBFF0000000000000;
	add.f64 	%fd502, %fd2703, 0d3FDB0CB174DF99C8;
	and.b32  	%r799, %r795, 255;
	cvt.u64.u32 	%rd1928, %r799;
	add.s64 	%rd1929, %rd42, %rd1928;
	ld.local.u8 	%rs3091, [%rd1929+16];
	cvt.u16.u32 	%rs3092, %r793;
	add.s16 	%rs3093, %rs3091, %rs3092;
	cvt.u64.u16 	%rd1930, %rs3093;
	and.b64  	%rd78, %rd1930, 255;
	add.s32 	%r800, %r793, %r797;
	add.s32 	%r801, %r795, %r798;
	and.b32  	%r802, %r801, 255;
	cvt.u64.u32 	%rd1931, %r802;
	add.s64 	%rd1932, %rd42, %rd1931;
	ld.local.u8 	%rs3094, [%rd1932+16];
	cvt.u16.u32 	%rs3095, %r800;
	add.s16 	%rs3096, %rs3094, %rs3095;
	cvt.u64.u16 	%rd1933, %rs3096;
	and.b64  	%rd1934, %rd1933, 255;
	add.s64 	%rd1935, %rd42, %rd1934;
	ld.local.u8 	%rs65, [%rd1935+16];
	add.s32 	%r803, %r795, 1;
	and.b32  	%r804, %r803, 255;
	cvt.u64.u32 	%rd1936, %r804;
	add.s64 	%rd1937, %rd42, %rd1936;
	ld.local.u8 	%rs3097, [%rd1937+16];
	add.s16 	%rs3098, %rs3097, %rs3092;
	add.s16 	%rs3099, %rs3098, 1;
	cvt.u64.u16 	%rd1938, %rs3099;
	and.b64  	%rd1939, %rd1938, 255;
	add.s64 	%rd1940, %rd42, %rd1939;
	ld.local.u8 	%rs66, [%rd1940+16];
	mul.f64 	%fd2704, %fd497, %fd497;
	mov.f64 	%fd2705, 0d3FE0000000000000;
	sub.f64 	%fd2706, %fd2705, %fd2704;
	mul.f64 	%fd2707, %fd498, %fd498;
	sub.f64 	%fd503, %fd2706, %fd2707;
	setp.lt.f64 	%p254, %fd503, 0d0000000000000000;
	mov.f64 	%fd4217, 0d0000000000000000;
	@%p254 bra 	$L__BB1_219;
	add.s64 	%rd1941, %rd42, %rd78;
	ld.local.u8 	%rs3100, [%rd1941+16];
	mul.lo.s16 	%rs3101, %rs3100, 171;
	shr.u16 	%rs3102, %rs3101, 11;
	mul.lo.s16 	%rs3103, %rs3102, 12;
	sub.s16 	%rs3104, %rs3100, %rs3103;
	mul.f64 	%fd2708, %fd503, %fd503;
	mul.f64 	%fd2709, %fd2708, %fd2708;
	cvt.u32.u16 	%r805, %rs3104;
	and.b32  	%r806, %r805, 255;
	mul.wide.u32 	%rd1942, %r806, 2;
	mov.u64 	%rd1943, _ZN34_INTERNAL_47dbf28a_4_k_cu_215f420f7simplex5grad2E;
	add.s64 	%rd1944, %rd1943, %rd1942;
	ld.const.s8 	%rs3105, [%rd1944];
	cvt.rn.f64.s16 	%fd2710, %rs3105;
	ld.const.s8 	%rs3106, [%rd1944+1];
	cvt.rn.f64.s16 	%fd2711, %rs3106;
	mul.f64 	%fd2712, %fd498, %fd2711;
	fma.rn.f64 	%fd2713, %fd497, %fd2710, %fd2712;
	mul.f64 	%fd4217, %fd2709, %fd2713;
$L__BB1_219:
	mul.f64 	%fd2715, %fd499, %fd499;
	mov.f64 	%fd2716, 0d3FE0000000000000;
	sub.f64 	%fd2717, %fd2716, %fd2715;
	mul.f64 	%fd2718, %fd500, %fd500;
	sub.f64 	%fd506, %fd2717, %fd2718;
	setp.lt.f64 	%p255, %fd506, 0d0000000000000000;
	mov.f64 	%fd4218, 0d0000000000000000;
	@%p255 bra 	$L__BB1_221;
	mul.f64 	%fd2719, %fd506, %fd506;
	mul.f64 	%fd2720, %fd2719, %fd2719;
	mul.lo.s16 	%rs3108, %rs65, 171;
	shr.u16 	%rs3109, %rs3108, 11;
	mul.lo.s16 	%rs3110, %rs3109, 12;
	sub.s16 	%rs3111, %rs65, %rs3110;
	cvt.u32.u16 	%r807, %rs3111;
	and.b32  	%r808, %r807, 255;
	mul.wide.u32 	%rd1945, %r808, 2;
	mov.u64 	%rd1946, _ZN34_INTERNAL_47dbf28a_4_k_cu_215f420f7simplex5grad2E;
	add.s64 	%rd1947, %rd1946, %rd1945;
	ld.const.s8 	%rs3112, [%rd1947];
	cvt.rn.f64.s16 	%fd2721, %rs3112;
	ld.const.s8 	%rs3113, [%rd1947+1];
	cvt.rn.f64.s16 	%fd2722, %rs3113;
	mul.f64 	%fd2723, %fd500, %fd2722;
	fma.rn.f64 	%fd2724, %fd499, %fd2721, %fd2723;
	mul.f64 	%fd4218, %fd2720, %fd2724;
$L__BB1_221:
	mul.f64 	%fd2726, %fd501, %fd501;
	mov.f64 	%fd2727, 0d3FE0000000000000;
	sub.f64 	%fd2728, %fd2727, %fd2726;
	mul.f64 	%fd2729, %fd502, %fd502;
	sub.f64 	%fd509, %fd2728, %fd2729;
	setp.lt.f64 	%p256, %fd509, 0d0000000000000000;
	mov.f64 	%fd4219, 0d0000000000000000;
	@%p256 bra 	$L__BB1_223;
	mul.f64 	%fd2730, %fd509, %fd509;
	mul.f64 	%fd2731, %fd2730, %fd2730;
	mul.lo.s16 	%rs3115, %rs66, 171;
	shr.u16 	%rs3116, %rs3115, 11;
	mul.lo.s16 	%rs3117, %rs3116, 12;
	sub.s16 	%rs3118, %rs66, %rs3117;
	cvt.u32.u16 	%r809, %rs3118;
	and.b32  	%r810, %r809, 255;
	mul.wide.u32 	%rd1948, %r810, 2;
	mov.u64 	%rd1949, _ZN34_INTERNAL_47dbf28a_4_k_cu_215f420f7simplex5grad2E;
	add.s64 	%rd1950, %rd1949, %rd1948;
	ld.const.s8 	%rs3119, [%rd1950];
	cvt.rn.f64.s16 	%fd2732, %rs3119;
	ld.const.s8 	%rs3120, [%rd1950+1];
	cvt.rn.f64.s16 	%fd2733, %rs3120;
	mul.f64 	%fd2734, %fd502, %fd2733;
	fma.rn.f64 	%fd2735, %fd501, %fd2732, %fd2734;
	mul.f64 	%fd4219, %fd2731, %fd2735;
$L__BB1_223:
	add.f64 	%fd2737, %fd4217, %fd4218;
	add.f64 	%fd2738, %fd2737, %fd4219;
	mul.f64 	%fd2739, %fd2738, 0d4051800000000000;
	fma.rn.f64 	%fd512, %fd2739, 0d3FE199999999999A, 0d0000000000000000;
	// begin inline asm
	prefetch.local.L2 [%rd1455];
	// end inline asm
	ld.local.v2.f64 	{%fd2740, %fd2741}, [%rd42+272];
	add.f64 	%fd2742, %fd2740, 0d3FE0B60B64E38E38;
	add.f64 	%fd2743, %fd2741, 0dBFE99999A0000000;
	add.f64 	%fd2744, %fd2742, %fd2743;
	fma.rn.f64 	%fd2745, %fd2744, 0d3FD76CF5D0B09954, %fd2742;
	cvt.rzi.s32.f64 	%r811, %fd2745;
	fma.rn.f64 	%fd2746, %fd2744, 0d3FD76CF5D0B09954, %fd2743;
	cvt.rzi.s32.f64 	%r812, %fd2746;
	cvt.rn.f64.s32 	%fd2747, %r811;
	setp.lt.f64 	%p257, %fd2745, %fd2747;
	selp.s32 	%r813, -1, 0, %p257;
	add.s32 	%r814, %r811, %r813;
	cvt.rn.f64.s32 	%fd2748, %r812;
	setp.lt.f64 	%p258, %fd2746, %fd2748;
	selp.s32 	%r815, -1, 0, %p258;
	add.s32 	%r816, %r812, %r815;
	add.s32 	%r817, %r814, %r816;
	cvt.rn.f64.s32 	%fd2749, %r817;
	mul.f64 	%fd2750, %fd2749, 0d3FCB0CB174DF99C8;
	cvt.rn.f64.s32 	%fd2751, %r814;
	cvt.rn.f64.s32 	%fd2752, %r816;
	sub.f64 	%fd2753, %fd2750, %fd2751;
	add.f64 	%fd513, %fd2742, %fd2753;
	sub.f64 	%fd2754, %fd2750, %fd2752;
	add.f64 	%fd514, %fd2743, %fd2754;
	setp.leu.f64 	%p259, %fd513, %fd514;
	setp.gt.f64 	%p260, %fd513, %fd514;
	selp.u32 	%r818, 1, 0, %p260;
	selp.u32 	%r819, 1, 0, %p259;
	selp.f64 	%fd2755, 0d3FF0000000000000, 0d0000000000000000, %p260;
	sub.f64 	%fd2756, %fd513, %fd2755;
	add.f64 	%fd515, %fd2756, 0d3FCB0CB174DF99C8;
	selp.f64 	%fd2757, 0d3FF0000000000000, 0d0000000000000000, %p259;
	sub.f64 	%fd2758, %fd514, %fd2757;
	add.f64 	%fd516, %fd2758, 0d3FCB0CB174DF99C8;
	add.f64 	%fd2759, %fd513, 0dBFF0000000000000;
	add.f64 	%fd517, %fd2759, 0d3FDB0CB174DF99C8;
	add.f64 	%fd2760, %fd514, 0dBFF0000000000000;
	add.f64 	%fd518, %fd2760, 0d3FDB0CB174DF99C8;
	and.b32  	%r820, %r816, 255;
	cvt.u64.u32 	%rd1952, %r820;
	add.s64 	%rd1953, %rd42, %rd1952;
	ld.local.u8 	%rs3121, [%rd1953+288];
	cvt.u16.u32 	%rs3122, %r814;
	add.s16 	%rs3123, %rs3121, %rs3122;
	cvt.u64.u16 	%rd1954, %rs3123;
	and.b64  	%rd79, %rd1954, 255;
	add.s32 	%r821, %r814, %r818;
	add.s32 	%r822, %r816, %r819;
	and.b32  	%r823, %r822, 255;
	cvt.u64.u32 	%rd1955, %r823;
	add.s64 	%rd1956, %rd42, %rd1955;
	ld.local.u8 	%rs3124, [%rd1956+288];
	cvt.u16.u32 	%rs3125, %r821;
	add.s16 	%rs3126, %rs3124, %rs3125;
	cvt.u64.u16 	%rd1957, %rs3126;
	and.b64  	%rd1958, %rd1957, 255;
	add.s64 	%rd1959, %rd42, %rd1958;
	ld.local.u8 	%rs67, [%rd1959+288];
	add.s32 	%r824, %r816, 1;
	and.b32  	%r825, %r824, 255;
	cvt.u64.u32 	%rd1960, %r825;
	add.s64 	%rd1961, %rd42, %rd1960;
	ld.local.u8 	%rs3127, [%rd1961+288];
	add.s16 	%rs3128, %rs3127, %rs3122;
	add.s16 	%rs3129, %rs3128, 1;
	cvt.u64.u16 	%rd1962, %rs3129;
	and.b64  	%rd1963, %rd1962, 255;
	add.s64 	%rd1964, %rd42, %rd1963;
	ld.local.u8 	%rs68, [%rd1964+288];
	mul.f64 	%fd2761, %fd513, %fd513;
	mov.f64 	%fd2762, 0d3FE0000000000000;
	sub.f64 	%fd2763, %fd2762, %fd2761;
	mul.f64 	%fd2764, %fd514, %fd514;
	sub.f64 	%fd519, %fd2763, %fd2764;
	setp.lt.f64 	%p261, %fd519, 0d0000000000000000;
	mov.f64 	%fd4220, 0d0000000000000000;
	@%p261 bra 	$L__BB1_225;
	add.s64 	%rd1965, %rd42, %rd79;
	ld.local.u8 	%rs3130, [%rd1965+288];
	mul.lo.s16 	%rs3131, %rs3130, 171;
	shr.u16 	%rs3132, %rs3131, 11;
	mul.lo.s16 	%rs3133, %rs3132, 12;
	sub.s16 	%rs3134, %rs3130, %rs3133;
	mul.f64 	%fd2765, %fd519, %fd519;
	mul.f64 	%fd2766, %fd2765, %fd2765;
	cvt.u32.u16 	%r826, %rs3134;
	and.b32  	%r827, %r826, 255;
	mul.wide.u32 	%rd1966, %r827, 2;
	mov.u64 	%rd1967, _ZN34_INTERNAL_47dbf28a_4_k_cu_215f420f7simplex5grad2E;
	add.s64 	%rd1968, %rd1967, %rd1966;
	ld.const.s8 	%rs3135, [%rd1968];
	cvt.rn.f64.s16 	%fd2767, %rs3135;
	ld.const.s8 	%rs3136, [%rd1968+1];
	cvt.rn.f64.s16 	%fd2768, %rs3136;
	mul.f64 	%fd2769, %fd514, %fd2768;
	fma.rn.f64 	%fd2770, %fd513, %fd2767, %fd2769;
	mul.f64 	%fd4220, %fd2766, %fd2770;
$L__BB1_225:
	mul.f64 	%fd2772, %fd515, %fd515;
	mov.f64 	%fd2773, 0d3FE0000000000000;
	sub.f64 	%fd2774, %fd2773, %fd2772;
	mul.f64 	%fd2775, %fd516, %fd516;
	sub.f64 	%fd522, %fd2774, %fd2775;
	setp.lt.f64 	%p262, %fd522, 0d0000000000000000;
	mov.f64 	%fd4221, 0d0000000000000000;
	@%p262 bra 	$L__BB1_227;
	mul.f64 	%fd2776, %fd522, %fd522;
	mul.f64 	%fd2777, %fd2776, %fd2776;
	mul.lo.s16 	%rs3138, %rs67, 171;
	shr.u16 	%rs3139, %rs3138, 11;
	mul.lo.s16 	%rs3140, %rs3139, 12;
	sub.s16 	%rs3141, %rs67, %rs3140;
	cvt.u32.u16 	%r828, %rs3141;
	and.b32  	%r829, %r828, 255;
	mul.wide.u32 	%rd1969, %r829, 2;
	mov.u64 	%rd1970, _ZN34_INTERNAL_47dbf28a_4_k_cu_215f420f7simplex5grad2E;
	add.s64 	%rd1971, %rd1970, %rd1969;
	ld.const.s8 	%rs3142, [%rd1971];
	cvt.rn.f64.s16 	%fd2778, %rs3142;
	ld.const.s8 	%rs3143, [%rd1971+1];
	cvt.rn.f64.s16 	%fd2779, %rs3143;
	mul.f64 	%fd2780, %fd516, %fd2779;
	fma.rn.f64 	%fd2781, %fd515, %fd2778, %fd2780;
	mul.f64 	%fd4221, %fd2777, %fd2781;
$L__BB1_227:
	mul.f64 	%fd2783, %fd517, %fd517;
	mov.f64 	%fd2784, 0d3FE0000000000000;
	sub.f64 	%fd2785, %fd2784, %fd2783;
	mul.f64 	%fd2786, %fd518, %fd518;
	sub.f64 	%fd525, %fd2785, %fd2786;
	setp.lt.f64 	%p263, %fd525, 0d0000000000000000;
	mov.f64 	%fd4222, 0d0000000000000000;
	@%p263 bra 	$L__BB1_229;
	mul.f64 	%fd2787, %fd525, %fd525;
	mul.f64 	%fd2788, %fd2787, %fd2787;
	mul.lo.s16 	%rs3145, %rs68, 171;
	shr.u16 	%rs3146, %rs3145, 11;
	mul.lo.s16 	%rs3147, %rs3146, 12;
	sub.s16 	%rs3148, %rs68, %rs3147;
	cvt.u32.u16 	%r830, %rs3148;
	and.b32  	%r831, %r830, 255;
	mul.wide.u32 	%rd1972, %r831, 2;
	mov.u64 	%rd1973, _ZN34_INTERNAL_47dbf28a_4_k_cu_215f420f7simplex5grad2E;
	add.s64 	%rd1974, %rd1973, %rd1972;
	ld.const.s8 	%rs3149, [%rd1974];
	cvt.rn.f64.s16 	%fd2789, %rs3149;
	ld.const.s8 	%rs3150, [%rd1974+1];
	cvt.rn.f64.s16 	%fd2790, %rs3150;
	mul.f64 	%fd2791, %fd518, %fd2790;
	fma.rn.f64 	%fd2792, %fd517, %fd2789, %fd2791;
	mul.f64 	%fd4222, %fd2788, %fd2792;
$L__BB1_229:
	add.f64 	%fd2794, %fd4220, %fd4221;
	add.f64 	%fd2795, %fd2794, %fd4222;
	mul.f64 	%fd2796, %fd2795, 0d4051800000000000;
	mul.f64 	%fd2797, %fd2796, 0d3FE199999999999A;
	fma.rn.f64 	%fd528, %fd2797, 0d4000000000000000, %fd512;
	// begin inline asm
	prefetch.local.L2 [%rd1480];
	// end inline asm
	ld.local.v2.f64 	{%fd2798, %fd2799}, [%rd42+544];
	add.f64 	%fd2800, %fd2798, 0d3FC6480F312F684B;
	add.f64 	%fd2801, %fd2799, 0dBFD1111115555555;
	add.f64 	%fd2802, %fd2800, %fd2801;
	fma.rn.f64 	%fd2803, %fd2802, 0d3FD76CF5D0B09954, %fd2800;
	cvt.rzi.s32.f64 	%r832, %fd2803;
	fma.rn.f64 	%fd2804, %fd2802, 0d3FD76CF5D0B09954, %fd2801;
	cvt.rzi.s32.f64 	%r833, %fd2804;
	cvt.rn.f64.s32 	%fd2805, %r832;
	setp.lt.f64 	%p264, %fd2803, %fd2805;
	selp.s32 	%r834, -1, 0, %p264;
	add.s32 	%r835, %r832, %r834;
	cvt.rn.f64.s32 	%fd2806, %r833;
	setp.lt.f64 	%p265, %fd2804, %fd2806;
	selp.s32 	%r836, -1, 0, %p265;
	add.s32 	%r837, %r833, %r836;
	add.s32 	%r838, %r835, %r837;
	cvt.rn.f64.s32 	%fd2807, %r838;
	mul.f64 	%fd2808, %fd2807, 0d3FCB0CB174DF99C8;
	cvt.rn.f64.s32 	%fd2809, %r835;
	cvt.rn.f64.s32 	%fd2810, %r837;
	sub.f64 	%fd2811, %fd2808, %fd2809;
	add.f64 	%fd529, %fd2800, %fd2811;
	sub.f64 	%fd2812, %fd2808, %fd2810;
	add.f64 	%fd530, %fd2801, %fd2812;
	setp.leu.f64 	%p266, %fd529, %fd530;
	setp.gt.f64 	%p267, %fd529, %fd530;
	selp.u32 	%r839, 1, 0, %p267;
	selp.u32 	%r840, 1, 0, %p266;
	selp.f64 	%fd2813, 0d3FF0000000000000, 0d0000000000000000, %p267;
	sub.f64 	%fd2814, %fd529, %fd2813;
	add.f64 	%fd531, %fd2814, 0d3FCB0CB174DF99C8;
	selp.f64 	%fd2815, 0d3FF0000000000000, 0d0000000000000000, %p266;
	sub.f64 	%fd2816, %fd530, %fd2815;
	add.f64 	%fd532, %fd2816, 0d3FCB0CB174DF99C8;
	add.f64 	%fd2817, %fd529, 0dBFF0000000000000;
	add.f64 	%fd533, %fd2817, 0d3FDB0CB174DF99C8;
	add.f64 	%fd2818, %fd530, 0dBFF0000000000000;
	add.f64 	%fd534, %fd2818, 0d3FDB0CB174DF99C8;
	and.b32  	%r841, %r837, 255;
	cvt.u64.u32 	%rd1976, %r841;
	add.s64 	%rd1977, %rd42, %rd1976;
	ld.local.u8 	%rs3151, [%rd1977+560];
	cvt.u16.u32 	%rs3152, %r835;
	add.s16 	%rs3153, %rs3151, %rs3152;
	cvt.u64.u16 	%rd1978, %rs3153;
	and.b64  	%rd80, %rd1978, 255;
	add.s32 	%r842, %r835, %r839;
	add.s32 	%r843, %r837, %r840;
	and.b32  	%r844, %r843, 255;
	cvt.u64.u32 	%rd1979, %r844;
	add.s64 	%rd1980, %rd42, %rd1979;
	ld.local.u8 	%rs3154, [%rd1980+560];
	cvt.u16.u32 	%rs3155, %r842;
	add.s16 	%rs3156, %rs3154, %rs3155;
	cvt.u64.u16 	%rd1981, %rs3156;
	and.b64  	%rd1982, %rd1981, 255;
	add.s64 	%rd1983, %rd42, %rd1982;
	ld.local.u8 	%rs69, [%rd1983+560];
	add.s32 	%r845, %r837, 1;
	and.b32  	%r846, %r845, 255;
	cvt.u64.u32 	%rd1984, %r846;
	add.s64 	%rd1985, %rd42, %rd1984;
	ld.local.u8 	%rs3157, [%rd1985+560];
	add.s16 	%rs3158, %rs3157, %rs3152;
	add.s16 	%rs3159, %rs3158, 1;
	cvt.u64.u16 	%rd1986, %rs3159;
	and.b64  	%rd1987, %rd1986, 255;
	add.s64 	%rd1988, %rd42, %rd1987;
	ld.local.u8 	%rs70, [%rd1988+560];
	mul.f64 	%fd2819, %fd529, %fd529;
	mov.f64 	%fd2820, 0d3FE0000000000000;
	sub.f64 	%fd2821, %fd2820, %fd2819;
	mul.f64 	%fd2822, %fd530, %fd530;
	sub.f64 	%fd535, %fd2821, %fd2822;
	setp.lt.f64 	%p268, %fd535, 0d0000000000000000;
	mov.f64 	%fd4223, 0d0000000000000000;
	@%p268 bra 	$L__BB1_231;
	add.s64 	%rd1989, %rd42, %rd80;
	ld.local.u8 	%rs3160, [%rd1989+560];
	mul.lo.s16 	%rs3161, %rs3160, 171;
	shr.u16 	%rs3162, %rs3161, 11;
	mul.lo.s16 	%rs3163, %rs3162, 12;
	sub.s16 	%rs3164, %rs3160, %rs3163;
	mul.f64 	%fd2823, %fd535, %fd535;
	mul.f64 	%fd2824, %fd2823, %fd2823;
	cvt.u32.u16 	%r847, %rs3164;
	and.b32  	%r848, %r847, 255;
	mul.wide.u32 	%rd1990, %r848, 2;
	mov.u64 	%rd1991, _ZN34_INTERNAL_47dbf28a_4_k_cu_215f420f7simplex5grad2E;
	add.s64 	%rd1992, %rd1991, %rd1990;
	ld.const.s8 	%rs3165, [%rd1992];
	cvt.rn.f64.s16 	%fd2825, %rs3165;
	ld.const.s8 	%rs3166, [%rd1992+1];
	cvt.rn.f64.s16 	%fd2826, %rs3166;
	mul.f64 	%fd2827, %fd530, %fd2826;
	fma.rn.f64 	%fd2828, %fd529, %fd2825, %fd2827;
	mul.f64 	%fd4223, %fd2824, %fd2828;
$L__BB1_231:
	mul.f64 	%fd2830, %fd531, %fd531;
	mov.f64 	%fd2831, 0d3FE0000000000000;
	sub.f64 	%fd2832, %fd2831, %fd2830;
	mul.f64 	%fd2833, %fd532, %fd532;
	sub.f64 	%fd538, %fd2832, %fd2833;
	setp.lt.f64 	%p269, %fd538, 0d0000000000000000;
	mov.f64 	%fd4224, 0d0000000000000000;
	@%p269 bra 	$L__BB1_233;
	mul.f64 	%fd2834, %fd538, %fd538;
	mul.f64 	%fd2835, %fd2834, %fd2834;
	mul.lo.s16 	%rs3168, %rs69, 171;
	shr.u16 	%rs3169, %rs3168, 11;
	mul.lo.s16 	%rs3170, %rs3169, 12;
	sub.s16 	%rs3171, %rs69, %rs3170;
	cvt.u32.u16 	%r849, %rs3171;
	and.b32  	%r850, %r849, 255;
	mul.wide.u32 	%rd1993, %r850, 2;
	mov.u64 	%rd1994, _ZN34_INTERNAL_47dbf28a_4_k_cu_215f420f7simplex5grad2E;
	add.s64 	%rd1995, %rd1994, %rd1993;
	ld.const.s8 	%rs3172, [%rd1995];
	cvt.rn.f64.s16 	%fd2836, %rs3172;
	ld.const.s8 	%rs3173, [%rd1995+1];
	cvt.rn.f64.s16 	%fd2837, %rs3173;
	mul.f64 	%fd2838, %fd532, %fd2837;
	fma.rn.f64 	%fd2839, %fd531, %fd2836, %fd2838;
	mul.f64 	%fd4224, %fd2835, %fd2839;
$L__BB1_233:
	mul.f64 	%fd2841, %fd533, %fd533;
	mov.f64 	%fd2842, 0d3FE0000000000000;
	sub.f64 	%fd2843, %fd2842, %fd2841;
	mul.f64 	%fd2844, %fd534, %fd534;
	sub.f64 	%fd541, %fd2843, %fd2844;
	setp.lt.f64 	%p270, %fd541, 0d0000000000000000;
	mov.f64 	%fd4225, 0d0000000000000000;
	@%p270 bra 	$L__BB1_235;
	mul.f64 	%fd2845, %fd541, %fd541;
	mul.f64 	%fd2846, %fd2845, %fd2845;
	mul.lo.s16 	%rs3175, %rs70, 171;
	shr.u16 	%rs3176, %rs3175, 11;
	mul.lo.s16 	%rs3177, %rs3176, 12;
	sub.s16 	%rs3178, %rs70, %rs3177;
	cvt.u32.u16 	%r851, %rs3178;
	and.b32  	%r852, %r851, 255;
	mul.wide.u32 	%rd1996, %r852, 2;
	mov.u64 	%rd1997, _ZN34_INTERNAL_47dbf28a_4_k_cu_215f420f7simplex5grad2E;
	add.s64 	%rd1998, %rd1997, %rd1996;
	ld.const.s8 	%rs3179, [%rd1998];
	cvt.rn.f64.s16 	%fd2847, %rs3179;
	ld.const.s8 	%rs3180, [%rd1998+1];
	cvt.rn.f64.s16 	%fd2848, %rs3180;
	mul.f64 	%fd2849, %fd534, %fd2848;
	fma.rn.f64 	%fd2850, %fd533, %fd2847, %fd2849;
	mul.f64 	%fd4225, %fd2846, %fd2850;
$L__BB1_235:
	add.f64 	%fd2852, %fd4223, %fd4224;
	add.f64 	%fd2853, %fd2852, %fd4225;
	mul.f64 	%fd2854, %fd2853, 0d4051800000000000;
	mul.f64 	%fd2855, %fd2854, 0d3FE199999999999A;
	fma.rn.f64 	%fd544, %fd2855, 0d4010000000000000, %fd528;
	// begin inline asm
	prefetch.local.L2 [%rd1505];
	// end inline asm
	ld.local.v2.f64 	{%fd2856, %fd2857}, [%rd42+816];
	add.f64 	%fd2858, %fd2856, 0d3FADB56996E9E064;
	add.f64 	%fd2859, %fd2857, 0dBFB6C16C1C71C71C;
	add.f64 	%fd2860, %fd2858, %fd2859;
	fma.rn.f64 	%fd2861, %fd2860, 0d3FD76CF5D0B09954, %fd2858;
	cvt.rzi.s32.f64 	%r853, %fd2861;
	fma.rn.f64 	%fd2862, %fd2860, 0d3FD76CF5D0B09954, %fd2859;
	cvt.rzi.s32.f64 	%r854, %fd2862;
	cvt.rn.f64.s32 	%fd2863, %r853;
	setp.lt.f64 	%p271, %fd2861, %fd2863;
	selp.s32 	%r855, -1, 0, %p271;
	add.s32 	%r856, %r853, %r855;
	cvt.rn.f64.s32 	%fd2864, %r854;
	setp.lt.f64 	%p272, %fd2862, %fd2864;
	selp.s32 	%r857, -1, 0, %p272;
	add.s32 	%r858, %r854, %r857;
	add.s32 	%r859, %r856, %r858;
	cvt.rn.f64.s32 	%fd2865, %r859;
	mul.f64 	%fd2866, %fd2865, 0d3FCB0CB174DF99C8;
	cvt.rn.f64.s32 	%fd2867, %r856;
	cvt.rn.f64.s32 	%fd2868, %r858;
	sub.f64 	%fd2869, %fd2866, %fd2867;
	add.f64 	%fd545, %fd2858, %fd2869;
	sub.f64 	%fd2870, %fd2866, %fd2868;
	add.f64 	%fd546, %fd2859, %fd2870;
	setp.leu.f64 	%p273, %fd545, %fd546;
	setp.gt.f64 	%p274, %fd545, %fd546;
	selp.u32 	%r860, 1, 0, %p274;
	selp.u32 	%r861, 1, 0, %p273;
	selp.f64 	%fd2871, 0d3FF0000000000000, 0d0000000000000000, %p274;
	sub.f64 	%fd2872, %fd545, %fd2871;
	add.f64 	%fd547, %fd2872, 0d3FCB0CB174DF99C8;
	selp.f64 	%fd2873, 0d3FF0000000000000, 0d0000000000000000, %p273;
	sub.f64 	%fd2874, %fd546, %fd2873;
	add.f64 	%fd548, %fd2874, 0d3FCB0CB174DF99C8;
	add.f64 	%fd2875, %fd545, 0dBFF0000000000000;
	add.f64 	%fd549, %fd2875, 0d3FDB0CB174DF99C8;
	add.f64 	%fd2876, %fd546, 0dBFF0000000000000;
	add.f64 	%fd550, %fd2876, 0d3FDB0CB174DF99C8;
	and.b32  	%r862, %r858, 255;
	cvt.u64.u32 	%rd2000, %r862;
	add.s64 	%rd2001, %rd42, %rd2000;
	ld.local.u8 	%rs3181, [%rd2001+832];
	cvt.u16.u32 	%rs3182, %r856;
	add.s16 	%rs3183, %rs3181, %rs3182;
	cvt.u64.u16 	%rd2002, %rs3183;
	and.b64  	%rd81, %rd2002, 255;
	add.s32 	%r863, %r856, %r860;
	add.s32 	%r864, %r858, %r861;
	and.b32  	%r865, %r864, 255;
	cvt.u64.u32 	%rd2003, %r865;
	add.s64 	%rd2004, %rd42, %rd2003;
	ld.local.u8 	%rs3184, [%rd2004+832];
	cvt.u16.u32 	%rs3185, %r863;
	add.s16 	%rs3186, %rs3184, %rs3185;
	cvt.u64.u16 	%rd2005, %rs3186;
	and.b64  	%rd2006, %rd2005, 255;
	add.s64 	%rd2007, %rd42, %rd2006;
	ld.local.u8 	%rs71, [%rd2007+832];
	add.s32 	%r866, %r858, 1;
	and.b32  	%r867, %r866, 255;
	cvt.u64.u32 	%rd2008, %r867;
	add.s64 	%rd2009, %rd42, %rd2008;
	ld.local.u8 	%rs3187, [%rd2009+832];
	add.s16 	%rs3188, %rs3187, %rs3182;
	add.s16 	%rs3189, %rs3188, 1;
	cvt.u64.u16 	%rd2010, %rs3189;
	and.b64  	%rd2011, %rd2010, 255;
	add.s64 	%rd2012, %rd42, %rd2011;
	ld.local.u8 	%rs72, [%rd2012+832];
	mul.f64 	%fd2877, %fd545, %fd545;
	mov.f64 	%fd2878, 0d3FE0000000000000;
	sub.f64 	%fd2879, %fd2878, %fd2877;
	mul.f64 	%fd2880, %fd546, %fd546;
	sub.f64 	%fd551, %fd2879, %fd2880;
	setp.lt.f64 	%p275, %fd551, 0d0000000000000000;
	mov.f64 	%fd4226, 0d0000000000000000;
	@%p275 bra 	$L__BB1_237;
	add.s64 	%rd2013, %rd42, %rd81;
	ld.local.u8 	%rs3190, [%rd2013+832];
	mul.lo.s16 	%rs3191, %rs3190, 171;
	shr.u16 	%rs3192, %rs3191, 11;
	mul.lo.s16 	%rs3193, %rs3192, 12;
	sub.s16 	%rs3194, %rs3190, %rs3193;
	mul.f64 	%fd2881, %fd551, %fd551;
	mul.f64 	%fd2882, %fd2881, %fd2881;
	cvt.u32.u16 	%r868, %rs3194;
	and.b32  	%r869, %r868, 255;
	mul.wide.u32 	%rd2014, %r869, 2;
	mov.u64 	%rd2015, _ZN34_INTERNAL_47dbf28a_4_k_cu_215f420f7simplex5grad2E;
	add.s64 	%rd2016, %rd2015, %rd2014;
	ld.const.s8 	%rs3195, [%rd2016];
	cvt.rn.f64.s16 	%fd2883, %rs3195;
	ld.const.s8 	%rs3196, [%rd2016+1];
	cvt.rn.f64.s16 	%fd2884, %rs3196;
	mul.f64 	%fd2885, %fd546, %fd2884;
	fma.rn.f64 	%fd2886, %fd545, %fd2883, %fd2885;
	mul.f64 	%fd4226, %fd2882, %fd2886;
$L__BB1_237:
	mul.f64 	%fd2888, %fd547, %fd547;
	mov.f64 	%fd2889, 0d3FE0000000000000;
	sub.f64 	%fd2890, %fd2889, %fd2888;
	mul.f64 	%fd2891, %fd548, %fd548;
	sub.f64 	%fd554, %fd2890, %fd2891;
	setp.lt.f64 	%p276, %fd554, 0d0000000000000000;
	mov.f64 	%fd4227, 0d0000000000000000;
	@%p276 bra 	$L__BB1_239;
	mul.f64 	%fd2892, %fd554, %fd554;
	mul.f64 	%fd2893, %fd2892, %fd2892;
	mul.lo.s16 	%rs3198, %rs71, 171;
	shr.u16 	%rs3199, %rs3198, 11;
	mul.lo.s16 	%rs3200, %rs3199, 12;
	sub.s16 	%rs3201, %rs71, %rs3200;
	cvt.u32.u16 	%r870, %rs3201;
	and.b32  	%r871, %r870, 255;
	mul.wide.u32 	%rd2017, %r871, 2;
	mov.u64 	%rd2018, _ZN34_INTERNAL_47dbf28a_4_k_cu_215f420f7simplex5grad2E;
	add.s64 	%rd2019, %rd2018, %rd2017;
	ld.const.s8 	%rs3202, [%rd2019];
	cvt.rn.f64.s16 	%fd2894, %rs3202;
	ld.const.s8 	%rs3203, [%rd2019+1];
	cvt.rn.f64.s16 	%fd2895, %rs3203;
	mul.f64 	%fd2896, %fd548, %fd2895;
	fma.rn.f64 	%fd2897, %fd547, %fd2894, %fd2896;
	mul.f64 	%fd4227, %fd2893, %fd2897;
$L__BB1_239:
	mul.f64 	%fd2899, %fd549, %fd549;
	mov.f64 	%fd2900, 0d3FE0000000000000;
	sub.f64 	%fd2901, %fd2900, %fd2899;
	mul.f64 	%fd2902, %fd550, %fd550;
	sub.f64 	%fd557, %fd2901, %fd2902;
	setp.lt.f64 	%p277, %fd557, 0d0000000000000000;
	mov.f64 	%fd4228, 0d0000000000000000;
	@%p277 bra 	$L__BB1_241;
	mul.f64 	%fd2903, %fd557, %fd557;
	mul.f64 	%fd2904, %fd2903, %fd2903;
	mul.lo.s16 	%rs3205, %rs72, 171;
	shr.u16 	%rs3206, %rs3205, 11;
	mul.lo.s16 	%rs3207, %rs3206, 12;
	sub.s16 	%rs3208, %rs72, %rs3207;
	cvt.u32.u16 	%r872, %rs3208;
	and.b32  	%r873, %r872, 255;
	mul.wide.u32 	%rd2020, %r873, 2;
	mov.u64 	%rd2021, _ZN34_INTERNAL_47dbf28a_4_k_cu_215f420f7simplex5grad2E;
	add.s64 	%rd2022, %rd2021, %rd2020;
	ld.const.s8 	%rs3209, [%rd2022];
	cvt.rn.f64.s16 	%fd2905, %rs3209;
	ld.const.s8 	%rs3210, [%rd2022+1];
	cvt.rn.f64.s16 	%fd2906, %rs3210;
	mul.f64 	%fd2907, %fd550, %fd2906;
	fma.rn.f64 	%fd2908, %fd549, %fd2905, %fd2907;
	mul.f64 	%fd4228, %fd2904, %fd2908;
$L__BB1_241:
	add.f64 	%fd2909, %fd4226, %fd4227;
	add.f64 	%fd2910, %fd2909, %fd4228;
	mul.f64 	%fd2911, %fd2910, 0d4051800000000000;
	mul.f64 	%fd2912, %fd2911, 0d3FE199999999999A;
	fma.rn.f64 	%fd2913, %fd2912, 0d4020000000000000, %fd544;
	fma.rn.f64 	%fd2914, %fd432, 0d3FF199999999999A, 0d3FE0000000000000;
	fma.rn.f64 	%fd2915, %fd496, 0d3FC3333333333333, 0d3FE6666666666666;
	mul.f64 	%fd2916, %fd2915, 0d3FEFAE147AE147AE;
	fma.rn.f64 	%fd2917, %fd2914, 0d3F847AE147AE147B, %fd2916;
	mov.f64 	%fd2918, 0d3FF0000000000000;
	sub.f64 	%fd2919, %fd2918, %fd2917;
	mul.f64 	%fd2920, %fd2919, %fd2919;
	sub.f64 	%fd2921, %fd2918, %fd2920;
	setp.lt.f64 	%p278, %fd2921, 0d0000000000000000;
	selp.f64 	%fd2922, 0d0000000000000000, %fd2921, %p278;
	setp.gt.f64 	%p279, %fd2922, 0d3FF0000000000000;
	selp.f64 	%fd2923, 0d3FF0000000000000, %fd2922, %p279;
	mul.f64 	%fd2924, %fd2923, 0d404F800000000000;
	cvt.rzi.s32.f64 	%r874, %fd2924;
	fma.rn.f64 	%fd2925, %fd2913, 0d3FC3333333333333, 0d3FE0000000000000;
	mul.f64 	%fd2926, %fd2925, 0d3FEFEF9DB22D0E56;
	fma.rn.f64 	%fd2927, %fd2914, 0d3F60624DD2F1A9FC, %fd2926;
	setp.lt.f64 	%p280, %fd2927, 0d0000000000000000;
	selp.f64 	%fd2928, 0d0000000000000000, %fd2927, %p280;
	setp.gt.f64 	%p281, %fd2928, 0d3FF0000000000000;
	selp.f64 	%fd2929, 0d3FF0000000000000, %fd2928, %p281;
	mul.f64 	%fd2930, %fd2929, 0d404F800000000000;
	cvt.rzi.s32.f64 	%r875, %fd2930;
	shl.b32 	%r876, %r875, 6;
	add.s32 	%r877, %r876, %r874;
	cvt.s64.s32 	%rd2023, %r877;
	add.s64 	%rd2025, %rd1531, %rd2023;
	ld.const.u8 	%rs3211, [%rd2025];
	setp.eq.s16 	%p282, %rs3211, 8;
	@%p282 bra 	$L__BB1_243;
	mov.b64 	%rd2026, 0;
	st.global.u64 	[%rd30], %rd2026;
	bra.uni 	$L__BB1_368;
$L__BB1_243:
	// begin inline asm
	prefetch.local.L1 [%rd397];
	// end inline asm
	// begin inline asm
	prefetch.local.L2 [%rd685];
	// end inline asm
	ld.local.v2.f64 	{%fd2932, %fd2933}, [%rd21];
	add.f64 	%fd2934, %fd2932, 0d4016000000000000;
	add.f64 	%fd2935, %fd2933, 0dC02B000000000000;
	add.f64 	%fd2936, %fd2934, %fd2935;
	fma.rn.f64 	%fd2937, %fd2936, 0d3FD76CF5D0B09954, %fd2934;
	cvt.rzi.s32.f64 	%r878, %fd2937;
	fma.rn.f64 	%fd2938, %fd2936, 0d3FD76CF5D0B09954, %fd2935;
	cvt.rzi.s32.f64 	%r879, %fd2938;
	cvt.rn.f64.s32 	%fd2939, %r878;
	setp.lt.f64 	%p283, %fd2937, %fd2939;
	selp.s32 	%r880, -1, 0, %p283;
	add.s32 	%r881, %r878, %r880;
	cvt.rn.f64.s32 	%fd2940, %r879;
	setp.lt.f64 	%p284, %fd2938, %fd2940;
	selp.s32 	%r882, -1, 0, %p284;
	add.s32 	%r883, %r879, %r882;
	add.s32 	%r884, %r881, %r883;
	cvt.rn.f64.s32 	%fd2941, %r884;
	mul.f64 	%fd2942, %fd2941, 0d3FCB0CB174DF99C8;
	cvt.rn.f64.s32 	%fd2943, %r881;
	cvt.rn.f64.s32 	%fd2944, %r883;
	sub.f64 	%fd2945, %fd2942, %fd2943;
	add.f64 	%fd560, %fd2934, %fd2945;
	sub.f64 	%fd2946, %fd2942, %fd2944;
	add.f64 	%fd561, %fd2935, %fd2946;
	setp.leu.f64 	%p285, %fd560, %fd561;
	setp.gt.f64 	%p286, %fd560, %fd561;
	selp.u32 	%r885, 1, 0, %p286;
	selp.u32 	%r886, 1, 0, %p285;
	selp.f64 	%fd2947, 0d3FF0000000000000, 0d0000000000000000, %p286;
	sub.f64 	%fd2948, %fd560, %fd2947;
	add.f64 	%fd562, %fd2948, 0d3FCB0CB174DF99C8;
	selp.f64 	%fd2949, 0d3FF0000000000000, 0d0000000000000000, %p285;
	sub.f64 	%fd2950, %fd561, %fd2949;
	add.f64 	%fd563, %fd2950, 0d3FCB0CB174DF99C8;
	add.f64 	%fd2951, %fd560, 0dBFF0000000000000;
	add.f64 	%fd564, %fd2951, 0d3FDB0CB174DF99C8;
	add.f64 	%fd2952, %fd561, 0dBFF0000000000000;
	add.f64 	%fd565, %fd2952, 0d3FDB0CB174DF99C8;
	and.b32  	%r887, %r883, 255;
	cvt.u64.u32 	%rd2029, %r887;
	add.s64 	%rd2030, %rd21, %rd2029;
	ld.local.u8 	%rs3212, [%rd2030+16];
	cvt.u16.u32 	%rs3213, %r881;
	add.s16 	%rs3214, %rs3212, %rs3213;
	cvt.u64.u16 	%rd2031, %rs3214;
	and.b64  	%rd82, %rd2031, 255;
	add.s32 	%r888, %r881, %r885;
	add.s32 	%r889, %r883, %r886;
	and.b32  	%r890, %r889, 255;
	cvt.u64.u32 	%rd2032, %r890;
	add.s64 	%rd2033, %rd21, %rd2032;
	ld.local.u8 	%rs3215, [%rd2033+16];
	cvt.u16.u32 	%rs3216, %r888;
	add.s16 	%rs3217, %rs3215, %rs3216;
	cvt.u64.u16 	%rd2034, %rs3217;
	and.b64  	%rd2035, %rd2034, 255;
	add.s64 	%rd2036, %rd21, %rd2035;
	ld.local.u8 	%rs73, [%rd2036+16];
	add.s32 	%r891, %r883, 1;
	and.b32  	%r892, %r891, 255;
	cvt.u64.u32 	%rd2037, %r892;
	add.s64 	%rd2038, %rd21, %rd2037;
	ld.local.u8 	%rs3218, [%rd2038+16];
	add.s16 	%rs3219, %rs3218, %rs3213;
	add.s16 	%rs3220, %rs3219, 1;
	cvt.u64.u16 	%rd2039, %rs3220;
	and.b64  	%rd2040, %rd2039, 255;
	add.s64 	%rd2041, %rd21, %rd2040;
	ld.local.u8 	%rs74, [%rd2041+16];
	mul.f64 	%fd2953, %fd560, %fd560;
	mov.f64 	%fd2954, 0d3FE0000000000000;
	sub.f64 	%fd2955, %fd2954, %fd2953;
	mul.f64 	%fd2956, %fd561, %fd561;
	sub.f64 	%fd566, %fd2955, %fd2956;
	setp.lt.f64 	%p287, %fd566, 0d0000000000000000;
	mov.f64 	%fd4229, 0d0000000000000000;
	@%p287 bra 	$L__BB1_245;
	add.s64 	%rd2042, %rd21, %rd82;
	ld.local.u8 	%rs3221, [%rd2042+16];
	mul.lo.s16 	%rs3222, %rs3221, 171;
	shr.u16 	%rs3223, %rs3222, 11;
	mul.lo.s16 	%rs3224, %rs3223, 12;
	sub.s16 	%rs3225, %rs3221, %rs3224;
	mul.f64 	%fd2957, %fd566, %fd566;
	mul.f64 	%fd2958, %fd2957, %fd2957;
	cvt.u32.u16 	%r893, %rs3225;
	and.b32  	%r894, %r893, 255;
	mul.wide.u32 	%rd2043, %r894, 2;
	mov.u64 	%rd2044, _ZN34_INTERNAL_47dbf28a_4_k_cu_215f420f7simplex5grad2E;
	add.s64 	%rd2045, %rd2044, %rd2043;
	ld.const.s8 	%rs3226, [%rd2045];
	cvt.rn.f64.s16 	%fd2959, %rs3226;
	ld.const.s8 	%rs3227, [%rd2045+1];
	cvt.rn.f64.s16 	%fd2960, %rs3227;
	mul.f64 	%fd2961, %fd561, %fd2960;
	fma.rn.f64 	%fd2962, %fd560, %fd2959, %fd2961;
	mul.f64 	%fd4229, %fd2958, %fd2962;
$L__BB1_245:
	mul.f64 	%fd2964, %fd562, %fd562;
	mov.f64 	%fd2965, 0d3FE0000000000000;
	sub.f64 	%fd2966, %fd2965, %fd2964;
	mul.f64 	%fd2967, %fd563, %fd563;
	sub.f64 	%fd569, %fd2966, %fd2967;
	setp.lt.f64 	%p288, %fd569, 0d0000000000000000;
	mov.f64 	%fd4230, 0d0000000000000000;
	@%p288 bra 	$L__BB1_247;
	mul.f64 	%fd2968, %fd569, %fd569;
	mul.f64 	%fd2969, %fd2968, %fd2968;
	mul.lo.s16 	%rs3229, %rs73, 171;
	shr.u16 	%rs3230, %rs3229, 11;
	mul.lo.s16 	%rs3231, %rs3230, 12;
	sub.s16 	%rs3232, %rs73, %rs3231;
	cvt.u32.u16 	%r895, %rs3232;
	and.b32  	%r896, %r895, 255;
	mul.wide.u32 	%rd2046, %r896, 2;
	mov.u64 	%rd2047, _ZN34_INTERNAL_47dbf28a_4_k_cu_215f420f7simplex5grad2E;
	add.s64 	%rd2048, %rd2047, %rd2046;
	ld.const.s8 	%rs3233, [%rd2048];
	cvt.rn.f64.s16 	%fd2970, %rs3233;
	ld.const.s8 	%rs3234, [%rd2048+1];
	cvt.rn.f64.s16 	%fd2971, %rs3234;
	mul.f64 	%fd2972, %fd563, %fd2971;
	fma.rn.f64 	%fd2973, %fd562, %fd2970, %fd2972;
	mul.f64 	%fd4230, %fd2969, %fd2973;
$L__BB1_247:
	mul.f64 	%fd2975, %fd564, %fd564;
	mov.f64 	%fd2976, 0d3FE0000000000000;
	sub.f64 	%fd2977, %fd2976, %fd2975;
	mul.f64 	%fd2978, %fd565, %fd565;
	sub.f64 	%fd572, %fd2977, %fd2978;
	setp.lt.f64 	%p289, %fd572, 0d0000000000000000;
	mov.f64 	%fd4231, 0d0000000000000000;
	@%p289 bra 	$L__BB1_249;
	mul.f64 	%fd2979, %fd572, %fd572;
	mul.f64 	%fd2980, %fd2979, %fd2979;
	mul.lo.s16 	%rs3236, %rs74, 171;
	shr.u16 	%rs3237, %rs3236, 11;
	mul.lo.s16 	%rs3238, %rs3237, 12;
	sub.s16 	%rs3239, %rs74, %rs3238;
	cvt.u32.u16 	%r897, %rs3239;
	and.b32  	%r898, %r897, 255;
	mul.wide.u32 	%rd2049, %r898, 2;
	mov.u64 	%rd2050, _ZN34_INTERNAL_47dbf28a_4_k_cu_215f420f7simplex5grad2E;
	add.s64 	%rd2051, %rd2050, %rd2049;
	ld.const.s8 	%rs3240, [%rd2051];
	cvt.rn.f64.s16 	%fd2981, %rs3240;
	ld.const.s8 	%rs3241, [%rd2051+1];
	cvt.rn.f64.s16 	%fd2982, %rs3241;
	mul.f64 	%fd2983, %fd565, %fd2982;
	fma.rn.f64 	%fd2984, %fd564, %fd2981, %fd2983;
	mul.f64 	%fd4231, %fd2980, %fd2984;
$L__BB1_249:
	add.f64 	%fd2986, %fd4229, %fd4230;
	add.f64 	%fd2987, %fd2986, %fd4231;
	mul.f64 	%fd2988, %fd2987, 0d4051800000000000;
	fma.rn.f64 	%fd575, %fd2988, 0d3FE199999999999A, 0d0000000000000000;
	// begin inline asm
	prefetch.local.L2 [%rd985];
	// end inline asm
	ld.local.v2.f64 	{%fd2989, %fd2990}, [%rd21+272];
	add.f64 	%fd2991, %fd2989, 0d4009E1E1E1E1E1E2;
	add.f64 	%fd2992, %fd2990, 0dC01FC3C3C3C3C3C4;
	add.f64 	%fd2993, %fd2991, %fd2992;
	fma.rn.f64 	%fd2994, %fd2993, 0d3FD76CF5D0B09954, %fd2991;
	cvt.rzi.s32.f64 	%r899, %fd2994;
	fma.rn.f64 	%fd2995, %fd2993, 0d3FD76CF5D0B09954, %fd2992;
	cvt.rzi.s32.f64 	%r900, %fd2995;
	cvt.rn.f64.s32 	%fd2996, %r899;
	setp.lt.f64 	%p290, %fd2994, %fd2996;
	selp.s32 	%r901, -1, 0, %p290;
	add.s32 	%r902, %r899, %r901;
	cvt.rn.f64.s32 	%fd2997, %r900;
	setp.lt.f64 	%p291, %fd2995, %fd2997;
	selp.s32 	%r903, -1, 0, %p291;
	add.s32 	%r904, %r900, %r903;
	add.s32 	%r905, %r902, %r904;
	cvt.rn.f64.s32 	%fd2998, %r905;
	mul.f64 	%fd2999, %fd2998, 0d3FCB0CB174DF99C8;
	cvt.rn.f64.s32 	%fd3000, %r902;
	cvt.rn.f64.s32 	%fd3001, %r904;
	sub.f64 	%fd3002, %fd2999, %fd3000;
	add.f64 	%fd576, %fd2991, %fd3002;
	sub.f64 	%fd3003, %fd2999, %fd3001;
	add.f64 	%fd577, %fd2992, %fd3003;
	setp.leu.f64 	%p292, %fd576, %fd577;
	setp.gt.f64 	%p293, %fd576, %fd577;
	selp.u32 	%r906, 1, 0, %p293;
	selp.u32 	%r907, 1, 0, %p292;
	selp.f64 	%fd3004, 0d3FF0000000000000, 0d0000000000000000, %p293;
	sub.f64 	%fd3005, %fd576, %fd3004;
	add.f64 	%fd578, %fd3005, 0d3FCB0CB174DF99C8;
	selp.f64 	%fd3006, 0d3FF0000000000000, 0d0000000000000000, %p292;
	sub.f64 	%fd3007, %fd577, %fd3006;
	add.f64 	%fd579, %fd3007, 0d3FCB0CB174DF99C8;
	add.f64 	%fd3008, %fd576, 0dBFF0000000000000;
	add.f64 	%fd580, %fd3008, 0d3FDB0CB174DF99C8;
	add.f64 	%fd3009, %fd577, 0dBFF0000000000000;
	add.f64 	%fd581, %fd3009, 0d3FDB0CB174DF99C8;
	and.b32  	%r908, %r904, 255;
	cvt.u64.u32 	%rd2053, %r908;
	add.s64 	%rd2054, %rd21, %rd2053;
	ld.local.u8 	%rs3242, [%rd2054+288];
	cvt.u16.u32 	%rs3243, %r902;
	add.s16 	%rs3244, %rs3242, %rs3243;
	cvt.u64.u16 	%rd2055, %rs3244;
	and.b64  	%rd83, %rd2055, 255;
	add.s32 	%r909, %r902, %r906;
	add.s32 	%r910, %r904, %r907;
	and.b32  	%r911, %r910, 255;
	cvt.u64.u32 	%rd2056, %r911;
	add.s64 	%rd2057, %rd21, %rd2056;
	ld.local.u8 	%rs3245, [%rd2057+288];
	cvt.u16.u32 	%rs3246, %r909;
	add.s16 	%rs3247, %rs3245, %rs3246;
	cvt.u64.u16 	%rd2058, %rs3247;
	and.b64  	%rd2059, %rd2058, 255;
	add.s64 	%rd2060, %rd21, %rd2059;
	ld.local.u8 	%rs75, [%rd2060+288];
	add.s32 	%r912, %r904, 1;
	and.b32  	%r913, %r912, 255;
	cvt.u64.u32 	%rd2061, %r913;
	add.s64 	%rd2062, %rd21, %rd2061;
	ld.local.u8 	%rs3248, [%rd2062+288];
	add.s16 	%rs3249, %rs3248, %rs3243;
	add.s16 	%rs3250, %rs3249, 1;
	cvt.u64.u16 	%rd2063, %rs3250;
	and.b64  	%rd2064, %rd2063, 255;
	add.s64 	%rd2065, %rd21, %rd2064;
	ld.local.u8 	%rs76, [%rd2065+288];
	mul.f64 	%fd3010, %fd576, %fd576;
	mov.f64 	%fd3011, 0d3FE0000000000000;
	sub.f64 	%fd3012, %fd3011, %fd3010;
	mul.f64 	%fd3013, %fd577, %fd577;
	sub.f64 	%fd582, %fd3012, %fd3013;
	setp.lt.f64 	%p294, %fd582, 0d0000000000000000;
	mov.f64 	%fd4232, 0d0000000000000000;
	@%p294 bra 	$L__BB1_251;
	add.s64 	%rd2066, %rd21, %rd83;
	ld.local.u8 	%rs3251, [%rd2066+288];
	mul.lo.s16 	%rs3252, %rs3251, 171;
	shr.u16 	%rs3253, %rs3252, 11;
	mul.lo.s16 	%rs3254, %rs3253, 12;
	sub.s16 	%rs3255, %rs3251, %rs3254;
	mul.f64 	%fd3014, %fd582, %fd582;
	mul.f64 	%fd3015, %fd3014, %fd3014;
	cvt.u32.u16 	%r914, %rs3255;
	and.b32  	%r915, %r914, 255;
	mul.wide.u32 	%rd2067, %r915, 2;
	mov.u64 	%rd2068, _ZN34_INTERNAL_47dbf28a_4_k_cu_215f420f7simplex5grad2E;
	add.s64 	%rd2069, %rd2068, %rd2067;
	ld.const.s8 	%rs3256, [%rd2069];
	cvt.rn.f64.s16 	%fd3016, %rs3256;
	ld.const.s8 	%rs3257, [%rd2069+1];
	cvt.rn.f64.s16 	%fd3017, %rs3257;
	mul.f64 	%fd3018, %fd577, %fd3017;
	fma.rn.f64 	%fd3019, %fd576, %fd3016, %fd3018;
	mul.f64 	%fd4232, %fd3015, %fd3019;
$L__BB1_251:
	mul.f64 	%fd3021, %fd578, %fd578;
	mov.f64 	%fd3022, 0d3FE0000000000000;
	sub.f64 	%fd3023, %fd3022, %fd3021;
	mul.f64 	%fd3024, %fd579, %fd579;
	sub.f64 	%fd585, %fd3023, %fd3024;
	setp.lt.f64 	%p295, %fd585, 0d0000000000000000;
	mov.f64 	%fd4233, 0d0000000000000000;
	@%p295 bra 	$L__BB1_253;
	mul.f64 	%fd3025, %fd585, %fd585;
	mul.f64 	%fd3026, %fd3025, %fd3025;
	mul.lo.s16 	%rs3259, %rs75, 171;
	shr.u16 	%rs3260, %rs3259, 11;
	mul.lo.s16 	%rs3261, %rs3260, 12;
	sub.s16 	%rs3262, %rs75, %rs3261;
	cvt.u32.u16 	%r916, %rs3262;
	and.b32  	%r917, %r916, 255;
	mul.wide.u32 	%rd2070, %r917, 2;
	mov.u64 	%rd2071, _ZN34_INTERNAL_47dbf28a_4_k_cu_215f420f7simplex5grad2E;
	add.s64 	%rd2072, %rd2071, %rd2070;
	ld.const.s8 	%rs3263, [%rd2072];
	cvt.rn.f64.s16 	%fd3027, %rs3263;
	ld.const.s8 	%rs3264, [%rd2072+1];
	cvt.rn.f64.s16 	%fd3028, %rs3264;
	mul.f64 	%fd3029, %fd579, %fd3028;
	fma.rn.f64 	%fd3030, %fd578, %fd3027, %fd3029;
	mul.f64 	%fd4233, %fd3026, %fd3030;
$L__BB1_253:
	mul.f64 	%fd3032, %fd580, %fd580;
	mov.f64 	%fd3033, 0d3FE0000000000000;
	sub.f64 	%fd3034, %fd3033, %fd3032;
	mul.f64 	%fd3035, %fd581, %fd581;
	sub.f64 	%fd588, %fd3034, %fd3035;
	setp.lt.f64 	%p296, %fd588, 0d0000000000000000;
	mov.f64 	%fd4234, 0d0000000000000000;
	@%p296 bra 	$L__BB1_255;
	mul.f64 	%fd3036, %fd588, %fd588;
	mul.f64 	%fd3037, %fd3036, %fd3036;
	mul.lo.s16 	%rs3266, %rs76, 171;
	shr.u16 	%rs3267, %rs3266, 11;
	mul.lo.s16 	%rs3268, %rs3267, 12;
	sub.s16 	%rs3269, %rs76, %rs3268;
	cvt.u32.u16 	%r918, %rs3269;
	and.b32  	%r919, %r918, 255;
	mul.wide.u32 	%rd2073, %r919, 2;
	mov.u64 	%rd2074, _ZN34_INTERNAL_47dbf28a_4_k_cu_215f420f7simplex5grad2E;
	add.s64 	%rd2075, %rd2074, %rd2073;
	ld.const.s8 	%rs3270, [%rd2075];
	cvt.rn.f64.s16 	%fd3038, %rs3270;
	ld.const.s8 	%rs3271, [%rd2075+1];
	cvt.rn.f64.s16 	%fd3039, %rs3271;
	mul.f64 	%fd3040, %fd581, %fd3039;
	fma.rn.f64 	%fd3041, %fd580, %fd3038, %fd3040;
	mul.f64 	%fd4234, %fd3037, %fd3041;
$L__BB1_255:
	add.f64 	%fd3043, %fd4232, %fd4233;
	add.f64 	%fd3044, %fd3043, %fd4234;
	mul.f64 	%fd3045, %fd3044, 0d4051800000000000;
	mul.f64 	%fd3046, %fd3045, 0d3FE199999999999A;
	fma.rn.f64 	%fd591, %fd3046, 0d4000000000000000, %fd575;
	// begin inline asm
	prefetch.local.L1 [%rd103];
	// end inline asm
	// begin inline asm
	prefetch.local.L2 [%rd1331];
	// end inline asm
	ld.local.v2.f64 	{%fd3047, %fd3048}, [%rd46];
	add.f64 	%fd3049, %fd3047, 0d3FE199999E000000;
	add.f64 	%fd3050, %fd3048, 0dBFF599999F000000;
	add.f64 	%fd3051, %fd3049, %fd3050;
	fma.rn.f64 	%fd3052, %fd3051, 0d3FD76CF5D0B09954, %fd3049;
	cvt.rzi.s32.f64 	%r920, %fd3052;
	fma.rn.f64 	%fd3053, %fd3051, 0d3FD76CF5D0B09954, %fd3050;
	cvt.rzi.s32.f64 	%r921, %fd3053;
	cvt.rn.f64.s32 	%fd3054, %r920;
	setp.lt.f64 	%p297, %fd3052, %fd3054;
	selp.s32 	%r922, -1, 0, %p297;
	add.s32 	%r923, %r920, %r922;
	cvt.rn.f64.s32 	%fd3055, %r921;
	setp.lt.f64 	%p298, %fd3053, %fd3055;
	selp.s32 	%r924, -1, 0, %p298;
	add.s32 	%r925, %r921, %r924;
	add.s32 	%r926, %r923, %r925;
	cvt.rn.f64.s32 	%fd3056, %r926;
	mul.f64 	%fd3057, %fd3056, 0d3FCB0CB174DF99C8;
	cvt.rn.f64.s32 	%fd3058, %r923;
	cvt.rn.f64.s32 	%fd3059, %r925;
	sub.f64 	%fd3060, %fd3057, %fd3058;
	add.f64 	%fd592, %fd3049, %fd3060;
	sub.f64 	%fd3061, %fd3057, %fd3059;
	add.f64 	%fd593, %fd3050, %fd3061;
	setp.leu.f64 	%p299, %fd592, %fd593;
	setp.gt.f64 	%p300, %fd592, %fd593;
	selp.u32 	%r927, 1, 0, %p300;
	selp.u32 	%r928, 1, 0, %p299;
	selp.f64 	%fd3062, 0d3FF0000000000000, 0d0000000000000000, %p300;
	sub.f64 	%fd3063, %fd592, %fd3062;
	add.f64 	%fd594, %fd3063, 0d3FCB0CB174DF99C8;
	selp.f64 	%fd3064, 0d3FF0000000000000, 0d0000000000000000, %p299;
	sub.f64 	%fd3065, %fd593, %fd3064;
	add.f64 	%fd595, %fd3065, 0d3FCB0CB174DF99C8;
	add.f64 	%fd3066, %fd592, 0dBFF0000000000000;
	add.f64 	%fd596, %fd3066, 0d3FDB0CB174DF99C8;
	add.f64 	%fd3067, %fd593, 0dBFF0000000000000;
	add.f64 	%fd597, %fd3067, 0d3FDB0CB174DF99C8;
	and.b32  	%r929, %r925, 255;
	cvt.u64.u32 	%rd2078, %r929;
	add.s64 	%rd2079, %rd46, %rd2078;
	ld.local.u8 	%rs3272, [%rd2079+16];
	cvt.u16.u32 	%rs3273, %r923;
	add.s16 	%rs3274, %rs3272, %rs3273;
	cvt.u64.u16 	%rd2080, %rs3274;
	and.b64  	%rd84, %rd2080, 255;
	add.s32 	%r930, %r923, %r927;
	add.s32 	%r931, %r925, %r928;
	and.b32  	%r932, %r931, 255;
	cvt.u64.u32 	%rd2081, %r932;
	add.s64 	%rd2082, %rd46, %rd2081;
	ld.local.u8 	%rs3275, [%rd2082+16];
	cvt.u16.u32 	%rs3276, %r930;
	add.s16 	%rs3277, %rs3275, %rs3276;
	cvt.u64.u16 	%rd2083, %rs3277;
	and.b64  	%rd2084, %rd2083, 255;
	add.s64 	%rd2085, %rd46, %rd2084;
	ld.local.u8 	%rs77, [%rd2085+16];
	add.s32 	%r933, %r925, 1;
	and.b32  	%r934, %r933, 255;
	cvt.u64.u32 	%rd2086, %r934;
	add.s64 	%rd2087, %rd46, %rd2086;
	ld.local.u8 	%rs3278, [%rd2087+16];
	add.s16 	%rs3279, %rs3278, %rs3273;
	add.s16 	%rs3280, %rs3279, 1;
	cvt.u64.u16 	%rd2088, %rs3280;
	and.b64  	%rd2089, %rd2088, 255;
	add.s64 	%rd2090, %rd46, %rd2089;
	ld.local.u8 	%rs78, [%rd2090+16];
	mul.f64 	%fd3068, %fd592, %fd592;
	mov.f64 	%fd3069, 0d3FE0000000000000;
	sub.f64 	%fd3070, %fd3069, %fd3068;
	mul.f64 	%fd3071, %fd593, %fd593;
	sub.f64 	%fd598, %fd3070, %fd3071;
	setp.lt.f64 	%p301, %fd598, 0d0000000000000000;
	mov.f64 	%fd4235, 0d0000000000000000;
	@%p301 bra 	$L__BB1_257;
	add.s64 	%rd2091, %rd46, %rd84;
	ld.local.u8 	%rs3281, [%rd2091+16];
	mul.lo.s16 	%rs3282, %rs3281, 171;
	shr.u16 	%rs3283, %rs3282, 11;
	mul.lo.s16 	%rs3284, %rs3283, 12;
	sub.s16 	%rs3285, %rs3281, %rs3284;
	mul.f64 	%fd3072, %fd598, %fd598;
	mul.f64 	%fd3073, %fd3072, %fd3072;
	cvt.u32.u16 	%r935, %rs3285;
	and.b32  	%r936, %r935, 255;
	mul.wide.u32 	%rd2092, %r936, 2;
	mov.u64 	%rd2093, _ZN34_INTERNAL_47dbf28a_4_k_cu_215f420f7simplex5grad2E;
	add.s64 	%rd2094, %rd2093, %rd2092;
	ld.const.s8 	%rs3286, [%rd2094];
	cvt.rn.f64.s16 	%fd3074, %rs3286;
	ld.const.s8 	%rs3287, [%rd2094+1];
	cvt.rn.f64.s16 	%fd3075, %rs3287;
	mul.f64 	%fd3076, %fd593, %fd3075;
	fma.rn.f64 	%fd3077, %fd592, %fd3074, %fd3076;
	mul.f64 	%fd4235, %fd3073, %fd3077;
$L__BB1_257:
	mul.f64 	%fd3079, %fd594, %fd594;
	mov.f64 	%fd3080, 0d3FE0000000000000;
	sub.f64 	%fd3081, %fd3080, %fd3079;
	mul.f64 	%fd3082, %fd595, %fd595;
	sub.f64 	%fd601, %fd3081, %fd3082;
	setp.lt.f64 	%p302, %fd601, 0d0000000000000000;
	mov.f64 	%fd4236, 0d0000000000000000;
	@%p302 bra 	$L__BB1_259;
	mul.f64 	%fd3083, %fd601, %fd601;
	mul.f64 	%fd3084, %fd3083, %fd3083;
	mul.lo.s16 	%rs3289, %rs77, 171;
	shr.u16 	%rs3290, %rs3289, 11;
	mul.lo.s16 	%rs3291, %rs3290, 12;
	sub.s16 	%rs3292, %rs77, %rs3291;
	cvt.u32.u16 	%r937, %rs3292;
	and.b32  	%r938, %r937, 255;
	mul.wide.u32 	%rd2095, %r938, 2;
	mov.u64 	%rd2096, _ZN34_INTERNAL_47dbf28a_4_k_cu_215f420f7simplex5grad2E;
	add.s64 	%rd2097, %rd2096, %rd2095;
	ld.const.s8 	%rs3293, [%rd2097];
	cvt.rn.f64.s16 	%fd3085, %rs3293;
	ld.const.s8 	%rs3294, [%rd2097+1];
	cvt.rn.f64.s16 	%fd3086, %rs3294;
	mul.f64 	%fd3087, %fd595, %fd3086;
	fma.rn.f64 	%fd3088, %fd594, %fd3085, %fd3087;
	mul.f64 	%fd4236, %fd3084, %fd3088;
$L__BB1_259:
	mul.f64 	%fd3090, %fd596, %fd596;
	mov.f64 	%fd3091, 0d3FE0000000000000;
	sub.f64 	%fd3092, %fd3091, %fd3090;
	mul.f64 	%fd3093, %fd597, %fd597;
	sub.f64 	%fd604, %fd3092, %fd3093;
	setp.lt.f64 	%p303, %fd604, 0d0000000000000000;
	mov.f64 	%fd4237, 0d0000000000000000;
	@%p303 bra 	$L__BB1_261;
	mul.f64 	%fd3094, %fd604, %fd604;
	mul.f64 	%fd3095, %fd3094, %fd3094;
	mul.lo.s16 	%rs3296, %rs78, 171;
	shr.u16 	%rs3297, %rs3296, 11;
	mul.lo.s16 	%rs3298, %rs3297, 12;
	sub.s16 	%rs3299, %rs78, %rs3298;
	cvt.u32.u16 	%r939, %rs3299;
	and.b32  	%r940, %r939, 255;
	mul.wide.u32 	%rd2098, %r940, 2;
	mov.u64 	%rd2099, _ZN34_INTERNAL_47dbf28a_4_k_cu_215f420f7simplex5grad2E;
	add.s64 	%rd2100, %rd2099, %rd2098;
	ld.const.s8 	%rs3300, [%rd2100];
	cvt.rn.f64.s16 	%fd3096, %rs3300;
	ld.const.s8 	%rs3301, [%rd2100+1];
	cvt.rn.f64.s16 	%fd3097, %rs3301;
	mul.f64 	%fd3098, %fd597, %fd3097;
	fma.rn.f64 	%fd3099, %fd596, %fd3096, %fd3098;
	mul.f64 	%fd4237, %fd3095, %fd3099;
$L__BB1_261:
	add.f64 	%fd3101, %fd4235, %fd4236;
	add.f64 	%fd3102, %fd3101, %fd4237;
	mul.f64 	%fd3103, %fd3102, 0d4051800000000000;
	fma.rn.f64 	%fd607, %fd3103, 0d3FE199999999999A, 0d0000000000000000;
	// begin inline asm
	prefetch.local.L2 [%rd1355];
	// end inline asm
	ld.local.v2.f64 	{%fd3104, %fd3105}, [%rd46+272];
	add.f64 	%fd3106, %fd3104, 0d3FC199999E000000;
	add.f64 	%fd3107, %fd3105, 0dBFD599999F000000;
	add.f64 	%fd3108, %fd3106, %fd3107;
	fma.rn.f64 	%fd3109, %fd3108, 0d3FD76CF5D0B09954, %fd3106;
	cvt.rzi.s32.f64 	%r941, %fd3109;
	fma.rn.f64 	%fd3110, %fd3108, 0d3FD76CF5D0B09954, %fd3107;
	cvt.rzi.s32.f64 	%r942, %fd3110;
	cvt.rn.f64.s32 	%fd3111, %r941;
	setp.lt.f64 	%p304, %fd3109, %fd3111;
	selp.s32 	%r943, -1, 0, %p304;
	add.s32 	%r944, %r941, %r943;
	cvt.rn.f64.s32 	%fd3112, %r942;
	setp.lt.f64 	%p305, %fd3110, %fd3112;
	selp.s32 	%r945, -1, 0, %p305;
	add.s32 	%r946, %r942, %r945;
	add.s32 	%r947, %r944, %r946;
	cvt.rn.f64.s32 	%fd3113, %r947;
	mul.f64 	%fd3114, %fd3113, 0d3FCB0CB174DF99C8;
	cvt.rn.f64.s32 	%fd3115, %r944;
	cvt.rn.f64.s32 	%fd3116, %r946;
	sub.f64 	%fd3117, %fd3114, %fd3115;
	add.f64 	%fd608, %fd3106, %fd3117;
	sub.f64 	%fd3118, %fd3114, %fd3116;
	add.f64 	%fd609, %fd3107, %fd3118;
	setp.leu.f64 	%p306, %fd608, %fd609;
	setp.gt.f64 	%p307, %fd608, %fd609;
	selp.u32 	%r948, 1, 0, %p307;
	selp.u32 	%r949, 1, 0, %p306;
	selp.f64 	%fd3119, 0d3FF0000000000000, 0d0000000000000000, %p307;
	sub.f64 	%fd3120, %fd608, %fd3119;
	add.f64 	%fd610, %fd3120, 0d3FCB0CB174DF99C8;
	selp.f64 	%fd3121, 0d3FF0000000000000, 0d0000000000000000, %p306;
	sub.f64 	%fd3122, %fd609, %fd3121;
	add.f64 	%fd611, %fd3122, 0d3FCB0CB174DF99C8;
	add.f64 	%fd3123, %fd608, 0dBFF0000000000000;
	add.f64 	%fd612, %fd3123, 0d3FDB0CB174DF99C8;
	add.f64 	%fd3124, %fd609, 0dBFF0000000000000;
	add.f64 	%fd613, %fd3124, 0d3FDB0CB174DF99C8;
	and.b32  	%r950, %r946, 255;
	cvt.u64.u32 	%rd2102, %r950;
	add.s64 	%rd2103, %rd46, %rd2102;
	ld.local.u8 	%rs3302, [%rd2103+288];
	cvt.u16.u32 	%rs3303, %r944;
	add.s16 	%rs3304, %rs3302, %rs3303;
	cvt.u64.u16 	%rd2104, %rs3304;
	and.b64  	%rd85, %rd2104, 255;
	add.s32 	%r951, %r944, %r948;
	add.s32 	%r952, %r946, %r949;
	and.b32  	%r953, %r952, 255;
	cvt.u64.u32 	%rd2105, %r953;
	add.s64 	%rd2106, %rd46, %rd2105;
	ld.local.u8 	%rs3305, [%rd2106+288];
	cvt.u16.u32 	%rs3306, %r951;
	add.s16 	%rs3307, %rs3305, %rs3306;
	cvt.u64.u16 	%rd2107, %rs3307;
	and.b64  	%rd2108, %rd2107, 255;
	add.s64 	%rd2109, %rd46, %rd2108;
	ld.local.u8 	%rs79, [%rd2109+288];
	add.s32 	%r954, %r946, 1;
	and.b32  	%r955, %r954, 255;
	cvt.u64.u32 	%rd2110, %r955;
	add.s64 	%rd2111, %rd46, %rd2110;
	ld.local.u8 	%rs3308, [%rd2111+288];
	add.s16 	%rs3309, %rs3308, %rs3303;
	add.s16 	%rs3310, %rs3309, 1;
	cvt.u64.u16 	%rd2112, %rs3310;
	and.b64  	%rd2113, %rd2112, 255;
	add.s64 	%rd2114, %rd46, %rd2113;
	ld.local.u8 	%rs80, [%rd2114+288];
	mul.f64 	%fd3125, %fd608, %fd608;
	mov.f64 	%fd3126, 0d3FE0000000000000;
	sub.f64 	%fd3127, %fd3126, %fd3125;
	mul.f64 	%fd3128, %fd609, %fd609;
	sub.f64 	%fd614, %fd3127, %fd3128;
	setp.lt.f64 	%p308, %fd614, 0d0000000000000000;
	mov.f64 	%fd4238, 0d0000000000000000;
	@%p308 bra 	$L__BB1_263;
	add.s64 	%rd2115, %rd46, %rd85;
	ld.local.u8 	%rs3311, [%rd2115+288];
	mul.lo.s16 	%rs3312, %rs3311, 171;
	shr.u16 	%rs3313, %rs3312, 11;
	mul.lo.s16 	%rs3314, %rs3313, 12;
	sub.s16 	%rs3315, %rs3311, %rs3314;
	mul.f64 	%fd3129, %fd614, %fd614;
	mul.f64 	%fd3130, %fd3129, %fd3129;
	cvt.u32.u16 	%r956, %rs3315;
	and.b32  	%r957, %r956, 255;
	mul.wide.u32 	%rd2116, %r957, 2;
	mov.u64 	%rd2117, _ZN34_INTERNAL_47dbf28a_4_k_cu_215f420f7simplex5grad2E;
	add.s64 	%rd2118, %rd2117, %rd2116;
	ld.const.s8 	%rs3316, [%rd2118];
	cvt.rn.f64.s16 	%fd3131, %rs3316;
	ld.const.s8 	%rs3317, [%rd2118+1];
	cvt.rn.f64.s16 	%fd3132, %rs3317;
	mul.f64 	%fd3133, %fd609, %fd3132;
	fma.rn.f64 	%fd3134, %fd608, %fd3131, %fd3133;
	mul.f64 	%fd4238, %fd3130, %fd3134;
$L__BB1_263:
	mul.f64 	%fd3136, %fd610, %fd610;
	mov.f64 	%fd3137, 0d3FE0000000000000;
	sub.f64 	%fd3138, %fd3137, %fd3136;
	mul.f64 	%fd3139, %fd611, %fd611;
	sub.f64 	%fd617, %fd3138, %fd3139;
	setp.lt.f64 	%p309, %fd617, 0d0000000000000000;
	mov.f64 	%fd4239, 0d0000000000000000;
	@%p309 bra 	$L__BB1_265;
	mul.f64 	%fd3140, %fd617, %fd617;
	mul.f64 	%fd3141, %fd3140, %fd3140;
	mul.lo.s16 	%rs3319, %rs79, 171;
	shr.u16 	%rs3320, %rs3319, 11;
	mul.lo.s16 	%rs3321, %rs3320, 12;
	sub.s16 	%rs3322, %rs79, %rs3321;
	cvt.u32.u16 	%r958, %rs3322;
	and.b32  	%r959, %r958, 255;
	mul.wide.u32 	%rd2119, %r959, 2;
	mov.u64 	%rd2120, _ZN34_INTERNAL_47dbf28a_4_k_cu_215f420f7simplex5grad2E;
	add.s64 	%rd2121, %rd2120, %rd2119;
	ld.const.s8 	%rs3323, [%rd2121];
	cvt.rn.f64.s16 	%fd3142, %rs3323;
	ld.const.s8 	%rs3324, [%rd2121+1];
	cvt.rn.f64.s16 	%fd3143, %rs3324;
	mul.f64 	%fd3144, %fd611, %fd3143;
	fma.rn.f64 	%fd3145, %fd610, %fd3142, %fd3144;
	mul.f64 	%fd4239, %fd3141, %fd3145;
$L__BB1_265:
	mul.f64 	%fd3147, %fd612, %fd612;
	mov.f64 	%fd3148, 0d3FE0000000000000;
	sub.f64 	%fd3149, %fd3148, %fd3147;
	mul.f64 	%fd3150, %fd613, %fd613;
	sub.f64 	%fd620, %fd3149, %fd3150;
	setp.lt.f64 	%p310, %fd620, 0d0000000000000000;
	mov.f64 	%fd4240, 0d0000000000000000;
	@%p310 bra 	$L__BB1_267;
	mul.f64 	%fd3151, %fd620, %fd620;
	mul.f64 	%fd3152, %fd3151, %fd3151;
	mul.lo.s16 	%rs3326, %rs80, 171;
	shr.u16 	%rs3327, %rs3326, 11;
	mul.lo.s16 	%rs3328, %rs3327, 12;
	sub.s16 	%rs3329, %rs80, %rs3328;
	cvt.u32.u16 	%r960, %rs3329;
	and.b32  	%r961, %r960, 255;
	mul.wide.u32 	%rd2122, %r961, 2;
	mov.u64 	%rd2123, _ZN34_INTERNAL_47dbf28a_4_k_cu_215f420f7simplex5grad2E;
	add.s64 	%rd2124, %rd2123, %rd2122;
	ld.const.s8 	%rs3330, [%rd2124];
	cvt.rn.f64.s16 	%fd3153, %rs3330;
	ld.const.s8 	%rs3331, [%rd2124+1];
	cvt.rn.f64.s16 	%fd3154, %rs3331;
	mul.f64 	%fd3155, %fd613, %fd3154;
	fma.rn.f64 	%fd3156, %fd612, %fd3153, %fd3155;
	mul.f64 	%fd4240, %fd3152, %fd3156;
$L__BB1_267:
	add.f64 	%fd3158, %fd4238, %fd4239;
	add.f64 	%fd3159, %fd3158, %fd4240;
	mul.f64 	%fd3160, %fd3159, 0d4051800000000000;
	mul.f64 	%fd3161, %fd3160, 0d3FE199999999999A;
	fma.rn.f64 	%fd623, %fd3161, 0d4000000000000000, %fd607;
	// begin inline asm
	prefetch.local.L2 [%rd1380];
	// end inline asm
	ld.local.v2.f64 	{%fd3162, %fd3163}, [%rd46+544];
	add.f64 	%fd3164, %fd3162, 0d3FA199999E000000;
	add.f64 	%fd3165, %fd3163, 0dBFB599999F000000;
	add.f64 	%fd3166, %fd3164, %fd3165;
	fma.rn.f64 	%fd3167, %fd3166, 0d3FD76CF5D0B09954, %fd3164;
	cvt.rzi.s32.f64 	%r962, %fd3167;
	fma.rn.f64 	%fd3168, %fd3166, 0d3FD76CF5D0B09954, %fd3165;
	cvt.rzi.s32.f64 	%r963, %fd3168;
	cvt.rn.f64.s32 	%fd3169, %r962;
	setp.lt.f64 	%p311, %fd3167, %fd3169;
	selp.s32 	%r964, -1, 0, %p311;
	add.s32 	%r965, %r962, %r964;
	cvt.rn.f64.s32 	%fd3170, %r963;
	setp.lt.f64 	%p312, %fd3168, %fd3170;
	selp.s32 	%r966, -1, 0, %p312;
	add.s32 	%r967, %r963, %r966;
	add.s32 	%r968, %r965, %r967;
	cvt.rn.f64.s32 	%fd3171, %r968;
	mul.f64 	%fd3172, %fd3171, 0d3FCB0CB174DF99C8;
	cvt.rn.f64.s32 	%fd3173, %r965;
	cvt.rn.f64.s32 	%fd3174, %r967;
	sub.f64 	%fd3175, %fd3172, %fd3173;
	add.f64 	%fd624, %fd3164, %fd3175;
	sub.f64 	%fd3176, %fd3172, %fd3174;
	add.f64 	%fd625, %fd3165, %fd3176;
	setp.leu.f64 	%p313, %fd624, %fd625;
	setp.gt.f64 	%p314, %fd624, %fd625;
	selp.u32 	%r969, 1, 0, %p314;
	selp.u32 	%r970, 1, 0, %p313;
	selp.f64 	%fd3177, 0d3FF0000000000000, 0d0000000000000000, %p314;
	sub.f64 	%fd3178, %fd624, %fd3177;
	add.f64 	%fd626, %fd3178, 0d3FCB0CB174DF99C8;
	selp.f64 	%fd3179, 0d3FF0000000000000, 0d0000000000000000, %p313;
	sub.f64 	%fd3180, %fd625, %fd3179;
	add.f64 	%fd627, %fd3180, 0d3FCB0CB174DF99C8;
	add.f64 	%fd3181, %fd624, 0dBFF0000000000000;
	add.f64 	%fd628, %fd3181, 0d3FDB0CB174DF99C8;
	add.f64 	%fd3182, %fd625, 0dBFF0000000000000;
	add.f64 	%fd629, %fd3182, 0d3FDB0CB174DF99C8;
	and.b32  	%r971, %r967, 255;
	cvt.u64.u32 	%rd2126, %r971;
	add.s64 	%rd2127, %rd46, %rd2126;
	ld.local.u8 	%rs3332, [%rd2127+560];
	cvt.u16.u32 	%rs3333, %r965;
	add.s16 	%rs3334, %rs3332, %rs3333;
	cvt.u64.u16 	%rd2128, %rs3334;
	and.b64  	%rd86, %rd2128, 255;
	add.s32 	%r972, %r965, %r969;
	add.s32 	%r973, %r967, %r970;
	and.b32  	%r974, %r973, 255;
	cvt.u64.u32 	%rd2129, %r974;
	add.s64 	%rd2130, %rd46, %rd2129;
	ld.local.u8 	%rs3335, [%rd2130+560];
	cvt.u16.u32 	%rs3336, %r972;
	add.s16 	%rs3337, %rs3335, %rs3336;
	cvt.u64.u16 	%rd2131, %rs3337;
	and.b64  	%rd2132, %rd2131, 255;
	add.s64 	%rd2133, %rd46, %rd2132;
	ld.local.u8 	%rs81, [%rd2133+560];
	add.s32 	%r975, %r967, 1;
	and.b32  	%r976, %r975, 255;
	cvt.u64.u32 	%rd2134, %r976;
	add.s64 	%rd2135, %rd46, %rd2134;
	ld.local.u8 	%rs3338, [%rd2135+560];
	add.s16 	%rs3339, %rs3338, %rs3333;
	add.s16 	%rs3340, %rs3339, 1;
	cvt.u64.u16 	%rd2136, %rs3340;
	and.b64  	%rd2137, %rd2136, 255;
	add.s64 	%rd2138, %rd46, %rd2137;
	ld.local.u8 	%rs82, [%rd2138+560];
	mul.f64 	%fd3183, %fd624, %fd624;
	mov.f64 	%fd3184, 0d3FE0000000000000;
	sub.f64 	%fd3185, %fd3184, %fd3183;
	mul.f64 	%fd3186, %fd625, %fd625;
	sub.f64 	%fd630, %fd3185, %fd3186;
	setp.lt.f64 	%p315, %fd630, 0d0000000000000000;
	mov.f64 	%fd4241, 0d0000000000000000;
	@%p315 bra 	$L__BB1_269;
	add.s64 	%rd2139, %rd46, %rd86;
	ld.local.u8 	%rs3341, [%rd2139+560];
	mul.lo.s16 	%rs3342, %rs3341, 171;
	shr.u16 	%rs3343, %rs3342, 11;
	mul.lo.s16 	%rs3344, %rs3343, 12;
	sub.s16 	%rs3345, %rs3341, %rs3344;
	mul.f64 	%fd3187, %fd630, %fd630;
	mul.f64 	%fd3188, %fd3187, %fd3187;
	cvt.u32.u16 	%r977, %rs3345;
	and.b32  	%r978, %r977, 255;
	mul.wide.u32 	%rd2140, %r978, 2;
	mov.u64 	%rd2141, _ZN34_INTERNAL_47dbf28a_4_k_cu_215f420f7simplex5grad2E;
	add.s64 	%rd2142, %rd2141, %rd2140;
	ld.const.s8 	%rs3346, [%rd2142];
	cvt.rn.f64.s16 	%fd3189, %rs3346;
	ld.const.s8 	%rs3347, [%rd2142+1];
	cvt.rn.f64.s16 	%fd3190, %rs3347;
	mul.f64 	%fd3191, %fd625, %fd3190;
	fma.rn.f64 	%fd3192, %fd624, %fd3189, %fd3191;
	mul.f64 	%fd4241, %fd3188, %fd3192;
$L__BB1_269:
	mul.f64 	%fd3194, %fd626, %fd626;
	mov.f64 	%fd3195, 0d3FE0000000000000;
	sub.f64 	%fd3196, %fd3195, %fd3194;
	mul.f64 	%fd3197, %fd627, %fd627;
	sub.f64 	%fd633, %fd3196, %fd3197;
	setp.lt.f64 	%p316, %fd633, 0d0000000000000000;
	mov.f64 	%fd4242, 0d0000000000000000;
	@%p316 bra 	$L__BB1_271;
	mul.f64 	%fd3198, %fd633, %fd633;
	mul.f64 	%fd3199, %fd3198, %fd3198;
	mul.lo.s16 	%rs3349, %rs81, 171;
	shr.u16 	%rs3350, %rs3349, 11;
	mul.lo.s16 	%rs3351, %rs3350, 12;
	sub.s16 	%rs3352, %rs81, %rs3351;
	cvt.u32.u16 	%r979, %rs3352;
	and.b32  	%r980, %r979, 255;
	mul.wide.u32 	%rd2143, %r980, 2;
	mov.u64 	%rd2144, _ZN34_INTERNAL_47dbf28a_4_k_cu_215f420f7simplex5grad2E;
	add.s64 	%rd2145, %rd2144, %rd2143;
	ld.const.s8 	%rs3353, [%rd2145];
	cvt.rn.f64.s16 	%fd3200, %rs3353;
	ld.const.s8 	%rs3354, [%rd2145+1];
	cvt.rn.f64.s16 	%fd3201, %rs3354;
	mul.f64 	%fd3202, %fd627, %fd3201;
	fma.rn.f64 	%fd3203, %fd626, %fd3200, %fd3202;
	mul.f64 	%fd4242, %fd3199, %fd3203;
$L__BB1_271:
	mul.f64 	%fd3205, %fd628, %fd628;
	mov.f64 	%fd3206, 0d3FE0000000000000;
	sub.f64 	%fd3207, %fd3206, %fd3205;
	mul.f64 	%fd3208, %fd629, %fd629;
	sub.f64 	%fd636, %fd3207, %fd3208;
	setp.lt.f64 	%p317, %fd636, 0d0000000000000000;
	mov.f64 	%fd4243, 0d0000000000000000;
	@%p317 bra 	$L__BB1_273;
	mul.f64 	%fd3209, %fd636, %fd636;
	mul.f64 	%fd3210, %fd3209, %fd3209;
	mul.lo.s16 	%rs3356, %rs82, 171;
	shr.u16 	%rs3357, %rs3356, 11;
	mul.lo.s16 	%rs3358, %rs3357, 12;
	sub.s16 	%rs3359, %rs82, %rs3358;
	cvt.u32.u16 	%r981, %rs3359;
	and.b32  	%r982, %r981, 255;
	mul.wide.u32 	%rd2146, %r982, 2;
	mov.u64 	%rd2147, _ZN34_INTERNAL_47dbf28a_4_k_cu_215f420f7simplex5grad2E;
	add.s64 	%rd2148, %rd2147, %rd2146;
	ld.const.s8 	%rs3360, [%rd2148];
	cvt.rn.f64.s16 	%fd3211, %rs3360;
	ld.const.s8 	%rs3361, [%rd2148+1];
	cvt.rn.f64.s16 	%fd3212, %rs3361;
	mul.f64 	%fd3213, %fd629, %fd3212;
	fma.rn.f64 	%fd3214, %fd628, %fd3211, %fd3213;
	mul.f64 	%fd4243, %fd3210, %fd3214;
$L__BB1_273:
	add.f64 	%fd3216, %fd4241, %fd4242;
	add.f64 	%fd3217, %fd3216, %fd4243;
	mul.f64 	%fd3218, %fd3217, 0d4051800000000000;
	mul.f64 	%fd3219, %fd3218, 0d3FE199999999999A;
	fma.rn.f64 	%fd639, %fd3219, 0d4010000000000000, %fd623;
	// begin inline asm
	prefetch.local.L2 [%rd1405];
	// end inline asm
	ld.local.v2.f64 	{%fd3220, %fd3221}, [%rd46+816];
	add.f64 	%fd3222, %fd3220, 0d3F8199999E000000;
	add.f64 	%fd3223, %fd3221, 0dBF9599999F000000;
	add.f64 	%fd3224, %fd3222, %fd3223;
	fma.rn.f64 	%fd3225, %fd3224, 0d3FD76CF5D0B09954, %fd3222;
	cvt.rzi.s32.f64 	%r983, %fd3225;
	fma.rn.f64 	%fd3226, %fd3224, 0d3FD76CF5D0B09954, %fd3223;
	cvt.rzi.s32.f64 	%r984, %fd3226;
	cvt.rn.f64.s32 	%fd3227, %r983;
	setp.lt.f64 	%p318, %fd3225, %fd3227;
	selp.s32 	%r985, -1, 0, %p318;
	add.s32 	%r986, %r983, %r985;
	cvt.rn.f64.s32 	%fd3228, %r984;
	setp.lt.f64 	%p319, %fd3226, %fd3228;
	selp.s32 	%r987, -1, 0, %p319;
	add.s32 	%r988, %r984, %r987;
	add.s32 	%r989, %r986, %r988;
	cvt.rn.f64.s32 	%fd3229, %r989;
	mul.f64 	%fd3230, %fd3229, 0d3FCB0CB174DF99C8;
	cvt.rn.f64.s32 	%fd3231, %r986;
	cvt.rn.f64.s32 	%fd3232, %r988;
	sub.f64 	%fd3233, %fd3230, %fd3231;
	add.f64 	%fd640, %fd3222, %fd3233;
	sub.f64 	%fd3234, %fd3230, %fd3232;
	add.f64 	%fd641, %fd3223, %fd3234;
	setp.leu.f64 	%p320, %fd640, %fd641;
	setp.gt.f64 	%p321, %fd640, %fd641;
	selp.u32 	%r990, 1, 0, %p321;
	selp.u32 	%r991, 1, 0, %p320;
	selp.f64 	%fd3235, 0d3FF0000000000000, 0d0000000000000000, %p321;
	sub.f64 	%fd3236, %fd640, %fd3235;
	add.f64 	%fd642, %fd3236, 0d3FCB0CB174DF99C8;
	selp.f64 	%fd3237, 0d3FF0000000000000, 0d0000000000000000, %p320;
	sub.f64 	%fd3238, %fd641, %fd3237;
	add.f64 	%fd643, %fd3238, 0d3FCB0CB174DF99C8;
	add.f64 	%fd3239, %fd640, 0dBFF0000000000000;
	add.f64 	%fd644, %fd3239, 0d3FDB0CB174DF99C8;
	add.f64 	%fd3240, %fd641, 0dBFF0000000000000;
	add.f64 	%fd645, %fd3240, 0d3FDB0CB174DF99C8;
	and.b32  	%r992, %r988, 255;
	cvt.u64.u32 	%rd2150, %r992;
	add.s64 	%rd2151, %rd46, %rd2150;
	ld.local.u8 	%rs3362, [%rd2151+832];
	cvt.u16.u32 	%rs3363, %r986;
	add.s16 	%rs3364, %rs3362, %rs3363;
	cvt.u64.u16 	%rd2152, %rs3364;
	and.b64  	%rd87, %rd2152, 255;
	add.s32 	%r993, %r986, %r990;
	add.s32 	%r994, %r988, %r991;
	and.b32  	%r995, %r994, 255;
	cvt.u64.u32 	%rd2153, %r995;
	add.s64 	%rd2154, %rd46, %rd2153;
	ld.local.u8 	%rs3365, [%rd2154+832];
	cvt.u16.u32 	%rs3366, %r993;
	add.s16 	%rs3367, %rs3365, %rs3366;
	cvt.u64.u16 	%rd2155, %rs3367;
	and.b64  	%rd2156, %rd2155, 255;
	add.s64 	%rd2157, %rd46, %rd2156;
	ld.local.u8 	%rs83, [%rd2157+832];
	add.s32 	%r996, %r988, 1;
	and.b32  	%r997, %r996, 255;
	cvt.u64.u32 	%rd2158, %r997;
	add.s64 	%rd2159, %rd46, %rd2158;
	ld.local.u8 	%rs3368, [%rd2159+832];
	add.s16 	%rs3369, %rs3368, %rs3363;
	add.s16 	%rs3370, %rs3369, 1;
	cvt.u64.u16 	%rd2160, %rs3370;
	and.b64  	%rd2161, %rd2160, 255;
	add.s64 	%rd2162, %rd46, %rd2161;
	ld.local.u8 	%rs84, [%rd2162+832];
	mul.f64 	%fd3241, %fd640, %fd640;
	mov.f64 	%fd3242, 0d3FE0000000000000;
	sub.f64 	%fd3243, %fd3242, %fd3241;
	mul.f64 	%fd3244, %fd641, %fd641;
	sub.f64 	%fd646, %fd3243, %fd3244;
	setp.lt.f64 	%p322, %fd646, 0d0000000000000000;
	mov.f64 	%fd4244, 0d0000000000000000;
	@%p322 bra 	$L__BB1_275;
	add.s64 	%rd2163, %rd46, %rd87;
	ld.local.u8 	%rs3371, [%rd2163+832];
	mul.lo.s16 	%rs3372, %rs3371, 171;
	shr.u16 	%rs3373, %rs3372, 11;
	mul.lo.s16 	%rs3374, %rs3373, 12;
	sub.s16 	%rs3375, %rs3371, %rs3374;
	mul.f64 	%fd3245, %fd646, %fd646;
	mul.f64 	%fd3246, %fd3245, %fd3245;
	cvt.u32.u16 	%r998, %rs3375;
	and.b32  	%r999, %r998, 255;
	mul.wide.u32 	%rd2164, %r999, 2;
	mov.u64 	%rd2165, _ZN34_INTERNAL_47dbf28a_4_k_cu_215f420f7simplex5grad2E;
	add.s64 	%rd2166, %rd2165, %rd2164;
	ld.const.s8 	%rs3376, [%rd2166];
	cvt.rn.f64.s16 	%fd3247, %rs3376;
	ld.const.s8 	%rs3377, [%rd2166+1];
	cvt.rn.f64.s16 	%fd3248, %rs3377;
	mul.f64 	%fd3249, %fd641, %fd3248;
	fma.rn.f64 	%fd3250, %fd640, %fd3247, %fd3249;
	mul.f64 	%fd4244, %fd3246, %fd3250;
$L__BB1_275:
	mul.f64 	%fd3252, %fd642, %fd642;
	mov.f64 	%fd3253, 0d3FE0000000000000;
	sub.f64 	%fd3254, %fd3253, %fd3252;
	mul.f64 	%fd3255, %fd643, %fd643;
	sub.f64 	%fd649, %fd3254, %fd3255;
	setp.lt.f64 	%p323, %fd649, 0d0000000000000000;
	mov.f64 	%fd4245, 0d0000000000000000;
	@%p323 bra 	$L__BB1_277;
	mul.f64 	%fd3256, %fd649, %fd649;
	mul.f64 	%fd3257, %fd3256, %fd3256;
	mul.lo.s16 	%rs3379, %rs83, 171;
	shr.u16 	%rs3380, %rs3379, 11;
	mul.lo.s16 	%rs3381, %rs3380, 12;
	sub.s16 	%rs3382, %rs83, %rs3381;
	cvt.u32.u16 	%r1000, %rs3382;
	and.b32  	%r1001, %r1000, 255;
	mul.wide.u32 	%rd2167, %r1001, 2;
	mov.u64 	%rd2168, _ZN34_INTERNAL_47dbf28a_4_k_cu_215f420f7simplex5grad2E;
	add.s64 	%rd2169, %rd2168, %rd2167;
	ld.const.s8 	%rs3383, [%rd2169];
	cvt.rn.f64.s16 	%fd3258, %rs3383;
	ld.const.s8 	%rs3384, [%rd2169+1];
	cvt.rn.f64.s16 	%fd3259, %rs3384;
	mul.f64 	%fd3260, %fd643, %fd3259;
	fma.rn.f64 	%fd3261, %fd642, %fd3258, %fd3260;
	mul.f64 	%fd4245, %fd3257, %fd3261;
$L__BB1_277:
	mul.f64 	%fd3263, %fd644, %fd644;
	mov.f64 	%fd3264, 0d3FE0000000000000;
	sub.f64 	%fd3265, %fd3264, %fd3263;
	mul.f64 	%fd3266, %fd645, %fd645;
	sub.f64 	%fd652, %fd3265, %fd3266;
	setp.lt.f64 	%p324, %fd652, 0d0000000000000000;
	mov.f64 	%fd4246, 0d0000000000000000;
	@%p324 bra 	$L__BB1_279;
	mul.f64 	%fd3267, %fd652, %fd652;
	mul.f64 	%fd3268, %fd3267, %fd3267;
	mul.lo.s16 	%rs3386, %rs84, 171;
	shr.u16 	%rs3387, %rs3386, 11;
	mul.lo.s16 	%rs3388, %rs3387, 12;
	sub.s16 	%rs3389, %rs84, %rs3388;
	cvt.u32.u16 	%r1002, %rs3389;
	and.b32  	%r1003, %r1002, 255;
	mul.wide.u32 	%rd2170, %r1003, 2;
	mov.u64 	%rd2171, _ZN34_INTERNAL_47dbf28a_4_k_cu_215f420f7simplex5grad2E;
	add.s64 	%rd2172, %rd2171, %rd2170;
	ld.const.s8 	%rs3390, [%rd2172];
	cvt.rn.f64.s16 	%fd3269, %rs3390;
	ld.const.s8 	%rs3391, [%rd2172+1];
	cvt.rn.f64.s16 	%fd3270, %rs3391;
	mul.f64 	%fd3271, %fd645, %fd3270;
	fma.rn.f64 	%fd3272, %fd644, %fd3269, %fd3271;
	mul.f64 	%fd4246, %fd3268, %fd3272;
$L__BB1_279:
	add.f64 	%fd3274, %fd4244, %fd4245;
	add.f64 	%fd3275, %fd3274, %fd4246;
	mul.f64 	%fd3276, %fd3275, 0d4051800000000000;
	mul.f64 	%fd3277, %fd3276, 0d3FE199999999999A;
	fma.rn.f64 	%fd655, %fd3277, 0d4020000000000000, %fd639;
	// begin inline asm
	prefetch.local.L1 [%rd993];
	// end inline asm
	// begin inline asm
	prefetch.local.L2 [%rd1431];
	// end inline asm
	ld.local.v2.f64 	{%fd3278, %fd3279}, [%rd42];
	add.f64 	%fd3280, %fd3278, 0d3FF199999E000000;
	add.f64 	%fd3281, %fd3279, 0dC00599999F000000;
	add.f64 	%fd3282, %fd3280, %fd3281;
	fma.rn.f64 	%fd3283, %fd3282, 0d3FD76CF5D0B09954, %fd3280;
	cvt.rzi.s32.f64 	%r1004, %fd3283;
	fma.rn.f64 	%fd3284, %fd3282, 0d3FD76CF5D0B09954, %fd3281;
	cvt.rzi.s32.f64 	%r1005, %fd3284;
	cvt.rn.f64.s32 	%fd3285, %r1004;
	setp.lt.f64 	%p325, %fd3283, %fd3285;
	selp.s32 	%r1006, -1, 0, %p325;
	add.s32 	%r1007, %r1004, %r1006;
	cvt.rn.f64.s32 	%fd3286, %r1005;
	setp.lt.f64 	%p326, %fd3284, %fd3286;
	selp.s32 	%r1008, -1, 0, %p326;
	add.s32 	%r1009, %r1005, %r1008;
	add.s32 	%r1010, %r1007, %r1009;
	cvt.rn.f64.s32 	%fd3287, %r1010;
	mul.f64 	%fd3288, %fd3287, 0d3FCB0CB174DF99C8;
	cvt.rn.f64.s32 	%fd3289, %r1007;
	cvt.rn.f64.s32 	%fd3290, %r1009;
	sub.f64 	%fd3291, %fd3288, %fd3289;
	add.f64 	%fd656, %fd3280, %fd3291;
	sub.f64 	%fd3292, %fd3288, %fd3290;
	add.f64 	%fd657, %fd3281, %fd3292;
	setp.leu.f64 	%p327, %fd656, %fd657;
	setp.gt.f64 	%p328, %fd656, %fd657;
	selp.u32 	%r1011, 1, 0, %p328;
	selp.u32 	%r1012, 1, 0, %p327;
	selp.f64 	%fd3293, 0d3FF0000000000000, 0d0000000000000000, %p328;
	sub.f64 	%fd3294, %fd656, %fd3293;
	add.f64 	%fd658, %fd3294, 0d3FCB0CB174DF99C8;
	selp.f64 	%fd3295, 0d3FF0000000000000, 0d0000000000000000, %p327;
	sub.f64 	%fd3296, %fd657, %fd3295;
	add.f64 	%fd659, %fd3296, 0d3FCB0CB174DF99C8;
	add.f64 	%fd3297, %fd656, 0dBFF0000000000000;
	add.f64 	%fd660, %fd3297, 0d3FDB0CB174DF99C8;
	add.f64 	%fd3298, %fd657, 0dBFF0000000000000;
	add.f64 	%fd661, %fd3298, 0d3FDB0CB174DF99C8;
	and.b32  	%r1013, %r1009, 255;
	cvt.u64.u32 	%rd2175, %r1013;
	add.s64 	%rd2176, %rd42, %rd2175;
	ld.local.u8 	%rs3392, [%rd2176+16];
	cvt.u16.u32 	%rs3393, %r1007;
	add.s16 	%rs3394, %rs3392, %rs3393;
	cvt.u64.u16 	%rd2177, %rs3394;
	and.b64  	%rd88, %rd2177, 255;
	add.s32 	%r1014, %r1007, %r1011;
	add.s32 	%r1015, %r1009, %r1012;
	and.b32  	%r1016, %r1015, 255;
	cvt.u64.u32 	%rd2178, %r1016;
	add.s64 	%rd2179, %rd42, %rd2178;
	ld.local.u8 	%rs3395, [%rd2179+16];
	cvt.u16.u32 	%rs3396, %r1014;
	add.s16 	%rs3397, %rs3395, %rs3396;
	cvt.u64.u16 	%rd2180, %rs3397;
	and.b64  	%rd2181, %rd2180, 255;
	add.s64 	%rd2182, %rd42, %rd2181;
	ld.local.u8 	%rs85, [%rd2182+16];
	add.s32 	%r1017, %r1009, 1;
	and.b32  	%r1018, %r1017, 255;
	cvt.u64.u32 	%rd2183, %r1018;
	add.s64 	%rd2184, %rd42, %rd2183;
	ld.local.u8 	%rs3398, [%rd2184+16];
	add.s16 	%rs3399, %rs3398, %rs3393;
	add.s16 	%rs3400, %rs3399, 1;
	cvt.u64.u16 	%rd2185, %rs3400;
	and.b64  	%rd2186, %rd2185, 255;
	add.s64 	%rd2187, %rd42, %rd2186;
	ld.local.u8 	%rs86, [%rd2187+16];
	mul.f64 	%fd3299, %fd656, %fd656;
	mov.f64 	%fd3300, 0d3FE0000000000000;
	sub.f64 	%fd3301, %fd3300, %fd3299;
	mul.f64 	%fd3302, %fd657, %fd657;
	sub.f64 	%fd662, %fd3301, %fd3302;
	setp.lt.f64 	%p329, %fd662, 0d0000000000000000;
	mov.f64 	%fd4247, 0d0000000000000000;
	@%p329 bra 	$L__BB1_281;
	add.s64 	%rd2188, %rd42, %rd88;
	ld.local.u8 	%rs3401, [%rd2188+16];
	mul.lo.s16 	%rs3402, %rs3401, 171;
	shr.u16 	%rs3403, %rs3402, 11;
	mul.lo.s16 	%rs3404, %rs3403, 12;
	sub.s16 	%rs3405, %rs3401, %rs3404;
	mul.f64 	%fd3303, %fd662, %fd662;
	mul.f64 	%fd3304, %fd3303, %fd3303;
	cvt.u32.u16 	%r1019, %rs3405;
	and.b32  	%r1020, %r1019, 255;
	mul.wide.u32 	%rd2189, %r1020, 2;
	mov.u64 	%rd2190, _ZN34_INTERNAL_47dbf28a_4_k_cu_215f420f7simplex5grad2E;
	add.s64 	%rd2191, %rd2190, %rd2189;
	ld.const.s8 	%rs3406, [%rd2191];
	cvt.rn.f64.s16 	%fd3305, %rs3406;
	ld.const.s8 	%rs3407, [%rd2191+1];
	cvt.rn.f64.s16 	%fd3306, %rs3407;
	mul.f64 	%fd3307, %fd657, %fd3306;
	fma.rn.f64 	%fd3308, %fd656, %fd3305, %fd3307;
	mul.f64 	%fd4247, %fd3304, %fd3308;
$L__BB1_281:
	mul.f64 	%fd3310, %fd658, %fd658;
	mov.f64 	%fd3311, 0d3FE0000000000000;
	sub.f64 	%fd3312, %fd3311, %fd3310;
	mul.f64 	%fd3313, %fd659, %fd659;
	sub.f64 	%fd665, %fd3312, %fd3313;
	setp.lt.f64 	%p330, %fd665, 0d0000000000000000;
	mov.f64 	%fd4248, 0d0000000000000000;
	@%p330 bra 	$L__BB1_283;
	mul.f64 	%fd3314, %fd665, %fd665;
	mul.f64 	%fd3315, %fd3314, %fd3314;
	mul.lo.s16 	%rs3409, %rs85, 171;
	shr.u16 	%rs3410, %rs3409, 11;
	mul.lo.s16 	%rs3411, %rs3410, 12;
	sub.s16 	%rs3412, %rs85, %rs3411;
	cvt.u32.u16 	%r1021, %rs3412;
	and.b32  	%r1022, %r1021, 255;
	mul.wide.u32 	%rd2192, %r1022, 2;
	mov.u64 	%rd2193, _ZN34_INTERNAL_47dbf28a_4_k_cu_215f420f7simplex5grad2E;
	add.s64 	%rd2194, %rd2193, %rd2192;
	ld.const.s8 	%rs3413, [%rd2194];
	cvt.rn.f64.s16 	%fd3316, %rs3413;
	ld.const.s8 	%rs3414, [%rd2194+1];
	cvt.rn.f64.s16 	%fd3317, %rs3414;
	mul.f64 	%fd3318, %fd659, %fd3317;
	fma.rn.f64 	%fd3319, %fd658, %fd3316, %fd3318;
	mul.f64 	%fd4248, %fd3315, %fd3319;
$L__BB1_283:
	mul.f64 	%fd3321, %fd660, %fd660;
	mov.f64 	%fd3322, 0d3FE0000000000000;
	sub.f64 	%fd3323, %fd3322, %fd3321;
	mul.f64 	%fd3324, %fd661, %fd661;
	sub.f64 	%fd668, %fd3323, %fd3324;
	setp.lt.f64 	%p331, %fd668, 0d0000000000000000;
	mov.f64 	%fd4249, 0d0000000000000000;
	@%p331 bra 	$L__BB1_285;
	mul.f64 	%fd3325, %fd668, %fd668;
	mul.f64 	%fd3326, %fd3325, %fd3325;
	mul.lo.s16 	%rs3416, %rs86, 171;
	shr.u16 	%rs3417, %rs3416, 11;
	mul.lo.s16 	%rs3418, %rs3417, 12;
	sub.s16 	%rs3419, %rs86, %rs3418;
	cvt.u32.u16 	%r1023, %rs3419;
	and.b32  	%r1024, %r1023, 255;
	mul.wide.u32 	%rd2195, %r1024, 2;
	mov.u64 	%rd2196, _ZN34_INTERNAL_47dbf28a_4_k_cu_215f420f7simplex5grad2E;
	add.s64 	%rd2197, %rd2196, %rd2195;
	ld.const.s8 	%rs3420, [%rd2197];
	cvt.rn.f64.s16 	%fd3327, %rs3420;
	ld.const.s8 	%rs3421, [%rd2197+1];
	cvt.rn.f64.s16 	%fd3328, %rs3421;
	mul.f64 	%fd3329, %fd661, %fd3328;
	fma.rn.f64 	%fd3330, %fd660, %fd3327, %fd3329;
	mul.f64 	%fd4249, %fd3326, %fd3330;
$L__BB1_285:
	add.f64 	%fd3332, %fd4247, %fd4248;
	add.f64 	%fd3333, %fd3332, %fd4249;
	mul.f64 	%fd3334, %fd3333, 0d4051800000000000;
	fma.rn.f64 	%fd671, %fd3334, 0d3FE199999999999A, 0d0000000000000000;
	// begin inline asm
	prefetch.local.L2 [%rd1455];
	// end inline asm
	ld.local.v2.f64 	{%fd3335, %fd3336}, [%rd42+272];
	add.f64 	%fd3337, %fd3335, 0d3FD777777D555555;
	add.f64 	%fd3338, %fd3336, 0dBFECCCCCD4000000;
	add.f64 	%fd3339, %fd3337, %fd3338;
	fma.rn.f64 	%fd3340, %fd3339, 0d3FD76CF5D0B09954, %fd3337;
	cvt.rzi.s32.f64 	%r1025, %fd3340;
	fma.rn.f64 	%fd3341, %fd3339, 0d3FD76CF5D0B09954, %fd3338;
	cvt.rzi.s32.f64 	%r1026, %fd3341;
	cvt.rn.f64.s32 	%fd3342, %r1025;
	setp.lt.f64 	%p332, %fd3340, %fd3342;
	selp.s32 	%r1027, -1, 0, %p332;
	add.s32 	%r1028, %r1025, %r1027;
	cvt.rn.f64.s32 	%fd3343, %r1026;
	setp.lt.f64 	%p333, %fd3341, %fd3343;
	selp.s32 	%r1029, -1, 0, %p333;
	add.s32 	%r1030, %r1026, %r1029;
	add.s32 	%r1031, %r1028, %r1030;
	cvt.rn.f64.s32 	%fd3344, %r1031;
	mul.f64 	%fd3345, %fd3344, 0d3FCB0CB174DF99C8;
	cvt.rn.f64.s32 	%fd3346, %r1028;
	cvt.rn.f64.s32 	%fd3347, %r1030;
	sub.f64 	%fd3348, %fd3345, %fd3346;
	add.f64 	%fd672, %fd3337, %fd3348;
	sub.f64 	%fd3349, %fd3345, %fd3347;
	add.f64 	%fd673, %fd3338, %fd3349;
	setp.leu.f64 	%p334, %fd672, %fd673;
	setp.gt.f64 	%p335, %fd672, %fd673;
	selp.u32 	%r1032, 1, 0, %p335;
	selp.u32 	%r1033, 1, 0, %p334;
	selp.f64 	%fd3350, 0d3FF0000000000000, 0d0000000000000000, %p335;
	sub.f64 	%fd3351, %fd672, %fd3350;
	add.f64 	%fd674, %fd3351, 0d3FCB0CB174DF99C8;
	selp.f64 	%fd3352, 0d3FF0000000000000, 0d0000000000000000, %p334;
	sub.f64 	%fd3353, %fd673, %fd3352;
	add.f64 	%fd675, %fd3353, 0d3FCB0CB174DF99C8;
	add.f64 	%fd3354, %fd672, 0dBFF0000000000000;
	add.f64 	%fd676, %fd3354, 0d3FDB0CB174DF99C8;
	add.f64 	%fd3355, %fd673, 0dBFF0000000000000;
	add.f64 	%fd677, %fd3355, 0d3FDB0CB174DF99C8;
	and.b32  	%r1034, %r1030, 255;
	cvt.u64.u32 	%rd2199, %r1034;
	add.s64 	%rd2200, %rd42, %rd2199;
	ld.local.u8 	%rs3422, [%rd2200+288];
	cvt.u16.u32 	%rs3423, %r1028;
	add.s16 	%rs3424, %rs3422, %rs3423;
	cvt.u64.u16 	%rd2201, %rs3424;
	and.b64  	%rd89, %rd2201, 255;
	add.s32 	%r1035, %r1028, %r1032;
	add.s32 	%r1036, %r1030, %r1033;
	and.b32  	%r1037, %r1036, 255;
	cvt.u64.u32 	%rd2202, %r1037;
	add.s64 	%rd2203, %rd42, %rd2202;
	ld.local.u8 	%rs3425, [%rd2203+288];
	cvt.u16.u32 	%rs3426, %r1035;
	add.s16 	%rs3427, %rs3425, %rs3426;
	cvt.u64.u16 	%rd2204, %rs3427;
	and.b64  	%rd2205, %rd2204, 255;
	add.s64 	%rd2206, %rd42, %rd2205;
	ld.local.u8 	%rs87, [%rd2206+288];
	add.s32 	%r1038, %r1030, 1;
	and.b32  	%r1039, %r1038, 255;
	cvt.u64.u32 	%rd2207, %r1039;
	add.s64 	%rd2208, %rd42, %rd2207;
	ld.local.u8 	%rs3428, [%rd2208+288];
	add.s16 	%rs3429, %rs3428, %rs3423;
	add.s16 	%rs3430, %rs3429, 1;
	cvt.u64.u16 	%rd2209, %rs3430;
	and.b64  	%rd2210, %rd2209, 255;
	add.s64 	%rd2211, %rd42, %rd2210;
	ld.local.u8 	%rs88, [%rd2211+288];
	mul.f64 	%fd3356, %fd672, %fd672;
	mov.f64 	%fd3357, 0d3FE0000000000000;
	sub.f64 	%fd3358, %fd3357, %fd3356;
	mul.f64 	%fd3359, %fd673, %fd673;
	sub.f64 	%fd678, %fd3358, %fd3359;
	setp.lt.f64 	%p336, %fd678, 0d0000000000000000;
	mov.f64 	%fd4250, 0d0000000000000000;
	@%p336 bra 	$L__BB1_287;
	add.s64 	%rd2212, %rd42, %rd89;
	ld.local.u8 	%rs3431, [%rd2212+288];
	mul.lo.s16 	%rs3432, %rs3431, 171;
	shr.u16 	%rs3433, %rs3432, 11;
	mul.lo.s16 	%rs3434, %rs3433, 12;
	sub.s16 	%rs3435, %rs3431, %rs3434;
	mul.f64 	%fd3360, %fd678, %fd678;
	mul.f64 	%fd3361, %fd3360, %fd3360;
	cvt.u32.u16 	%r1040, %rs3435;
	and.b32  	%r1041, %r1040, 255;
	mul.wide.u32 	%rd2213, %r1041, 2;
	mov.u64 	%rd2214, _ZN34_INTERNAL_47dbf28a_4_k_cu_215f420f7simplex5grad2E;
	add.s64 	%rd2215, %rd2214, %rd2213;
	ld.const.s8 	%rs3436, [%rd2215];
	cvt.rn.f64.s16 	%fd3362, %rs3436;
	ld.const.s8 	%rs3437, [%rd2215+1];
	cvt.rn.f64.s16 	%fd3363, %rs3437;
	mul.f64 	%fd3364, %fd673, %fd3363;
	fma.rn.f64 	%fd3365, %fd672, %fd3362, %fd3364;
	mul.f64 	%fd4250, %fd3361, %fd3365;
$L__BB1_287:
	mul.f64 	%fd3367, %fd674, %fd674;
	mov.f64 	%fd3368, 0d3FE0000000000000;
	sub.f64 	%fd3369, %fd3368, %fd3367;
	mul.f64 	%fd3370, %fd675, %fd675;
	sub.f64 	%fd681, %fd3369, %fd3370;
	setp.lt.f64 	%p337, %fd681, 0d0000000000000000;
	mov.f64 	%fd4251, 0d0000000000000000;
	@%p337 bra 	$L__BB1_289;
	mul.f64 	%fd3371, %fd681, %fd681;
	mul.f64 	%fd3372, %fd3371, %fd3371;
	mul.lo.s16 	%rs3439, %rs87, 171;
	shr.u16 	%rs3440, %rs3439, 11;
	mul.lo.s16 	%rs3441, %rs3440, 12;
	sub.s16 	%rs3442, %rs87, %rs3441;
	cvt.u32.u16 	%r1042, %rs3442;
	and.b32  	%r1043, %r1042, 255;
	mul.wide.u32 	%rd2216, %r1043, 2;
	mov.u64 	%rd2217, _ZN34_INTERNAL_47dbf28a_4_k_cu_215f420f7simplex5grad2E;
	add.s64 	%rd2218, %rd2217, %rd2216;
	ld.const.s8 	%rs3443, [%rd2218];
	cvt.rn.f64.s16 	%fd3373, %rs3443;
	ld.const.s8 	%rs3444, [%rd2218+1];
	cvt.rn.f64.s16 	%fd3374, %rs3444;
	mul.f64 	%fd3375, %fd675, %fd3374;
	fma.rn.f64 	%fd3376, %fd674, %fd3373, %fd3375;
	mul.f64 	%fd4251, %fd3372, %fd3376;
$L__BB1_289:
	mul.f64 	%fd3378, %fd676, %fd676;
	mov.f64 	%fd3379, 0d3FE0000000000000;
	sub.f64 	%fd3380, %fd3379, %fd3378;
	mul.f64 	%fd3381, %fd677, %fd677;
	sub.f64 	%fd684, %fd3380, %fd3381;
	setp.lt.f64 	%p338, %fd684, 0d0000000000000000;
	mov.f64 	%fd4252, 0d0000000000000000;
	@%p338 bra 	$L__BB1_291;
	mul.f64 	%fd3382, %fd684, %fd684;
	mul.f64 	%fd3383, %fd3382, %fd3382;
	mul.lo.s16 	%rs3446, %rs88, 171;
	shr.u16 	%rs3447, %rs3446, 11;
	mul.lo.s16 	%rs3448, %rs3447, 12;
	sub.s16 	%rs3449, %rs88, %rs3448;
	cvt.u32.u16 	%r1044, %rs3449;
	and.b32  	%r1045, %r1044, 255;
	mul.wide.u32 	%rd2219, %r1045, 2;
	mov.u64 	%rd2220, _ZN34_INTERNAL_47dbf28a_4_k_cu_215f420f7simplex5grad2E;
	add.s64 	%rd2221, %rd2220, %rd2219;
	ld.const.s8 	%rs3450, [%rd2221];
	cvt.rn.f64.s16 	%fd3384, %rs3450;
	ld.const.s8 	%rs3451, [%rd2221+1];
	cvt.rn.f64.s16 	%fd3385, %rs3451;
	mul.f64 	%fd3386, %fd677, %fd3385;
	fma.rn.f64 	%fd3387, %fd676, %fd3384, %fd3386;
	mul.f64 	%fd4252, %fd3383, %fd3387;
$L__BB1_291:
	add.f64 	%fd3389, %fd4250, %fd4251;
	add.f64 	%fd3390, %fd3389, %fd4252;
	mul.f64 	%fd3391, %fd3390, 0d4051800000000000;
	mul.f64 	%fd3392, %fd3391, 0d3FE199999999999A;
	fma.rn.f64 	%fd687, %fd3392, 0d4000000000000000, %fd671;
	// begin inline asm
	prefetch.local.L2 [%rd1480];
	// end inline asm
	ld.local.v2.f64 	{%fd3393, %fd3394}, [%rd42+544];
	add.f64 	%fd3395, %fd3393, 0d3FBF49F4A71C71C7;
	add.f64 	%fd3396, %fd3394, 0dBFD3333338000000;
	add.f64 	%fd3397, %fd3395, %fd3396;
	fma.rn.f64 	%fd3398, %fd3397, 0d3FD76CF5D0B09954, %fd3395;
	cvt.rzi.s32.f64 	%r1046, %fd3398;
	fma.rn.f64 	%fd3399, %fd3397, 0d3FD76CF5D0B09954, %fd3396;
	cvt.rzi.s32.f64 	%r1047, %fd3399;
	cvt.rn.f64.s32 	%fd3400, %r1046;
	setp.lt.f64 	%p339, %fd3398, %fd3400;
	selp.s32 	%r1048, -1, 0, %p339;
	add.s32 	%r1049, %r1046, %r1048;
	cvt.rn.f64.s32 	%fd3401, %r1047;
	setp.lt.f64 	%p340, %fd3399, %fd3401;
	selp.s32 	%r1050, -1, 0, %p340;
	add.s32 	%r1051, %r1047, %r1050;
	add.s32 	%r1052, %r1049, %r1051;
	cvt.rn.f64.s32 	%fd3402, %r1052;
	mul.f64 	%fd3403, %fd3402, 0d3FCB0CB174DF99C8;
	cvt.rn.f64.s32 	%fd3404, %r1049;
	cvt.rn.f64.s32 	%fd3405, %r1051;
	sub.f64 	%fd3406, %fd3403, %fd3404;
	add.f64 	%fd688, %fd3395, %fd3406;
	sub.f64 	%fd3407, %fd3403, %fd3405;
	add.f64 	%fd689, %fd3396, %fd3407;
	setp.leu.f64 	%p341, %fd688, %fd689;
	setp.gt.f64 	%p342, %fd688, %fd689;
	selp.u32 	%r1053, 1, 0, %p342;
	selp.u32 	%r1054, 1, 0, %p341;
	selp.f64 	%fd3408, 0d3FF0000000000000, 0d0000000000000000, %p342;
	sub.f64 	%fd3409, %fd688, %fd3408;
	add.f64 	%fd690, %fd3409, 0d3FCB0CB174DF99C8;
	selp.f64 	%fd3410, 0d3FF0000000000000, 0d0000000000000000, %p341;
	sub.f64 	%fd3411, %fd689, %fd3410;
	add.f64 	%fd691, %fd3411, 0d3FCB0CB174DF99C8;
	add.f64 	%fd3412, %fd688, 0dBFF0000000000000;
	add.f64 	%fd692, %fd3412, 0d3FDB0CB174DF99C8;
	add.f64 	%fd3413, %fd689, 0dBFF0000000000000;
	add.f64 	%fd693, %fd3413, 0d3FDB0CB174DF99C8;
	and.b32  	%r1055, %r1051, 255;
	cvt.u64.u32 	%rd2223, %r1055;
	add.s64 	%rd2224, %rd42, %rd2223;
	ld.local.u8 	%rs3452, [%rd2224+560];
	cvt.u16.u32 	%rs3453, %r1049;
	add.s16 	%rs3454, %rs3452, %rs3453;
	cvt.u64.u16 	%rd2225, %rs3454;
	and.b64  	%rd90, %rd2225, 255;
	add.s32 	%r1056, %r1049, %r1053;
	add.s32 	%r1057, %r1051, %r1054;
	and.b32  	%r1058, %r1057, 255;
	cvt.u64.u32 	%rd2226, %r1058;
	add.s64 	%rd2227, %rd42, %rd2226;
	ld.local.u8 	%rs3455, [%rd2227+560];
	cvt.u16.u32 	%rs3456, %r1056;
	add.s16 	%rs3457, %rs3455, %rs3456;
	cvt.u64.u16 	%rd2228, %rs3457;
	and.b64  	%rd2229, %rd2228, 255;
	add.s64 	%rd2230, %rd42, %rd2229;
	ld.local.u8 	%rs89, [%rd2230+560];
	add.s32 	%r1059, %r1051, 1;
	and.b32  	%r1060, %r1059, 255;
	cvt.u64.u32 	%rd2231, %r1060;
	add.s64 	%rd2232, %rd42, %rd2231;
	ld.local.u8 	%rs3458, [%rd2232+560];
	add.s16 	%rs3459, %rs3458, %rs3453;
	add.s16 	%rs3460, %rs3459, 1;
	cvt.u64.u16 	%rd2233, %rs3460;
	and.b64  	%rd2234, %rd2233, 255;
	add.s64 	%rd2235, %rd42, %rd2234;
	ld.local.u8 	%rs90, [%rd2235+560];
	mul.f64 	%fd3414, %fd688, %fd688;
	mov.f64 	%fd3415, 0d3FE0000000000000;
	sub.f64 	%fd3416, %fd3415, %fd3414;
	mul.f64 	%fd3417, %fd689, %fd689;
	sub.f64 	%fd694, %fd3416, %fd3417;
	setp.lt.f64 	%p343, %fd694, 0d0000000000000000;
	mov.f64 	%fd4253, 0d0000000000000000;
	@%p343 bra 	$L__BB1_293;
	add.s64 	%rd2236, %rd42, %rd90;
	ld.local.u8 	%rs3461, [%rd2236+560];
	mul.lo.s16 	%rs3462, %rs3461, 171;
	shr.u16 	%rs3463, %rs3462, 11;
	mul.lo.s16 	%rs3464, %rs3463, 12;
	sub.s16 	%rs3465, %rs3461, %rs3464;
	mul.f64 	%fd3418, %fd694, %fd694;
	mul.f64 	%fd3419, %fd3418, %fd3418;
	cvt.u32.u16 	%r1061, %rs3465;
	and.b32  	%r1062, %r1061, 255;
	mul.wide.u32 	%rd2237, %r1062, 2;
	mov.u64 	%rd2238, _ZN34_INTERNAL_47dbf28a_4_k_cu_215f420f7simplex5grad2E;
	add.s64 	%rd2239, %rd2238, %rd2237;
	ld.const.s8 	%rs3466, [%rd2239];
	cvt.rn.f64.s16 	%fd3420, %rs3466;
	ld.const.s8 	%rs3467, [%rd2239+1];
	cvt.rn.f64.s16 	%fd3421, %rs3467;
	mul.f64 	%fd3422, %fd689, %fd3421;
	fma.rn.f64 	%fd3423, %fd688, %fd3420, %fd3422;
	mul.f64 	%fd4253, %fd3419, %fd3423;
$L__BB1_293:
	mul.f64 	%fd3425, %fd690, %fd690;
	mov.f64 	%fd3426, 0d3FE0000000000000;
	sub.f64 	%fd3427, %fd3426, %fd3425;
	mul.f64 	%fd3428, %fd691, %fd691;
	sub.f64 	%fd697, %fd3427, %fd3428;
	setp.lt.f64 	%p344, %fd697, 0d0000000000000000;
	mov.f64 	%fd4254, 0d0000000000000000;
	@%p344 bra 	$L__BB1_295;
	mul.f64 	%fd3429, %fd697, %fd697;
	mul.f64 	%fd3430, %fd3429, %fd3429;
	mul.lo.s16 	%rs3469, %rs89, 171;
	shr.u16 	%rs3470, %rs3469, 11;
	mul.lo.s16 	%rs3471, %rs3470, 12;
	sub.s16 	%rs3472, %rs89, %rs3471;
	cvt.u32.u16 	%r1063, %rs3472;
	and.b32  	%r1064, %r1063, 255;
	mul.wide.u32 	%rd2240, %r1064, 2;
	mov.u64 	%rd2241, _ZN34_INTERNAL_47dbf28a_4_k_cu_215f420f7simplex5grad2E;
	add.s64 	%rd2242, %rd2241, %rd2240;
	ld.const.s8 	%rs3473, [%rd2242];
	cvt.rn.f64.s16 	%fd3431, %rs3473;
	ld.const.s8 	%rs3474, [%rd2242+1];
	cvt.rn.f64.s16 	%fd3432, %rs3474;
	mul.f64 	%fd3433, %fd691, %fd3432;
	fma.rn.f64 	%fd3434, %fd690, %fd3431, %fd3433;
	mul.f64 	%fd4254, %fd3430, %fd3434;
$L__BB1_295:
	mul.f64 	%fd3436, %fd692, %fd692;
	mov.f64 	%fd3437, 0d3FE0000000000000;
	sub.f64 	%fd3438, %fd3437, %fd3436;
	mul.f64 	%fd3439, %fd693, %fd693;
	sub.f64 	%fd700, %fd3438, %fd3439;
	setp.lt.f64 	%p345, %fd700, 0d0000000000000000;
	mov.f64 	%fd4255, 0d0000000000000000;
	@%p345 bra 	$L__BB1_297;
	mul.f64 	%fd3440, %fd700, %fd700;
	mul.f64 	%fd3441, %fd3440, %fd3440;
	mul.lo.s16 	%rs3476, %rs90, 171;
	shr.u16 	%rs3477, %rs3476, 11;
	mul.lo.s16 	%rs3478, %rs3477, 12;
	sub.s16 	%rs3479, %rs90, %rs3478;
	cvt.u32.u16 	%r1065, %rs3479;
	and.b32  	%r1066, %r1065, 255;
	mul.wide.u32 	%rd2243, %r1066, 2;
	mov.u64 	%rd2244, _ZN34_INTERNAL_47dbf28a_4_k_cu_215f420f7simplex5grad2E;
	add.s64 	%rd2245, %rd2244, %rd2243;
	ld.const.s8 	%rs3480, [%rd2245];
	cvt.rn.f64.s16 	%fd3442, %rs3480;
	ld.const.s8 	%rs3481, [%rd2245+1];
	cvt.rn.f64.s16 	%fd3443, %rs3481;
	mul.f64 	%fd3444, %fd693, %fd3443;
	fma.rn.f64 	%fd3445, %fd692, %fd3442, %fd3444;
	mul.f64 	%fd4255, %fd3441, %fd3445;
$L__BB1_297:
	add.f64 	%fd3447, %fd4253, %fd4254;
	add.f64 	%fd3448, %fd3447, %fd4255;
	mul.f64 	%fd3449, %fd3448, 0d4051800000000000;
	mul.f64 	%fd3450, %fd3449, 0d3FE199999999999A;
	fma.rn.f64 	%fd703, %fd3450, 0d4010000000000000, %fd687;
	// begin inline asm
	prefetch.local.L2 [%rd1505];
	// end inline asm
	ld.local.v2.f64 	{%fd3451, %fd3452}, [%rd42+816];
	add.f64 	%fd3453, %fd3451, 0d3FA4DBF86F684BDA;
	add.f64 	%fd3454, %fd3452, 0dBFB99999A0000000;
	add.f64 	%fd3455, %fd3453, %fd3454;
	fma.rn.f64 	%fd3456, %fd3455, 0d3FD76CF5D0B09954, %fd3453;
	cvt.rzi.s32.f64 	%r1067, %fd3456;
	fma.rn.f64 	%fd3457, %fd3455, 0d3FD76CF5D0B09954, %fd3454;
	cvt.rzi.s32.f64 	%r1068, %fd3457;
	cvt.rn.f64.s32 	%fd3458, %r1067;
	setp.lt.f64 	%p346, %fd3456, %fd3458;
	selp.s32 	%r1069, -1, 0, %p346;
	add.s32 	%r1070, %r1067, %r1069;
	cvt.rn.f64.s32 	%fd3459, %r1068;
	setp.lt.f64 	%p347, %fd3457, %fd3459;
	selp.s32 	%r1071, -1, 0, %p347;
	add.s32 	%r1072, %r1068, %r1071;
	add.s32 	%r1073, %r1070, %r1072;
	cvt.rn.f64.s32 	%fd3460, %r1073;
	mul.f64 	%fd3461, %fd3460, 0d3FCB0CB174DF99C8;
	cvt.rn.f64.s32 	%fd3462, %r1070;
	cvt.rn.f64.s32 	%fd3463, %r1072;
	sub.f64 	%fd3464, %fd3461, %fd3462;
	add.f64 	%fd704, %fd3453, %fd3464;
	sub.f64 	%fd3465, %fd3461, %fd3463;
	add.f64 	%fd705, %fd3454, %fd3465;
	setp.leu.f64 	%p348, %fd704, %fd705;
	setp.gt.f64 	%p349, %fd704, %fd705;
	selp.u32 	%r1074, 1, 0, %p349;
	selp.u32 	%r1075, 1, 0, %p348;
	selp.f64 	%fd3466, 0d3FF0000000000000, 0d0000000000000000, %p349;
	sub.f64 	%fd3467, %fd704, %fd3466;
	add.f64 	%fd706, %fd3467, 0d3FCB0CB174DF99C8;
	selp.f64 	%fd3468, 0d3FF0000000000000, 0d0000000000000000, %p348;
	sub.f64 	%fd3469, %fd705, %fd3468;
	add.f64 	%fd707, %fd3469, 0d3FCB0CB174DF99C8;
	add.f64 	%fd3470, %fd704, 0dBFF0000000000000;
	add.f64 	%fd708, %fd3470, 0d3FDB0CB174DF99C8;
	add.f64 	%fd3471, %fd705, 0dBFF0000000000000;
	add.f64 	%fd709, %fd3471, 0d3FDB0CB174DF99C8;
	and.b32  	%r1076, %r1072, 255;
	cvt.u64.u32 	%rd2247, %r1076;
	add.s64 	%rd2248, %rd42, %rd2247;
	ld.local.u8 	%rs3482, [%rd2248+832];
	cvt.u16.u32 	%rs3483, %r1070;
	add.s16 	%rs3484, %rs3482, %rs3483;
	cvt.u64.u16 	%rd2249, %rs3484;
	and.b64  	%rd91, %rd2249, 255;
	add.s32 	%r1077, %r1070, %r1074;
	add.s32 	%r1078, %r1072, %r1075;
	and.b32  	%r1079, %r1078, 255;
	cvt.u64.u32 	%rd2250, %r1079;
	add.s64 	%rd2251, %rd42, %rd2250;
	ld.local.u8 	%rs3485, [%rd2251+832];
	cvt.u16.u32 	%rs3486, %r1077;
	add.s16 	%rs3487, %rs3485, %rs3486;
	cvt.u64.u16 	%rd2252, %rs3487;
	and.b64  	%rd2253, %rd2252, 255;
	add.s64 	%rd2254, %rd42, %rd2253;
	ld.local.u8 	%rs91, [%rd2254+832];
	add.s32 	%r1080, %r1072, 1;
	and.b32  	%r1081, %r1080, 255;
	cvt.u64.u32 	%rd2255, %r1081;
	add.s64 	%rd2256, %rd42, %rd2255;
	ld.local.u8 	%rs3488, [%rd2256+832];
	add.s16 	%rs3489, %rs3488, %rs3483;
	add.s16 	%rs3490, %rs3489, 1;
	cvt.u64.u16 	%rd2257, %rs3490;
	and.b64  	%rd2258, %rd2257, 255;
	add.s64 	%rd2259, %rd42, %rd2258;
	ld.local.u8 	%rs92, [%rd2259+832];
	mul.f64 	%fd3472, %fd704, %fd704;
	mov.f64 	%fd3473, 0d3FE0000000000000;
	sub.f64 	%fd3474, %fd3473, %fd3472;
	mul.f64 	%fd3475, %fd705, %fd705;
	sub.f64 	%fd710, %fd3474, %fd3475;
	setp.lt.f64 	%p350, %fd710, 0d0000000000000000;
	mov.f64 	%fd4256, 0d0000000000000000;
	@%p350 bra 	$L__BB1_299;
	add.s64 	%rd2260, %rd42, %rd91;
	ld.local.u8 	%rs3491, [%rd2260+832];
	mul.lo.s16 	%rs3492, %rs3491, 171;
	shr.u16 	%rs3493, %rs3492, 11;
	mul.lo.s16 	%rs3494, %rs3493, 12;
	sub.s16 	%rs3495, %rs3491, %rs3494;
	mul.f64 	%fd3476, %fd710, %fd710;
	mul.f64 	%fd3477, %fd3476, %fd3476;
	cvt.u32.u16 	%r1082, %rs3495;
	and.b32  	%r1083, %r1082, 255;
	mul.wide.u32 	%rd2261, %r1083, 2;
	mov.u64 	%rd2262, _ZN34_INTERNAL_47dbf28a_4_k_cu_215f420f7simplex5grad2E;
	add.s64 	%rd2263, %rd2262, %rd2261;
	ld.const.s8 	%rs3496, [%rd2263];
	cvt.rn.f64.s16 	%fd3478, %rs3496;
	ld.const.s8 	%rs3497, [%rd2263+1];
	cvt.rn.f64.s16 	%fd3479, %rs3497;
	mul.f64 	%fd3480, %fd705, %fd3479;
	fma.rn.f64 	%fd3481, %fd704, %fd3478, %fd3480;
	mul.f64 	%fd4256, %fd3477, %fd3481;
$L__BB1_299:
	mul.f64 	%fd3483, %fd706, %fd706;
	mov.f64 	%fd3484, 0d3FE0000000000000;
	sub.f64 	%fd3485, %fd3484, %fd3483;
	mul.f64 	%fd3486, %fd707, %fd707;
	sub.f64 	%fd713, %fd3485, %fd3486;
	setp.lt.f64 	%p351, %fd713, 0d0000000000000000;
	mov.f64 	%fd4257, 0d0000000000000000;
	@%p351 bra 	$L__BB1_301;
	mul.f64 	%fd3487, %fd713, %fd713;
	mul.f64 	%fd3488, %fd3487, %fd3487;
	mul.lo.s16 	%rs3499, %rs91, 171;
	shr.u16 	%rs3500, %rs3499, 11;
	mul.lo.s16 	%rs3501, %rs3500, 12;
	sub.s16 	%rs3502, %rs91, %rs3501;
	cvt.u32.u16 	%r1084, %rs3502;
	and.b32  	%r1085, %r1084, 255;
	mul.wide.u32 	%rd2264, %r1085, 2;
	mov.u64 	%rd2265, _ZN34_INTERNAL_47dbf28a_4_k_cu_215f420f7simplex5grad2E;
	add.s64 	%rd2266, %rd2265, %rd2264;
	ld.const.s8 	%rs3503, [%rd2266];
	cvt.rn.f64.s16 	%fd3489, %rs3503;
	ld.const.s8 	%rs3504, [%rd2266+1];
	cvt.rn.f64.s16 	%fd3490, %rs3504;
	mul.f64 	%fd3491, %fd707, %fd3490;
	fma.rn.f64 	%fd3492, %fd706, %fd3489, %fd3491;
	mul.f64 	%fd4257, %fd3488, %fd3492;
$L__BB1_301:
	mul.f64 	%fd3494, %fd708, %fd708;
	mov.f64 	%fd3495, 0d3FE0000000000000;
	sub.f64 	%fd3496, %fd3495, %fd3494;
	mul.f64 	%fd3497, %fd709, %fd709;
	sub.f64 	%fd716, %fd3496, %fd3497;
	setp.lt.f64 	%p352, %fd716, 0d0000000000000000;
	mov.f64 	%fd4258, 0d0000000000000000;
	@%p352 bra 	$L__BB1_303;
	mul.f64 	%fd3498, %fd716, %fd716;
	mul.f64 	%fd3499, %fd3498, %fd3498;
	mul.lo.s16 	%rs3506, %rs92, 171;
	shr.u16 	%rs3507, %rs3506, 11;
	mul.lo.s16 	%rs3508, %rs3507, 12;
	sub.s16 	%rs3509, %rs92, %rs3508;
	cvt.u32.u16 	%r1086, %rs3509;
	and.b32  	%r1087, %r1086, 255;
	mul.wide.u32 	%rd2267, %r1087, 2;
	mov.u64 	%rd2268, _ZN34_INTERNAL_47dbf28a_4_k_cu_215f420f7simplex5grad2E;
	add.s64 	%rd2269, %rd2268, %rd2267;
	ld.const.s8 	%rs3510, [%rd2269];
	cvt.rn.f64.s16 	%fd3500, %rs3510;
	ld.const.s8 	%rs3511, [%rd2269+1];
	cvt.rn.f64.s16 	%fd3501, %rs3511;
	mul.f64 	%fd3502, %fd709, %fd3501;
	fma.rn.f64 	%fd3503, %fd708, %fd3500, %fd3502;
	mul.f64 	%fd4258, %fd3499, %fd3503;
$L__BB1_303:
	add.f64 	%fd3504, %fd4256, %fd4257;
	add.f64 	%fd3505, %fd3504, %fd4258;
	mul.f64 	%fd3506, %fd3505, 0d4051800000000000;
	mul.f64 	%fd3507, %fd3506, 0d3FE199999999999A;
	fma.rn.f64 	%fd3508, %fd3507, 0d4020000000000000, %fd703;
	fma.rn.f64 	%fd3509, %fd591, 0d3FF199999999999A, 0d3FE0000000000000;
	fma.rn.f64 	%fd3510, %fd655, 0d3FC3333333333333, 0d3FE6666666666666;
	mul.f64 	%fd3511, %fd3510, 0d3FEFAE147AE147AE;
	fma.rn.f64 	%fd3512, %fd3509, 0d3F847AE147AE147B, %fd3511;
	mov.f64 	%fd3513, 0d3FF0000000000000;
	sub.f64 	%fd3514, %fd3513, %fd3512;
	mul.f64 	%fd3515, %fd3514, %fd3514;
	sub.f64 	%fd3516, %fd3513, %fd3515;
	setp.lt.f64 	%p353, %fd3516, 0d0000000000000000;
	selp.f64 	%fd3517, 0d0000000000000000, %fd3516, %p353;
	setp.gt.f64 	%p354, %fd3517, 0d3FF0000000000000;
	selp.f64 	%fd3518, 0d3FF0000000000000, %fd3517, %p354;
	mul.f64 	%fd3519, %fd3518, 0d404F800000000000;
	cvt.rzi.s32.f64 	%r1088, %fd3519;
	fma.rn.f64 	%fd3520, %fd3508, 0d3FC3333333333333, 0d3FE0000000000000;
	mul.f64 	%fd3521, %fd3520, 0d3FEFEF9DB22D0E56;
	fma.rn.f64 	%fd3522, %fd3509, 0d3F60624DD2F1A9FC, %fd3521;
	setp.lt.f64 	%p355, %fd3522, 0d0000000000000000;
	selp.f64 	%fd3523, 0d0000000000000000, %fd3522, %p355;
	setp.gt.f64 	%p356, %fd3523, 0d3FF0000000000000;
	selp.f64 	%fd3524, 0d3FF0000000000000, %fd3523, %p356;
	mul.f64 	%fd3525, %fd3524, 0d404F800000000000;
	cvt.rzi.s32.f64 	%r1089, %fd3525;
	shl.b32 	%r1090, %r1089, 6;
	add.s32 	%r1091, %r1090, %r1088;
	cvt.s64.s32 	%rd2270, %r1091;
	add.s64 	%rd2272, %rd1531, %rd2270;
	ld.const.u8 	%rs3512, [%rd2272];
	setp.eq.s16 	%p357, %rs3512, 8;
	@%p357 bra 	$L__BB1_305;
	mov.b64 	%rd2273, 0;
	st.global.u64 	[%rd30], %rd2273;
	bra.uni 	$L__BB1_368;
$L__BB1_305:
	// begin inline asm
	prefetch.local.L1 [%rd397];
	// end inline asm
	// begin inline asm
	prefetch.local.L2 [%rd685];
	// end inline asm
	ld.local.v2.f64 	{%fd3527, %fd3528}, [%rd21];
	add.f64 	%fd3529, %fd3527, 0d4016000000000000;
	add.f64 	%fd3530, %fd3528, 0dC02B555555555555;
	add.f64 	%fd3531, %fd3529, %fd3530;
	fma.rn.f64 	%fd3532, %fd3531, 0d3FD76CF5D0B09954, %fd3529;
	cvt.rzi.s32.f64 	%r1092, %fd3532;
	fma.rn.f64 	%fd3533, %fd3531, 0d3FD76CF5D0B09954, %fd3530;
	cvt.rzi.s32.f64 	%r1093, %fd3533;
	cvt.rn.f64.s32 	%fd3534, %r1092;
	setp.lt.f64 	%p358, %fd3532, %fd3534;
	selp.s32 	%r1094, -1, 0, %p358;
	add.s32 	%r1095, %r1092, %r1094;
	cvt.rn.f64.s32 	%fd3535, %r1093;
	setp.lt.f64 	%p359, %fd3533, %fd3535;
	selp.s32 	%r1096, -1, 0, %p359;
	add.s32 	%r1097, %r1093, %r1096;
	add.s32 	%r1098, %r1095, %r1097;
	cvt.rn.f64.s32 	%fd3536, %r1098;
	mul.f64 	%fd3537, %fd3536, 0d3FCB0CB174DF99C8;
	cvt.rn.f64.s32 	%fd3538, %r1095;
	cvt.rn.f64.s32 	%fd3539, %r1097;
	sub.f64 	%fd3540, %fd3537, %fd3538;
	add.f64 	%fd719, %fd3529, %fd3540;
	sub.f64 	%fd3541, %fd3537, %fd3539;
	add.f64 	%fd720, %fd3530, %fd3541;
	setp.leu.f64 	%p360, %fd719, %fd720;
	setp.gt.f64 	%p361, %fd719, %fd720;
	selp.u32 	%r1099, 1, 0, %p361;
	selp.u32 	%r1100, 1, 0, %p360;
	selp.f64 	%fd3542, 0d3FF0000000000000, 0d0000000000000000, %p361;
	sub.f64 	%fd3543, %fd719, %fd3542;
	add.f64 	%fd721, %fd3543, 0d3FCB0CB174DF99C8;
	selp.f64 	%fd3544, 0d3FF0000000000000, 0d0000000000000000, %p360;
	sub.f64 	%fd3545, %fd720, %fd3544;
	add.f64 	%fd722, %fd3545, 0d3FCB0CB174DF99C8;
	add.f64 	%fd3546, %fd719, 0dBFF0000000000000;
	add.f64 	%fd723, %fd3546, 0d3FDB0CB174DF99C8;
	add.f64 	%fd3547, %fd720, 0dBFF0000000000000;
	add.f64 	%fd724, %fd3547, 0d3FDB0CB174DF99C8;
	and.b32  	%r1101, %r1097, 255;
	cvt.u64.u32 	%rd2276, %r1101;
	add.s64 	%rd2277, %rd21, %rd2276;
	ld.local.u8 	%rs3513, [%rd2277+16];
	cvt.u16.u32 	%rs3514, %r1095;
	add.s16 	%rs3515, %rs3513, %rs3514;
	cvt.u64.u16 	%rd2278, %rs3515;
	and.b64  	%rd92, %rd2278, 255;
	add.s32 	%r1102, %r1095, %r1099;
	add.s32 	%r1103, %r1097, %r1100;
	and.b32  	%r1104, %r1103, 255;
	cvt.u64.u32 	%rd2279, %r1104;
	add.s64 	%rd2280, %rd21, %rd2279;
	ld.local.u8 	%rs3516, [%rd2280+16];
	cvt.u16.u32 	%rs3517, %r1102;
	add.s16 	%rs3518, %rs3516, %rs3517;
	cvt.u64.u16 	%rd2281, %rs3518;
	and.b64  	%rd2282, %rd2281, 255;
	add.s64 	%rd2283, %rd21, %rd2282;
	ld.local.u8 	%rs93, [%rd2283+16];
	add.s32 	%r1105, %r1097, 1;
	and.b32  	%r1106, %r1105, 255;
	cvt.u64.u32 	%rd2284, %r1106;
	add.s64 	%rd2285, %rd21, %rd2284;
	ld.local.u8 	%rs3519, [%rd2285+16];
	add.s16 	%rs3520, %rs3519, %rs3514;
	add.s16 	%rs3521, %rs3520, 1;
	cvt.u64.u16 	%rd2286, %rs3521;
	and.b64  	%rd2287, %rd2286, 255;
	add.s64 	%rd2288, %rd21, %rd2287;
	ld.local.u8 	%rs94, [%rd2288+16];
	mul.f64 	%fd3548, %fd719, %fd719;
	mov.f64 	%fd3549, 0d3FE0000000000000;
	sub.f64 	%fd3550, %fd3549, %fd3548;
	mul.f64 	%fd3551, %fd720, %fd720;
	sub.f64 	%fd725, %fd3550, %fd3551;
	setp.lt.f64 	%p362, %fd725, 0d0000000000000000;
	mov.f64 	%fd4259, 0d0000000000000000;
	@%p362 bra 	$L__BB1_307;
	add.s64 	%rd2289, %rd21, %rd92;
	ld.local.u8 	%rs3522, [%rd2289+16];
	mul.lo.s16 	%rs3523, %rs3522, 171;
	shr.u16 	%rs3524, %rs3523, 11;
	mul.lo.s16 	%rs3525, %rs3524, 12;
	sub.s16 	%rs3526, %rs3522, %rs3525;
	mul.f64 	%fd3552, %fd725, %fd725;
	mul.f64 	%fd3553, %fd3552, %fd3552;
	cvt.u32.u16 	%r1107, %rs3526;
	and.b32  	%r1108, %r1107, 255;
	mul.wide.u32 	%rd2290, %r1108, 2;
	mov.u64 	%rd2291, _ZN34_INTERNAL_47dbf28a_4_k_cu_215f420f7simplex5grad2E;
	add.s64 	%rd2292, %rd2291, %rd2290;
	ld.const.s8 	%rs3527, [%rd2292];
	cvt.rn.f64.s16 	%fd3554, %rs3527;
	ld.const.s8 	%rs3528, [%rd2292+1];
	cvt.rn.f64.s16 	%fd3555, %rs3528;
	mul.f64 	%fd3556, %fd720, %fd3555;
	fma.rn.f64 	%fd3557, %fd719, %fd3554, %fd3556;
	mul.f64 	%fd4259, %fd3553, %fd3557;
$L__BB1_307:
	mul.f64 	%fd3559, %fd721, %fd721;
	mov.f64 	%fd3560, 0d3FE0000000000000;
	sub.f64 	%fd3561, %fd3560, %fd3559;
	mul.f64 	%fd3562, %fd722, %fd722;
	sub.f64 	%fd728, %fd3561, %fd3562;
	setp.lt.f64 	%p363, %fd728, 0d0000000000000000;
	mov.f64 	%fd4260, 0d0000000000000000;
	@%p363 bra 	$L__BB1_309;
	mul.f64 	%fd3563, %fd728, %fd728;
	mul.f64 	%fd3564, %fd3563, %fd3563;
	mul.lo.s16 	%rs3530, %rs93, 171;
	shr.u16 	%rs3531, %rs3530, 11;
	mul.lo.s16 	%rs3532, %rs3531, 12;
	sub.s16 	%rs3533, %rs93, %rs3532;
	cvt.u32.u16 	%r1109, %rs3533;
	and.b32  	%r1110, %r1109, 255;
	mul.wide.u32 	%rd2293, %r1110, 2;
	mov.u64 	%rd2294, _ZN34_INTERNAL_47dbf28a_4_k_cu_215f420f7simplex5grad2E;
	add.s64 	%rd2295, %rd2294, %rd2293;
	ld.const.s8 	%rs3534, [%rd2295];
	cvt.rn.f64.s16 	%fd3565, %rs3534;
	ld.const.s8 	%rs3535, [%rd2295+1];
	cvt.rn.f64.s16 	%fd3566, %rs3535;
	mul.f64 	%fd3567, %fd722, %fd3566;
	fma.rn.f64 	%fd3568, %fd721, %fd3565, %fd3567;
	mul.f64 	%fd4260, %fd3564, %fd3568;
$L__BB1_309:
	mul.f64 	%fd3570, %fd723, %fd723;
	mov.f64 	%fd3571, 0d3FE0000000000000;
	sub.f64 	%fd3572, %fd3571, %fd3570;
	mul.f64 	%fd3573, %fd724, %fd724;
	sub.f64 	%fd731, %fd3572, %fd3573;
	setp.lt.f64 	%p364, %fd731, 0d0000000000000000;
	mov.f64 	%fd4261, 0d0000000000000000;
	@%p364 bra 	$L__BB1_311;
	mul.f64 	%fd3574, %fd731, %fd731;
	mul.f64 	%fd3575, %fd3574, %fd3574;
	mul.lo.s16 	%rs3537, %rs94, 171;
	shr.u16 	%rs3538, %rs3537, 11;
	mul.lo.s16 	%rs3539, %rs3538, 12;
	sub.s16 	%rs3540, %rs94, %rs3539;
	cvt.u32.u16 	%r1111, %rs3540;
	and.b32  	%r1112, %r1111, 255;
	mul.wide.u32 	%rd2296, %r1112, 2;
	mov.u64 	%rd2297, _ZN34_INTERNAL_47dbf28a_4_k_cu_215f420f7simplex5grad2E;
	add.s64 	%rd2298, %rd2297, %rd2296;
	ld.const.s8 	%rs3541, [%rd2298];
	cvt.rn.f64.s16 	%fd3576, %rs3541;
	ld.const.s8 	%rs3542, [%rd2298+1];
	cvt.rn.f64.s16 	%fd3577, %rs3542;
	mul.f64 	%fd3578, %fd724, %fd3577;
	fma.rn.f64 	%fd3579, %fd723, %fd3576, %fd3578;
	mul.f64 	%fd4261, %fd3575, %fd3579;
$L__BB1_311:
	add.f64 	%fd3581, %fd4259, %fd4260;
	add.f64 	%fd3582, %fd3581, %fd4261;
	mul.f64 	%fd3583, %fd3582, 0d4051800000000000;
	fma.rn.f64 	%fd734, %fd3583, 0d3FE199999999999A, 0d0000000000000000;
	// begin inline asm
	prefetch.local.L2 [%rd985];
	// end inline asm
	ld.local.v2.f64 	{%fd3584, %fd3585}, [%rd21+272];
	add.f64 	%fd3586, %fd3584, 0d4009E1E1E1E1E1E2;
	add.f64 	%fd3587, %fd3585, 0dC020141414141414;
	add.f64 	%fd3588, %fd3586, %fd3587;
	fma.rn.f64 	%fd3589, %fd3588, 0d3FD76CF5D0B09954, %fd3586;
	cvt.rzi.s32.f64 	%r1113, %fd3589;
	fma.rn.f64 	%fd3590, %fd3588, 0d3FD76CF5D0B09954, %fd3587;
	cvt.rzi.s32.f64 	%r1114, %fd3590;
	cvt.rn.f64.s32 	%fd3591, %r1113;
	setp.lt.f64 	%p365, %fd3589, %fd3591;
	selp.s32 	%r1115, -1, 0, %p365;
	add.s32 	%r1116, %r1113, %r1115;
	cvt.rn.f64.s32 	%fd3592, %r1114;
	setp.lt.f64 	%p366, %fd3590, %fd3592;
	selp.s32 	%r1117, -1, 0, %p366;
	add.s32 	%r1118, %r1114, %r1117;
	add.s32 	%r1119, %r1116, %r1118;
	cvt.rn.f64.s32 	%fd3593, %r1119;
	mul.f64 	%fd3594, %fd3593, 0d3FCB0CB174DF99C8;
	cvt.rn.f64.s32 	%fd3595, %r1116;
	cvt.rn.f64.s32 	%fd3596, %r1118;
	sub.f64 	%fd3597, %fd3594, %fd3595;
	add.f64 	%fd735, %fd3586, %fd3597;
	sub.f64 	%fd3598, %fd3594, %fd3596;
	add.f64 	%fd736, %fd3587, %fd3598;
	setp.leu.f64 	%p367, %fd735, %fd736;
	setp.gt.f64 	%p368, %fd735, %fd736;
	selp.u32 	%r1120, 1, 0, %p368;
	selp.u32 	%r1121, 1, 0, %p367;
	selp.f64 	%fd3599, 0d3FF0000000000000, 0d0000000000000000, %p368;
	sub.f64 	%fd3600, %fd735, %fd3599;
	add.f64 	%fd737, %fd3600, 0d3FCB0CB174DF99C8;
	selp.f64 	%fd3601, 0d3FF0000000000000, 0d0000000000000000, %p367;
	sub.f64 	%fd3602, %fd736, %fd3601;
	add.f64 	%fd738, %fd3602, 0d3FCB0CB174DF99C8;
	add.f64 	%fd3603, %fd735, 0dBFF0000000000000;
	add.f64 	%fd739, %fd3603, 0d3FDB0CB174DF99C8;
	add.f64 	%fd3604, %fd736, 0dBFF0000000000000;
	add.f64 	%fd740, %fd3604, 0d3FDB0CB174DF99C8;
	and.b32  	%r1122, %r1118, 255;
	cvt.u64.u32 	%rd2300, %r1122;
	add.s64 	%rd2301, %rd21, %rd2300;
	ld.local.u8 	%rs3543, [%rd2301+288];
	cvt.u16.u32 	%rs3544, %r1116;
	add.s16 	%rs3545, %rs3543, %rs3544;
	cvt.u64.u16 	%rd2302, %rs3545;
	and.b64  	%rd2303, %rd2302, 255;
	add.s64 	%rd93, %rd21, %rd2303;
	add.s32 	%r1123, %r1116, %r1120;
	add.s32 	%r1124, %r1118, %r1121;
	and.b32  	%r1125, %r1124, 255;
	cvt.u64.u32 	%rd2304, %r1125;
	add.s64 	%rd2305, %rd21, %rd2304;
	ld.local.u8 	%rs3546, [%rd2305+288];
	cvt.u16.u32 	%rs3547, %r1123;
	add.s16 	%rs3548, %rs3546, %rs3547;
	cvt.u64.u16 	%rd2306, %rs3548;
	and.b64  	%rd2307, %rd2306, 255;
	add.s64 	%rd2308, %rd21, %rd2307;
	ld.local.u8 	%rs95, [%rd2308+288];
	add.s32 	%r1126, %r1118, 1;
	and.b32  	%r1127, %r1126, 255;
	cvt.u64.u32 	%rd2309, %r1127;
	add.s64 	%rd2310, %rd21, %rd2309;
	ld.local.u8 	%rs3549, [%rd2310+288];
	add.s16 	%rs3550, %rs3549, %rs3544;
	add.s16 	%rs3551, %rs3550, 1;
	cvt.u64.u16 	%rd2311, %rs3551;
	and.b64  	%rd2312, %rd2311, 255;
	add.s64 	%rd2313, %rd21, %rd2312;
	ld.local.u8 	%rs96, [%rd2313+288];
	mul.f64 	%fd3605, %fd735, %fd735;
	mov.f64 	%fd3606, 0d3FE0000000000000;
	sub.f64 	%fd3607, %fd3606, %fd3605;
	mul.f64 	%fd3608, %fd736, %fd736;
	sub.f64 	%fd741, %fd3607, %fd3608;
	setp.lt.f64 	%p369, %fd741, 0d0000000000000000;
	mov.f64 	%fd4262, 0d0000000000000000;
	@%p369 bra 	$L__BB1_313;
	ld.local.u8 	%rs3552, [%rd93+288];
	mul.lo.s16 	%rs3553, %rs3552, 171;
	shr.u16 	%rs3554, %rs3553, 11;
	mul.lo.s16 	%rs3555, %rs3554, 12;
	sub.s16 	%rs3556, %rs3552, %rs3555;
	mul.f64 	%fd3609, %fd741, %fd741;
	mul.f64 	%fd3610, %fd3609, %fd3609;
	cvt.u32.u16 	%r1128, %rs3556;
	and.b32  	%r1129, %r1128, 255;
	mul.wide.u32 	%rd2314, %r1129, 2;
	mov.u64 	%rd2315, _ZN34_INTERNAL_47dbf28a_4_k_cu_215f420f7simplex5grad2E;
	add.s64 	%rd2316, %rd2315, %rd2314;
	ld.const.s8 	%rs3557, [%rd2316];
	cvt.rn.f64.s16 	%fd3611, %rs3557;
	ld.const.s8 	%rs3558, [%rd2316+1];
	cvt.rn.f64.s16 	%fd3612, %rs3558;
	mul.f64 	%fd3613, %fd736, %fd3612;
	fma.rn.f64 	%fd3614, %fd735, %fd3611, %fd3613;
	mul.f64 	%fd4262, %fd3610, %fd3614;
$L__BB1_313:
	mul.f64 	%fd3616, %fd737, %fd737;
	mov.f64 	%fd3617, 0d3FE0000000000000;
	sub.f64 	%fd3618, %fd3617, %fd3616;
	mul.f64 	%fd3619, %fd738, %fd738;
	sub.f64 	%fd744, %fd3618, %fd3619;
	setp.lt.f64 	%p370, %fd744, 0d0000000000000000;
	mov.f64 	%fd4263, 0d0000000000000000;
	@%p370 bra 	$L__BB1_315;
	mul.f64 	%fd3620, %fd744, %fd744;
	mul.f64 	%fd3621, %fd3620, %fd3620;
	mul.lo.s16 	%rs3560, %rs95, 171;
	shr.u16 	%rs3561, %rs3560, 11;
	mul.lo.s16 	%rs3562, %rs3561, 12;
	sub.s16 	%rs3563, %rs95, %rs3562;
	cvt.u32.u16 	%r1130, %rs3563;
	and.b32  	%r1131, %r1130, 255;
	mul.wide.u32 	%rd2317, %r1131, 2;
	mov.u64 	%rd2318, _ZN34_INTERNAL_47dbf28a_4_k_cu_215f420f7simplex5grad2E;
	add.s64 	%rd2319, %rd2318, %rd2317;
	ld.const.s8 	%rs3564, [%rd2319];
	cvt.rn.f64.s16 	%fd3622, %rs3564;
	ld.const.s8 	%rs3565, [%rd2319+1];
	cvt.rn.f64.s16 	%fd3623, %rs3565;
	mul.f64 	%fd3624, %fd738, %fd3623;
	fma.rn.f64 	%fd3625, %fd737, %fd3622, %fd3624;
	mul.f64 	%fd4263, %fd3621, %fd3625;
$L__BB1_315:
	mul.f64 	%fd3627, %fd739, %fd739;
	mov.f64 	%fd3628, 0d3FE0000000000000;
	sub.f64 	%fd3629, %fd3628, %fd3627;
	mul.f64 	%fd3630, %fd740, %fd740;
	sub.f64 	%fd747, %fd3629, %fd3630;
	setp.lt.f64 	%p371, %fd747, 0d0000000000000000;
	mov.f64 	%fd4264, 0d0000000000000000;
	@%p371 bra 	$L__BB1_317;
	mul.f64 	%fd3631, %fd747, %fd747;
	mul.f64 	%fd3632, %fd3631, %fd3631;
	mul.lo.s16 	%rs3567, %rs96, 171;
	shr.u16 	%rs3568, %rs3567, 11;
	mul.lo.s16 	%rs3569, %rs3568, 12;
	sub.s16 	%rs3570, %rs96, %rs3569;
	cvt.u32.u16 	%r1132, %rs3570;
	and.b32  	%r1133, %r1132, 255;
	mul.wide.u32 	%rd2320, %r1133, 2;
	mov.u64 	%rd2321, _ZN34_INTERNAL_47dbf28a_4_k_cu_215f420f7simplex5grad2E;
	add.s64 	%rd2322, %rd2321, %rd2320;
	ld.const.s8 	%rs3571, [%rd2322];
	cvt.rn.f64.s16 	%fd3633, %rs3571;
	ld.const.s8 	%rs3572, [%rd2322+1];
	cvt.rn.f64.s16 	%fd3634, %rs3572;
	mul.f64 	%fd3635, %fd740, %fd3634;
	fma.rn.f64 	%fd3636, %fd739, %fd3633, %fd3635;
	mul.f64 	%fd4264, %fd3632, %fd3636;
$L__BB1_317:
	add.f64 	%fd3638, %fd4262, %fd4263;
	add.f64 	%fd3639, %fd3638, %fd4264;
	mul.f64 	%fd3640, %fd3639, 0d4051800000000000;
	mul.f64 	%fd3641, %fd3640, 0d3FE199999999999A;
	fma.rn.f64 	%fd750, %fd3641, 0d4000000000000000, %fd734;
	// begin inline asm
	prefetch.local.L1 [%rd103];
	// end inline asm
	// begin inline asm
	prefetch.local.L2 [%rd1331];
	// end inline asm
	ld.local.v2.f64 	{%fd3642, %fd3643}, [%rd46];
	add.f64 	%fd3644, %fd3642, 0d3FE199999E000000;
	add.f64 	%fd3645, %fd3643, 0dBFF5DDDDE3555555;
	add.f64 	%fd3646, %fd3644, %fd3645;
	fma.rn.f64 	%fd3647, %fd3646, 0d3FD76CF5D0B09954, %fd3644;
	cvt.rzi.s32.f64 	%r1134, %fd3647;
	fma.rn.f64 	%fd3648, %fd3646, 0d3FD76CF5D0B09954, %fd3645;
	cvt.rzi.s32.f64 	%r1135, %fd3648;
	cvt.rn.f64.s32 	%fd3649, %r1134;
	setp.lt.f64 	%p372, %fd3647, %fd3649;
	selp.s32 	%r1136, -1, 0, %p372;
	add.s32 	%r1137, %r1134, %r1136;
	cvt.rn.f64.s32 	%fd3650, %r1135;
	setp.lt.f64 	%p373, %fd3648, %fd3650;
	selp.s32 	%r1138, -1, 0, %p373;
	add.s32 	%r1139, %r1135, %r1138;
	add.s32 	%r1140, %r1137, %r1139;
	cvt.rn.f64.s32 	%fd3651, %r1140;
	mul.f64 	%fd3652, %fd3651, 0d3FCB0CB174DF99C8;
	cvt.rn.f64.s32 	%fd3653, %r1137;
	cvt.rn.f64.s32 	%fd3654, %r1139;
	sub.f64 	%fd3655, %fd3652, %fd3653;
	add.f64 	%fd751, %fd3644, %fd3655;
	sub.f64 	%fd3656, %fd3652, %fd3654;
	add.f64 	%fd752, %fd3645, %fd3656;
	setp.leu.f64 	%p374, %fd751, %fd752;
	setp.gt.f64 	%p375, %fd751, %fd752;
	selp.u32 	%r1141, 1, 0, %p375;
	selp.u32 	%r1142, 1, 0, %p374;
	selp.f64 	%fd3657, 0d3FF0000000000000, 0d0000000000000000, %p375;
	sub.f64 	%fd3658, %fd751, %fd3657;
	add.f64 	%fd753, %fd3658, 0d3FCB0CB174DF99C8;
	selp.f64 	%fd3659, 0d3FF0000000000000, 0d0000000000000000, %p374;
	sub.f64 	%fd3660, %fd752, %fd3659;
	add.f64 	%fd754, %fd3660, 0d3FCB0CB174DF99C8;
	add.f64 	%fd3661, %fd751, 0dBFF0000000000000;
	add.f64 	%fd755, %fd3661, 0d3FDB0CB174DF99C8;
	add.f64 	%fd3662, %fd752, 0dBFF0000000000000;
	add.f64 	%fd756, %fd3662, 0d3FDB0CB174DF99C8;
	and.b32  	%r1143, %r1139, 255;
	cvt.u64.u32 	%rd2325, %r1143;
	add.s64 	%rd2326, %rd46, %rd2325;
	ld.local.u8 	%rs3573, [%rd2326+16];
	cvt.u16.u32 	%rs3574, %r1137;
	add.s16 	%rs3575, %rs3573, %rs3574;
	cvt.u64.u16 	%rd2327, %rs3575;
	and.b64  	%rd94, %rd2327, 255;
	add.s32 	%r1144, %r1137, %r1141;
	add.s32 	%r1145, %r1139, %r1142;
	and.b32  	%r1146, %r1145, 255;
	cvt.u64.u32 	%rd2328, %r1146;
	add.s64 	%rd2329, %rd46, %rd2328;
	ld.local.u8 	%rs3576, [%rd2329+16];
	cvt.u16.u32 	%rs3577, %r1144;
	add.s16 	%rs3578, %rs3576, %rs3577;
	cvt.u64.u16 	%rd2330, %rs3578;
	and.b64  	%rd2331, %rd2330, 255;
	add.s64 	%rd2332, %rd46, %rd2331;
	ld.local.u8 	%rs97, [%rd2332+16];
	add.s32 	%r1147, %r1139, 1;
	and.b32  	%r1148, %r1147, 255;
	cvt.u64.u32 	%rd2333, %r1148;
	add.s64 	%rd2334, %rd46, %rd2333;
	ld.local.u8 	%rs3579, [%rd2334+16];
	add.s16 	%rs3580, %rs3579, %rs3574;
	add.s16 	%rs3581, %rs3580, 1;
	cvt.u64.u16 	%rd2335, %rs3581;
	and.b64  	%rd2336, %rd2335, 255;
	add.s64 	%rd2337, %rd46, %rd2336;
	ld.local.u8 	%rs98, [%rd2337+16];
	mul.f64 	%fd3663, %fd751, %fd751;
	mov.f64 	%fd3664, 0d3FE0000000000000;
	sub.f64 	%fd3665, %fd3664, %fd3663;
	mul.f64 	%fd3666, %fd752, %fd752;
	sub.f64 	%fd757, %fd3665, %fd3666;
	setp.lt.f64 	%p376, %fd757, 0d0000000000000000;
	mov.f64 	%fd4265, 0d0000000000000000;
	@%p376 bra 	$L__BB1_319;
	add.s64 	%rd2338, %rd46, %rd94;
	ld.local.u8 	%rs3582, [%rd2338+16];
	mul.lo.s16 	%rs3583, %rs3582, 171;
	shr.u16 	%rs3584, %rs3583, 11;
	mul.lo.s16 	%rs3585, %rs3584, 12;
	sub.s16 	%rs3586, %rs3582, %rs3585;
	mul.f64 	%fd3667, %fd757, %fd757;
	mul.f64 	%fd3668, %fd3667, %fd3667;
	cvt.u32.u16 	%r1149, %rs3586;
	and.b32  	%r1150, %r1149, 255;
	mul.wide.u32 	%rd2339, %r1150, 2;
	mov.u64 	%rd2340, _ZN34_INTERNAL_47dbf28a_4_k_cu_215f420f7simplex5grad2E;
	add.s64 	%rd2341, %rd2340, %rd2339;
	ld.const.s8 	%rs3587, [%rd2341];
	cvt.rn.f64.s16 	%fd3669, %rs3587;
	ld.const.s8 	%rs3588, [%rd2341+1];
	cvt.rn.f64.s16 	%fd3670, %rs3588;
	mul.f64 	%fd3671, %fd752, %fd3670;
	fma.rn.f64 	%fd3672, %fd751, %fd3669, %fd3671;
	mul.f64 	%fd4265, %fd3668, %fd3672;
$L__BB1_319:
	mul.f64 	%fd3674, %fd753, %fd753;
	mov.f64 	%fd3675, 0d3FE0000000000000;
	sub.f64 	%fd3676, %fd3675, %fd3674;
	mul.f64 	%fd3677, %fd754, %fd754;
	sub.f64 	%fd760, %fd3676, %fd3677;
	setp.lt.f64 	%p377, %fd760, 0d0000000000000000;
	mov.f64 	%fd4266, 0d0000000000000000;
	@%p377 bra 	$L__BB1_321;
	mul.f64 	%fd3678, %fd760, %fd760;
	mul.f64 	%fd3679, %fd3678, %fd3678;
	mul.lo.s16 	%rs3590, %rs97, 171;
	shr.u16 	%rs3591, %rs3590, 11;
	mul.lo.s16 	%rs3592, %rs3591, 12;
	sub.s16 	%rs3593, %rs97, %rs3592;
	cvt.u32.u16 	%r1151, %rs3593;
	and.b32  	%r1152, %r1151, 255;
	mul.wide.u32 	%rd2342, %r1152, 2;
	mov.u64 	%rd2343, _ZN34_INTERNAL_47dbf28a_4_k_cu_215f420f7simplex5grad2E;
	add.s64 	%rd2344, %rd2343, %rd2342;
	ld.const.s8 	%rs3594, [%rd2344];
	cvt.rn.f64.s16 	%fd3680, %rs3594;
	ld.const.s8 	%rs3595, [%rd2344+1];
	cvt.rn.f64.s16 	%fd3681, %rs3595;
	mul.f64 	%fd3682, %fd754, %fd3681;
	fma.rn.f64 	%fd3683, %fd753, %fd3680, %fd3682;
	mul.f64 	%fd4266, %fd3679, %fd3683;
$L__BB1_321:
	mul.f64 	%fd3685, %fd755, %fd755;
	mov.f64 	%fd3686, 0d3FE0000000000000;
	sub.f64 	%fd3687, %fd3686, %fd3685;
	mul.f64 	%fd3688, %fd756, %fd756;
	sub.f64 	%fd763, %fd3687, %fd3688;
	setp.lt.f64 	%p378, %fd763, 0d0000000000000000;
	mov.f64 	%fd4267, 0d0000000000000000;
	@%p378 bra 	$L__BB1_323;
	mul.f64 	%fd3689, %fd763, %fd763;
	mul.f64 	%fd3690, %fd3689, %fd3689;
	mul.lo.s16 	%rs3597, %rs98, 171;
	shr.u16 	%rs3598, %rs3597, 11;
	mul.lo.s16 	%rs3599, %rs3598, 12;
	sub.s16 	%rs3600, %rs98, %rs3599;
	cvt.u32.u16 	%r1153, %rs3600;
	and.b32  	%r1154, %r1153, 255;
	mul.wide.u32 	%rd2345, %r1154, 2;
	mov.u64 	%rd2346, _ZN34_INTERNAL_47dbf28a_4_k_cu_215f420f7simplex5grad2E;
	add.s64 	%rd2347, %rd2346, %rd2345;
	ld.const.s8 	%rs3601, [%rd2347];
	cvt.rn.f64.s16 	%fd3691, %rs3601;
	ld.const.s8 	%rs3602, [%rd2347+1];
	cvt.rn.f64.s16 	%fd3692, %rs3602;
	mul.f64 	%fd3693, %fd756, %fd3692;
	fma.rn.f64 	%fd3694, %fd755, %fd3691, %fd3693;
	mul.f64 	%fd4267, %fd3690, %fd3694;
$L__BB1_323:
	add.f64 	%fd3696, %fd4265, %fd4266;
	add.f64 	%fd3697, %fd3696, %fd4267;
	mul.f64 	%fd3698, %fd3697, 0d4051800000000000;
	fma.rn.f64 	%fd766, %fd3698, 0d3FE199999999999A, 0d0000000000000000;
	// begin inline asm
	prefetch.local.L2 [%rd1355];
	// end inline asm
	ld.local.v2.f64 	{%fd3699, %fd3700}, [%rd46+272];
	add.f64 	%fd3701, %fd3699, 0d3FC199999E000000;
	add.f64 	%fd3702, %fd3700, 0dBFD5DDDDE3555555;
	add.f64 	%fd3703, %fd3701, %fd3702;
	fma.rn.f64 	%fd3704, %fd3703, 0d3FD76CF5D0B09954, %fd3701;
	cvt.rzi.s32.f64 	%r1155, %fd3704;
	fma.rn.f64 	%fd3705, %fd3703, 0d3FD76CF5D0B09954, %fd3702;
	cvt.rzi.s32.f64 	%r1156, %fd3705;
	cvt.rn.f64.s32 	%fd3706, %r1155;
	setp.lt.f64 	%p379, %fd3704, %fd3706;
	selp.s32 	%r1157, -1, 0, %p379;
	add.s32 	%r1158, %r1155, %r1157;
	cvt.rn.f64.s32 	%fd3707, %r1156;
	setp.lt.f64 	%p380, %fd3705, %fd3707;
	selp.s32 	%r1159, -1, 0, %p380;
	add.s32 	%r1160, %r1156, %r1159;
	add.s32 	%r1161, %r1158, %r1160;
	cvt.rn.f64.s32 	%fd3708, %r1161;
	mul.f64 	%fd3709, %fd3708, 0d3FCB0CB174DF99C8;
	cvt.rn.f64.s32 	%fd3710, %r1158;
	cvt.rn.f64.s32 	%fd3711, %r1160;
	sub.f64 	%fd3712, %fd3709, %fd3710;
	add.f64 	%fd767, %fd3701, %fd3712;
	sub.f64 	%fd3713, %fd3709, %fd3711;
	add.f64 	%fd768, %fd3702, %fd3713;
	setp.leu.f64 	%p381, %fd767, %fd768;
	setp.gt.f64 	%p382, %fd767, %fd768;
	selp.u32 	%r1162, 1, 0, %p382;
	selp.u32 	%r1163, 1, 0, %p381;
	selp.f64 	%fd3714, 0d3FF0000000000000, 0d0000000000000000, %p382;
	sub.f64 	%fd3715, %fd767, %fd3714;
	add.f64 	%fd769, %fd3715, 0d3FCB0CB174DF99C8;
	selp.f64 	%fd3716, 0d3FF0000000000000, 0d0000000000000000, %p381;
	sub.f64 	%fd3717, %fd768, %fd3716;
	add.f64 	%fd770, %fd3717, 0d3FCB0CB174DF99C8;
	add.f64 	%fd3718, %fd767, 0dBFF0000000000000;
	add.f64 	%fd771, %fd3718, 0d3FDB0CB174DF99C8;
	add.f64 	%fd3719, %fd768, 0dBFF0000000000000;
	add.f64 	%fd772, %fd3719, 0d3FDB0CB174DF99C8;
	and.b32  	%r1164, %r1160, 255;
	cvt.u64.u32 	%rd2349, %r1164;
	add.s64 	%rd2350, %rd46, %rd2349;
	ld.local.u8 	%rs3603, [%rd2350+288];
	cvt.u16.u32 	%rs3604, %r1158;
	add.s16 	%rs3605, %rs3603, %rs3604;
	cvt.u64.u16 	%rd2351, %rs3605;
	and.b64  	%rd95, %rd2351, 255;
	add.s32 	%r1165, %r1158, %r1162;
	add.s32 	%r1166, %r1160, %r1163;
	and.b32  	%r1167, %r1166, 255;
	cvt.u64.u32 	%rd2352, %r1167;
	add.s64 	%rd2353, %rd46, %rd2352;
	ld.local.u8 	%rs3606, [%rd2353+288];
	cvt.u16.u32 	%rs3607, %r1165;
	add.s16 	%rs3608, %rs3606, %rs3607;
	cvt.u64.u16 	%rd2354, %rs3608;
	and.b64  	%rd2355, %rd2354, 255;
	add.s64 	%rd2356, %rd46, %rd2355;
	ld.local.u8 	%rs99, [%rd2356+288];
	add.s32 	%r1168, %r1160, 1;
	and.b32  	%r1169, %r1168, 255;
	cvt.u64.u32 	%rd2357, %r1169;
	add.s64 	%rd2358, %rd46, %rd2357;
	ld.local.u8 	%rs3609, [%rd2358+288];
	add.s16 	%rs3610, %rs3609, %rs3604;
	add.s16 	%rs3611, %rs3610, 1;
	cvt.u64.u16 	%rd2359, %rs3611;
	and.b64  	%rd2360, %rd2359, 255;
	add.s64 	%rd2361, %rd46, %rd2360;
	ld.local.u8 	%rs100, [%rd2361+288];
	mul.f64 	%fd3720, %fd767, %fd767;
	mov.f64 	%fd3721, 0d3FE0000000000000;
	sub.f64 	%fd3722, %fd3721, %fd3720;
	mul.f64 	%fd3723, %fd768, %fd768;
	sub.f64 	%fd773, %fd3722, %fd3723;
	setp.lt.f64 	%p383, %fd773, 0d0000000000000000;
	mov.f64 	%fd4268, 0d0000000000000000;
	@%p383 bra 	$L__BB1_325;
	add.s64 	%rd2362, %rd46, %rd95;
	ld.local.u8 	%rs3612, [%rd2362+288];
	mul.lo.s16 	%rs3613, %rs3612, 171;
	shr.u16 	%rs3614, %rs3613, 11;
	mul.lo.s16 	%rs3615, %rs3614, 12;
	sub.s16 	%rs3616, %rs3612, %rs3615;
	mul.f64 	%fd3724, %fd773, %fd773;
	mul.f64 	%fd3725, %fd3724, %fd3724;
	cvt.u32.u16 	%r1170, %rs3616;
	and.b32  	%r1171, %r1170, 255;
	mul.wide.u32 	%rd2363, %r1171, 2;
	mov.u64 	%rd2364, _ZN34_INTERNAL_47dbf28a_4_k_cu_215f420f7simplex5grad2E;
	add.s64 	%rd2365, %rd2364, %rd2363;
	ld.const.s8 	%rs3617, [%rd2365];
	cvt.rn.f64.s16 	%fd3726, %rs3617;
	ld.const.s8 	%rs3618, [%rd2365+1];
	cvt.rn.f64.s16 	%fd3727, %rs3618;
	mul.f64 	%fd3728, %fd768, %fd3727;
	fma.rn.f64 	%fd3729, %fd767, %fd3726, %fd3728;
	mul.f64 	%fd4268, %fd3725, %fd3729;
$L__BB1_325:
	mul.f64 	%fd3731, %fd769, %fd769;
	mov.f64 	%fd3732, 0d3FE0000000000000;
	sub.f64 	%fd3733, %fd3732, %fd3731;
	mul.f64 	%fd3734, %fd770, %fd770;
	sub.f64 	%fd776, %fd3733, %fd3734;
	setp.lt.f64 	%p384, %fd776, 0d0000000000000000;
	mov.f64 	%fd4269, 0d0000000000000000;
	@%p384 bra 	$L__BB1_327;
	mul.f64 	%fd3735, %fd776, %fd776;
	mul.f64 	%fd3736, %fd3735, %fd3735;
	mul.lo.s16 	%rs3620, %rs99, 171;
	shr.u16 	%rs3621, %rs3620, 11;
	mul.lo.s16 	%rs3622, %rs3621, 12;
	sub.s16 	%rs3623, %rs99, %rs3622;
	cvt.u32.u16 	%r1172, %rs3623;
	and.b32  	%r1173, %r1172, 255;
	mul.wide.u32 	%rd2366, %r1173, 2;
	mov.u64 	%rd2367, _ZN34_INTERNAL_47dbf28a_4_k_cu_215f420f7simplex5grad2E;
	add.s64 	%rd2368, %rd2367, %rd2366;
	ld.const.s8 	%rs3624, [%rd2368];
	cvt.rn.f64.s16 	%fd3737, %rs3624;
	ld.const.s8 	%rs3625, [%rd2368+1];
	cvt.rn.f64.s16 	%fd3738, %rs3625;
	mul.f64 	%fd3739, %fd770, %fd3738;
	fma.rn.f64 	%fd3740, %fd769, %fd3737, %fd3739;
	mul.f64 	%fd4269, %fd3736, %fd3740;
$L__BB1_327:
	mul.f64 	%fd3742, %fd771, %fd771;
	mov.f64 	%fd3743, 0d3FE0000000000000;
	sub.f64 	%fd3744, %fd3743, %fd3742;
	mul.f64 	%fd3745, %fd772, %fd772;
	sub.f64 	%fd779, %fd3744, %fd3745;
	setp.lt.f64 	%p385, %fd779, 0d0000000000000000;
	mov.f64 	%fd4270, 0d0000000000000000;
	@%p385 bra 	$L__BB1_329;
	mul.f64 	%fd3746, %fd779, %fd779;
	mul.f64 	%fd3747, %fd3746, %fd3746;
	mul.lo.s16 	%rs3627, %rs100, 171;
	shr.u16 	%rs3628, %rs3627, 11;
	mul.lo.s16 	%rs3629, %rs3628, 12;
	sub.s16 	%rs3630, %rs100, %rs3629;
	cvt.u32.u16 	%r1174, %rs3630;
	and.b32  	%r1175, %r1174, 255;
	mul.wide.u32 	%rd2369, %r1175, 2;
	mov.u64 	%rd2370, _ZN34_INTERNAL_47dbf28a_4_k_cu_215f420f7simplex5grad2E;
	add.s64 	%rd2371, %rd2370, %rd2369;
	ld.const.s8 	%rs3631, [%rd2371];
	cvt.rn.f64.s16 	%fd3748, %rs3631;
	ld.const.s8 	%rs3632, [%rd2371+1];
	cvt.rn.f64.s16 	%fd3749, %rs3632;
	mul.f64 	%fd3750, %fd772, %fd3749;
	fma.rn.f64 	%fd3751, %fd771, %fd3748, %fd3750;
	mul.f64 	%fd4270, %fd3747, %fd3751;
$L__BB1_329:
	add.f64 	%fd3753, %fd4268, %fd4269;
	add.f64 	%fd3754, %fd3753, %fd4270;
	mul.f64 	%fd3755, %fd3754, 0d4051800000000000;
	mul.f64 	%fd3756, %fd3755, 0d3FE199999999999A;
	fma.rn.f64 	%fd782, %fd3756, 0d4000000000000000, %fd766;
	// begin inline asm
	prefetch.local.L2 [%rd1380];
	// end inline asm
	ld.local.v2.f64 	{%fd3757, %fd3758}, [%rd46+544];
	add.f64 	%fd3759, %fd3757, 0d3FA199999E000000;
	add.f64 	%fd3760, %fd3758, 0dBFB5DDDDE3555555;
	add.f64 	%fd3761, %fd3759, %fd3760;
	fma.rn.f64 	%fd3762, %fd3761, 0d3FD76CF5D0B09954, %fd3759;
	cvt.rzi.s32.f64 	%r1176, %fd3762;
	fma.rn.f64 	%fd3763, %fd3761, 0d3FD76CF5D0B09954, %fd3760;
	cvt.rzi.s32.f64 	%r1177, %fd3763;
	cvt.rn.f64.s32 	%fd3764, %r1176;
	setp.lt.f64 	%p386, %fd3762, %fd3764;
	selp.s32 	%r1178, -1, 0, %p386;
	add.s32 	%r1179, %r1176, %r1178;
	cvt.rn.f64.s32 	%fd3765, %r1177;
	setp.lt.f64 	%p387, %fd3763, %fd3765;
	selp.s32 	%r1180, -1, 0, %p387;
	add.s32 	%r1181, %r1177, %r1180;
	add.s32 	%r1182, %r1179, %r1181;
	cvt.rn.f64.s32 	%fd3766, %r1182;
	mul.f64 	%fd3767, %fd3766, 0d3FCB0CB174DF99C8;
	cvt.rn.f64.s32 	%fd3768, %r1179;
	cvt.rn.f64.s32 	%fd3769, %r1181;
	sub.f64 	%fd3770, %fd3767, %fd3768;
	add.f64 	%fd783, %fd3759, %fd3770;
	sub.f64 	%fd3771, %fd3767, %fd3769;
	add.f64 	%fd784, %fd3760, %fd3771;
	setp.leu.f64 	%p388, %fd783, %fd784;
	setp.gt.f64 	%p389, %fd783, %fd784;
	selp.u32 	%r1183, 1, 0, %p389;
	selp.u32 	%r1184, 1, 0, %p388;
	selp.f64 	%fd3772, 0d3FF0000000000000, 0d0000000000000000, %p389;
	sub.f64 	%fd3773, %fd783, %fd3772;
	add.f64 	%fd785, %fd3773, 0d3FCB0CB174DF99C8;
	selp.f64 	%fd3774, 0d3FF0000000000000, 0d0000000000000000, %p388;
	sub.f64 	%fd3775, %fd784, %fd3774;
	add.f64 	%fd786, %fd3775, 0d3FCB0CB174DF99C8;
	add.f64 	%fd3776, %fd783, 0dBFF0000000000000;
	add.f64 	%fd787, %fd3776, 0d3FDB0CB174DF99C8;
	add.f64 	%fd3777, %fd784, 0dBFF0000000000000;
	add.f64 	%fd788, %fd3777, 0d3FDB0CB174DF99C8;
	and.b32  	%r1185, %r1181, 255;
	cvt.u64.u32 	%rd2373, %r1185;
	add.s64 	%rd2374, %rd46, %rd2373;
	ld.local.u8 	%rs3633, [%rd2374+560];
	cvt.u16.u32 	%rs3634, %r1179;
	add.s16 	%rs3635, %rs3633, %rs3634;
	cvt.u64.u16 	%rd2375, %rs3635;
	and.b64  	%rd96, %rd2375, 255;
	add.s32 	%r1186, %r1179, %r1183;
	add.s32 	%r1187, %r1181, %r1184;
	and.b32  	%r1188, %r1187, 255;
	cvt.u64.u32 	%rd2376, %r1188;
	add.s64 	%rd2377, %rd46, %rd2376;
	ld.local.u8 	%rs3636, [%rd2377+560];
	cvt.u16.u32 	%rs3637, %r1186;
	add.s16 	%rs3638, %rs3636, %rs3637;
	cvt.u64.u16 	%rd2378, %rs3638;
	and.b64  	%rd2379, %rd2378, 255;
	add.s64 	%rd2380, %rd46, %rd2379;
	ld.local.u8 	%rs101, [%rd2380+560];
	add.s32 	%r1189, %r1181, 1;
	and.b32  	%r1190, %r1189, 255;
	cvt.u64.u32 	%rd2381, %r1190;
	add.s64 	%rd2382, %rd46, %rd2381;
	ld.local.u8 	%rs3639, [%rd2382+560];
	add.s16 	%rs3640, %rs3639, %rs3634;
	add.s16 	%rs3641, %rs3640, 1;
	cvt.u64.u16 	%rd2383, %rs3641;
	and.b64  	%rd2384, %rd2383, 255;
	add.s64 	%rd2385, %rd46, %rd2384;
	ld.local.u8 	%rs102, [%rd2385+560];
	mul.f64 	%fd3778, %fd783, %fd783;
	mov.f64 	%fd3779, 0d3FE0000000000000;
	sub.f64 	%fd3780, %fd3779, %fd3778;
	mul.f64 	%fd3781, %fd784, %fd784;
	sub.f64 	%fd789, %fd3780, %fd3781;
	setp.lt.f64 	%p390, %fd789, 0d0000000000000000;
	mov.f64 	%fd4271, 0d0000000000000000;
	@%p390 bra 	$L__BB1_331;
	add.s64 	%rd2386, %rd46, %rd96;
	ld.local.u8 	%rs3642, [%rd2386+560];
	mul.lo.s16 	%rs3643, %rs3642, 171;
	shr.u16 	%rs3644, %rs3643, 11;
	mul.lo.s16 	%rs3645, %rs3644, 12;
	sub.s16 	%rs3646, %rs3642, %rs3645;
	mul.f64 	%fd3782, %fd789, %fd789;
	mul.f64 	%fd3783, %fd3782, %fd3782;
	cvt.u32.u16 	%r1191, %rs3646;
	and.b32  	%r1192, %r1191, 255;
	mul.wide.u32 	%rd2387, %r1192, 2;
	mov.u64 	%rd2388, _ZN34_INTERNAL_47dbf28a_4_k_cu_215f420f7simplex5grad2E;
	add.s64 	%rd2389, %rd2388, %rd2387;
	ld.const.s8 	%rs3647, [%rd2389];
	cvt.rn.f64.s16 	%fd3784, %rs3647;
	ld.const.s8 	%rs3648, [%rd2389+1];
	cvt.rn.f64.s16 	%fd3785, %rs3648;
	mul.f64 	%fd3786, %fd784, %fd3785;
	fma.rn.f64 	%fd3787, %fd783, %fd3784, %fd3786;
	mul.f64 	%fd4271, %fd3783, %fd3787;
$L__BB1_331:
	mul.f64 	%fd3789, %fd785, %fd785;
	mov.f64 	%fd3790, 0d3FE0000000000000;
	sub.f64 	%fd3791, %fd3790, %fd3789;
	mul.f64 	%fd3792, %fd786, %fd786;
	sub.f64 	%fd792, %fd3791, %fd3792;
	setp.lt.f64 	%p391, %fd792, 0d0000000000000000;
	mov.f64 	%fd4272, 0d0000000000000000;
	@%p391 bra 	$L__BB1_333;
	mul.f64 	%fd3793, %fd792, %fd792;
	mul.f64 	%fd3794, %fd3793, %fd3793;
	mul.lo.s16 	%rs3650, %rs101, 171;
	shr.u16 	%rs3651, %rs3650, 11;
	mul.lo.s16 	%rs3652, %rs3651, 12;
	sub.s16 	%rs3653, %rs101, %rs3652;
	cvt.u32.u16 	%r1193, %rs3653;
	and.b32  	%r1194, %r1193, 255;
	mul.wide.u32 	%rd2390, %r1194, 2;
	mov.u64 	%rd2391, _ZN34_INTERNAL_47dbf28a_4_k_cu_215f420f7simplex5grad2E;
	add.s64 	%rd2392, %rd2391, %rd2390;
	ld.const.s8 	%rs3654, [%rd2392];
	cvt.rn.f64.s16 	%fd3795, %rs3654;
	ld.const.s8 	%rs3655, [%rd2392+1];
	cvt.rn.f64.s16 	%fd3796, %rs3655;
	mul.f64 	%fd3797, %fd786, %fd3796;
	fma.rn.f64 	%fd3798, %fd785, %fd3795, %fd3797;
	mul.f64 	%fd4272, %fd3794, %fd3798;
$L__BB1_333:
	mul.f64 	%fd3800, %fd787, %fd787;
	mov.f64 	%fd3801, 0d3FE0000000000000;
	sub.f64 	%fd3802, %fd3801, %fd3800;
	mul.f64 	%fd3803, %fd788, %fd788;
	sub.f64 	%fd795, %fd3802, %fd3803;
	setp.lt.f64 	%p392, %fd795, 0d0000000000000000;
	mov.f64 	%fd4273, 0d0000000000000000;
	@%p392 bra 	$L__BB1_335;
	mul.f64 	%fd3804, %fd795, %fd795;
	mul.f64 	%fd3805, %fd3804, %fd3804;
	mul.lo.s16 	%rs3657, %rs102, 171;
	shr.u16 	%rs3658, %rs3657, 11;
	mul.lo.s16 	%rs3659, %rs3658, 12;
	sub.s16 	%rs3660, %rs102, %rs3659;
	cvt.u32.u16 	%r1195, %rs3660;
	and.b32  	%r1196, %r1195, 255;
	mul.wide.u32 	%rd2393, %r1196, 2;
	mov.u64 	%rd2394, _ZN34_INTERNAL_47dbf28a_4_k_cu_215f420f7simplex5grad2E;
	add.s64 	%rd2395, %rd2394, %rd2393;
	ld.const.s8 	%rs3661, [%rd2395];
	cvt.rn.f64.s16 	%fd3806, %rs3661;
	ld.const.s8 	%rs3662, [%rd2395+1];
	cvt.rn.f64.s16 	%fd3807, %rs3662;
	mul.f64 	%fd3808, %fd788, %fd3807;
	fma.rn.f64 	%fd3809, %fd787, %fd3806, %fd3808;
	mul.f64 	%fd4273, %fd3805, %fd3809;
$L__BB1_335:
	add.f64 	%fd3811, %fd4271, %fd4272;
	add.f64 	%fd3812, %fd3811, %fd4273;
	mul.f64 	%fd3813, %fd3812, 0d4051800000000000;
	mul.f64 	%fd3814, %fd3813, 0d3FE199999999999A;
	fma.rn.f64 	%fd798, %fd3814, 0d4010000000000000, %fd782;
	// begin inline asm
	prefetch.local.L2 [%rd1405];
	// end inline asm
	ld.local.v2.f64 	{%fd3815, %fd3816}, [%rd46+816];
	add.f64 	%fd3817, %fd3815, 0d3F8199999E000000;
	add.f64 	%fd3818, %fd3816, 0dBF95DDDDE3555555;
	add.f64 	%fd3819, %fd3817, %fd3818;
	fma.rn.f64 	%fd3820, %fd3819, 0d3FD76CF5D0B09954, %fd3817;
	cvt.rzi.s32.f64 	%r1197, %fd3820;
	fma.rn.f64 	%fd3821, %fd3819, 0d3FD76CF5D0B09954, %fd3818;
	cvt.rzi.s32.f64 	%r1198, %fd3821;
	cvt.rn.f64.s32 	%fd3822, %r1197;
	setp.lt.f64 	%p393, %fd3820, %fd3822;
	selp.s32 	%r1199, -1, 0, %p393;
	add.s32 	%r1200, %r1197, %r1199;
	cvt.rn.f64.s32 	%fd3823, %r1198;
	setp.lt.f64 	%p394, %fd3821, %fd3823;
	selp.s32 	%r1201, -1, 0, %p394;
	add.s32 	%r1202, %r1198, %r1201;
	add.s32 	%r1203, %r1200, %r1202;
	cvt.rn.f64.s32 	%fd3824, %r1203;
	mul.f64 	%fd3825, %fd3824, 0d3FCB0CB174DF99C8;
	cvt.rn.f64.s32 	%fd3826, %r1200;
	cvt.rn.f64.s32 	%fd3827, %r1202;
	sub.f64 	%fd3828, %fd3825, %fd3826;
	add.f64 	%fd799, %fd3817, %fd3828;
	sub.f64 	%fd3829, %fd3825, %fd3827;
	add.f64 	%fd800, %fd3818, %fd3829;
	setp.leu.f64 	%p395, %fd799, %fd800;
	setp.gt.f64 	%p396, %fd799, %fd800;
	selp.u32 	%r1204, 1, 0, %p396;
	selp.u32 	%r1205, 1, 0, %p395;
	selp.f64 	%fd3830, 0d3FF0000000000000, 0d0000000000000000, %p396;
	sub.f64 	%fd3831, %fd799, %fd3830;
	add.f64 	%fd801, %fd3831, 0d3FCB0CB174DF99C8;
	selp.f64 	%fd3832, 0d3FF0000000000000, 0d0000000000000000, %p395;
	sub.f64 	%fd3833, %fd800, %fd3832;
	add.f64 	%fd802, %fd3833, 0d3FCB0CB174DF99C8;
	add.f64 	%fd3834, %fd799, 0dBFF0000000000000;
	add.f64 	%fd803, %fd3834, 0d3FDB0CB174DF99C8;
	add.f64 	%fd3835, %fd800, 0dBFF0000000000000;
	add.f64 	%fd804, %fd3835, 0d3FDB0CB174DF99C8;
	and.b32  	%r1206, %r1202, 255;
	cvt.u64.u32 	%rd2397, %r1206;
	add.s64 	%rd2398, %rd46, %rd2397;
	ld.local.u8 	%rs3663, [%rd2398+832];
	cvt.u16.u32 	%rs3664, %r1200;
	add.s16 	%rs3665, %rs3663, %rs3664;
	cvt.u64.u16 	%rd2399, %rs3665;
	and.b64  	%rd2400, %rd2399, 255;
	add.s64 	%rd97, %rd46, %rd2400;
	add.s32 	%r1207, %r1200, %r1204;
	add.s32 	%r1208, %r1202, %r1205;
	and.b32  	%r1209, %r1208, 255;
	cvt.u64.u32 	%rd2401, %r1209;
	add.s64 	%rd2402, %rd46, %rd2401;
	ld.local.u8 	%rs3666, [%rd2402+832];
	cvt.u16.u32 	%rs3667, %r1207;
	add.s16 	%rs3668, %rs3666, %rs3667;
	cvt.u64.u16 	%rd2403, %rs3668;
	and.b64  	%rd2404, %rd2403, 255;
	add.s64 	%rd2405, %rd46, %rd2404;
	ld.local.u8 	%rs103, [%rd2405+832];
	add.s32 	%r1210, %r1202, 1;
	and.b32  	%r1211, %r1210, 255;
	cvt.u64.u32 	%rd2406, %r1211;
	add.s64 	%rd2407, %rd46, %rd2406;
	ld.local.u8 	%rs3669, [%rd2407+832];
	add.s16 	%rs3670, %rs3669, %rs3664;
	add.s16 	%rs3671, %rs3670, 1;
	cvt.u64.u16 	%rd2408, %rs3671;
	and.b64  	%rd2409, %rd2408, 255;
	add.s64 	%rd2410, %rd46, %rd2409;
	ld.local.u8 	%rs104, [%rd2410+832];
	mul.f64 	%fd3836, %fd799, %fd799;
	mov.f64 	%fd3837, 0d3FE0000000000000;
	sub.f64 	%fd3838, %fd3837, %fd3836;
	mul.f64 	%fd3839, %fd800, %fd800;
	sub.f64 	%fd805, %fd3838, %fd3839;
	setp.lt.f64 	%p397, %fd805, 0d0000000000000000;
	mov.f64 	%fd4274, 0d0000000000000000;
	@%p397 bra 	$L__BB1_337;
	ld.local.u8 	%rs3672, [%rd97+832];
	mul.lo.s16 	%rs3673, %rs3672, 171;
	shr.u16 	%rs3674, %rs3673, 11;
	mul.lo.s16 	%rs3675, %rs3674, 12;
	sub.s16 	%rs3676, %rs3672, %rs3675;
	mul.f64 	%fd3840, %fd805, %fd805;
	mul.f64 	%fd3841, %fd3840, %fd3840;
	cvt.u32.u16 	%r1212, %rs3676;
	and.b32  	%r1213, %r1212, 255;
	mul.wide.u32 	%rd2411, %r1213, 2;
	mov.u64 	%rd2412, _ZN34_INTERNAL_47dbf28a_4_k_cu_215f420f7simplex5grad2E;
	add.s64 	%rd2413, %rd2412, %rd2411;
	ld.const.s8 	%rs3677, [%rd2413];
	cvt.rn.f64.s16 	%fd3842, %rs3677;
	ld.const.s8 	%rs3678, [%rd2413+1];
	cvt.rn.f64.s16 	%fd3843, %rs3678;
	mul.f64 	%fd3844, %fd800, %fd3843;
	fma.rn.f64 	%fd3845, %fd799, %fd3842, %fd3844;
	mul.f64 	%fd4274, %fd3841, %fd3845;
$L__BB1_337:
	mul.f64 	%fd3847, %fd801, %fd801;
	mov.f64 	%fd3848, 0d3FE0000000000000;
	sub.f64 	%fd3849, %fd3848, %fd3847;
	mul.f64 	%fd3850, %fd802, %fd802;
	sub.f64 	%fd808, %fd3849, %fd3850;
	setp.lt.f64 	%p398, %fd808, 0d0000000000000000;
	mov.f64 	%fd4275, 0d0000000000000000;
	@%p398 bra 	$L__BB1_339;
	mul.f64 	%fd3851, %fd808, %fd808;
	mul.f64 	%fd3852, %fd3851, %fd3851;
	mul.lo.s16 	%rs3680, %rs103, 171;
	shr.u16 	%rs3681, %rs3680, 11;
	mul.lo.s16 	%rs3682, %rs3681, 12;
	sub.s16 	%rs3683, %rs103, %rs3682;
	cvt.u32.u16 	%r1214, %rs3683;
	and.b32  	%r1215, %r1214, 255;
	mul.wide.u32 	%rd2414, %r1215, 2;
	mov.u64 	%rd2415, _ZN34_INTERNAL_47dbf28a_4_k_cu_215f420f7simplex5grad2E;
	add.s64 	%rd2416, %rd2415, %rd2414;
	ld.const.s8 	%rs3684, [%rd2416];
	cvt.rn.f64.s16 	%fd3853, %rs3684;
	ld.const.s8 	%rs3685, [%rd2416+1];
	cvt.rn.f64.s16 	%fd3854, %rs3685;
	mul.f64 	%fd3855, %fd802, %fd3854;
	fma.rn.f64 	%fd3856, %fd801, %fd3853, %fd3855;
	mul.f64 	%fd4275, %fd3852, %fd3856;
$L__BB1_339:
	mul.f64 	%fd3858, %fd803, %fd803;
	mov.f64 	%fd3859, 0d3FE0000000000000;
	sub.f64 	%fd3860, %fd3859, %fd3858;
	mul.f64 	%fd3861, %fd804, %fd804;
	sub.f64 	%fd811, %fd3860, %fd3861;
	setp.lt.f64 	%p399, %fd811, 0d0000000000000000;
	mov.f64 	%fd4276, 0d0000000000000000;
	@%p399 bra 	$L__BB1_341;
	mul.f64 	%fd3862, %fd811, %fd811;
	mul.f64 	%fd3863, %fd3862, %fd3862;
	mul.lo.s16 	%rs3687, %rs104, 171;
	shr.u16 	%rs3688, %rs3687, 11;
	mul.lo.s16 	%rs3689, %rs3688, 12;
	sub.s16 	%rs3690, %rs104, %rs3689;
	cvt.u32.u16 	%r1216, %rs3690;
	and.b32  	%r1217, %r1216, 255;
	mul.wide.u32 	%rd2417, %r1217, 2;
	mov.u64 	%rd2418, _ZN34_INTERNAL_47dbf28a_4_k_cu_215f420f7simplex5grad2E;
	add.s64 	%rd2419, %rd2418, %rd2417;
	ld.const.s8 	%rs3691, [%rd2419];
	cvt.rn.f64.s16 	%fd3864, %rs3691;
	ld.const.s8 	%rs3692, [%rd2419+1];
	cvt.rn.f64.s16 	%fd3865, %rs3692;
	mul.f64 	%fd3866, %fd804, %fd3865;
	fma.rn.f64 	%fd3867, %fd803, %fd3864, %fd3866;
	mul.f64 	%fd4276, %fd3863, %fd3867;
$L__BB1_341:
	add.f64 	%fd3869, %fd4274, %fd4275;
	add.f64 	%fd3870, %fd3869, %fd4276;
	mul.f64 	%fd3871, %fd3870, 0d4051800000000000;
	mul.f64 	%fd3872, %fd3871, 0d3FE199999999999A;
	fma.rn.f64 	%fd814, %fd3872, 0d4020000000000000, %fd798;
	// begin inline asm
	prefetch.local.L1 [%rd993];
	// end inline asm
	// begin inline asm
	prefetch.local.L2 [%rd1431];
	// end inline asm
	ld.local.v2.f64 	{%fd3873, %fd3874}, [%rd42];
	add.f64 	%fd3875, %fd3873, 0d3FF199999E000000;
	add.f64 	%fd3876, %fd3874, 0dC005DDDDE3555555;
	add.f64 	%fd3877, %fd3875, %fd3876;
	fma.rn.f64 	%fd3878, %fd3877, 0d3FD76CF5D0B09954, %fd3875;
	cvt.rzi.s32.f64 	%r1218, %fd3878;
	fma.rn.f64 	%fd3879, %fd3877, 0d3FD76CF5D0B09954, %fd3876;
	cvt.rzi.s32.f64 	%r1219, %fd3879;
	cvt.rn.f64.s32 	%fd3880, %r1218;
	setp.lt.f64 	%p400, %fd3878, %fd3880;
	selp.s32 	%r1220, -1, 0, %p400;
	add.s32 	%r1221, %r1218, %r1220;
	cvt.rn.f64.s32 	%fd3881, %r1219;
	setp.lt.f64 	%p401, %fd3879, %fd3881;
	selp.s32 	%r1222, -1, 0, %p401;
	add.s32 	%r1223, %r1219, %r1222;
	add.s32 	%r1224, %r1221, %r1223;
	cvt.rn.f64.s32 	%fd3882, %r1224;
	mul.f64 	%fd3883, %fd3882, 0d3FCB0CB174DF99C8;
	cvt.rn.f64.s32 	%fd3884, %r1221;
	cvt.rn.f64.s32 	%fd3885, %r1223;
	sub.f64 	%fd3886, %fd3883, %fd3884;
	add.f64 	%fd815, %fd3875, %fd3886;
	sub.f64 	%fd3887, %fd3883, %fd3885;
	add.f64 	%fd816, %fd3876, %fd3887;
	setp.leu.f64 	%p402, %fd815, %fd816;
	setp.gt.f64 	%p403, %fd815, %fd816;
	selp.u32 	%r1225, 1, 0, %p403;
	selp.u32 	%r1226, 1, 0, %p402;
	selp.f64 	%fd3888, 0d3FF0000000000000, 0d0000000000000000, %p403;
	sub.f64 	%fd3889, %fd815, %fd3888;
	add.f64 	%fd817, %fd3889, 0d3FCB0CB174DF99C8;
	selp.f64 	%fd3890, 0d3FF0000000000000, 0d0000000000000000, %p402;
	sub.f64 	%fd3891, %fd816, %fd3890;
	add.f64 	%fd818, %fd3891, 0d3FCB0CB174DF99C8;
	add.f64 	%fd3892, %fd815, 0dBFF0000000000000;
	add.f64 	%fd819, %fd3892, 0d3FDB0CB174DF99C8;
	add.f64 	%fd3893, %fd816, 0dBFF0000000000000;
	add.f64 	%fd820, %fd3893, 0d3FDB0CB174DF99C8;
	and.b32  	%r1227, %r1223, 255;
	cvt.u64.u32 	%rd2422, %r1227;
	add.s64 	%rd2423, %rd42, %rd2422;
	ld.local.u8 	%rs3693, [%rd2423+16];
	cvt.u16.u32 	%rs3694, %r1221;
	add.s16 	%rs3695, %rs3693, %rs3694;
	cvt.u64.u16 	%rd2424, %rs3695;
	and.b64  	%rd98, %rd2424, 255;
	add.s32 	%r1228, %r1221, %r1225;
	add.s32 	%r1229, %r1223, %r1226;
	and.b32  	%r1230, %r1229, 255;
	cvt.u64.u32 	%rd2425, %r1230;
	add.s64 	%rd2426, %rd42, %rd2425;
	ld.local.u8 	%rs3696, [%rd2426+16];
	cvt.u16.u32 	%rs3697, %r1228;
	add.s16 	%rs3698, %rs3696, %rs3697;
	cvt.u64.u16 	%rd2427, %rs3698;
	and.b64  	%rd2428, %rd2427, 255;
	add.s64 	%rd2429, %rd42, %rd2428;
	ld.local.u8 	%rs105, [%rd2429+16];
	add.s32 	%r1231, %r1223, 1;
	and.b32  	%r1232, %r1231, 255;
	cvt.u64.u32 	%rd2430, %r1232;
	add.s64 	%rd2431, %rd42, %rd2430;
	ld.local.u8 	%rs3699, [%rd2431+16];
	add.s16 	%rs3700, %rs3699, %rs3694;
	add.s16 	%rs3701, %rs3700, 1;
	cvt.u64.u16 	%rd2432, %rs3701;
	and.b64  	%rd2433, %rd2432, 255;
	add.s64 	%rd2434, %rd42, %rd2433;
	ld.local.u8 	%rs106, [%rd2434+16];
	mul.f64 	%fd3894, %fd815, %fd815;
	mov.f64 	%fd3895, 0d3FE0000000000000;
	sub.f64 	%fd3896, %fd3895, %fd3894;
	mul.f64 	%fd3897, %fd816, %fd816;
	sub.f64 	%fd821, %fd3896, %fd3897;
	setp.lt.f64 	%p404, %fd821, 0d0000000000000000;
	mov.f64 	%fd4277, 0d0000000000000000;
	@%p404 bra 	$L__BB1_343;
	add.s64 	%rd2435, %rd42, %rd98;
	ld.local.u8 	%rs3702, [%rd2435+16];
	mul.lo.s16 	%rs3703, %rs3702, 171;
	shr.u16 	%rs3704, %rs3703, 11;
	mul.lo.s16 	%rs3705, %rs3704, 12;
	sub.s16 	%rs3706, %rs3702, %rs3705;
	mul.f64 	%fd3898, %fd821, %fd821;
	mul.f64 	%fd3899, %fd3898, %fd3898;
	cvt.u32.u16 	%r1233, %rs3706;
	and.b32  	%r1234, %r1233, 255;
	mul.wide.u32 	%rd2436, %r1234, 2;
	mov.u64 	%rd2437, _ZN34_INTERNAL_47dbf28a_4_k_cu_215f420f7simplex5grad2E;
	add.s64 	%rd2438, %rd2437, %rd2436;
	ld.const.s8 	%rs3707, [%rd2438];
	cvt.rn.f64.s16 	%fd3900, %rs3707;
	ld.const.s8 	%rs3708, [%rd2438+1];
	cvt.rn.f64.s16 	%fd3901, %rs3708;
	mul.f64 	%fd3902, %fd816, %fd3901;
	fma.rn.f64 	%fd3903, %fd815, %fd3900, %fd3902;
	mul.f64 	%fd4277, %fd3899, %fd3903;
$L__BB1_343:
	mul.f64 	%fd3905, %fd817, %fd817;
	mov.f64 	%fd3906, 0d3FE0000000000000;
	sub.f64 	%fd3907, %fd3906, %fd3905;
	mul.f64 	%fd3908, %fd818, %fd818;
	sub.f64 	%fd824, %fd3907, %fd3908;
	setp.lt.f64 	%p405, %fd824, 0d0000000000000000;
	mov.f64 	%fd4278, 0d0000000000000000;
	@%p405 bra 	$L__BB1_345;
	mul.f64 	%fd3909, %fd824, %fd824;
	mul.f64 	%fd3910, %fd3909, %fd3909;
	mul.lo.s16 	%rs3710, %rs105, 171;
	shr.u16 	%rs3711, %rs3710, 11;
	mul.lo.s16 	%rs3712, %rs3711, 12;
	sub.s16 	%rs3713, %rs105, %rs3712;
	cvt.u32.u16 	%r1235, %rs3713;
	and.b32  	%r1236, %r1235, 255;
	mul.wide.u32 	%rd2439, %r1236, 2;
	mov.u64 	%rd2440, _ZN34_INTERNAL_47dbf28a_4_k_cu_215f420f7simplex5grad2E;
	add.s64 	%rd2441, %rd2440, %rd2439;
	ld.const.s8 	%rs3714, [%rd2441];
	cvt.rn.f64.s16 	%fd3911, %rs3714;
	ld.const.s8 	%rs3715, [%rd2441+1];
	cvt.rn.f64.s16 	%fd3912, %rs3715;
	mul.f64 	%fd3913, %fd818, %fd3912;
	fma.rn.f64 	%fd3914, %fd817, %fd3911, %fd3913;
	mul.f64 	%fd4278, %fd3910, %fd3914;
$L__BB1_345:
	mul.f64 	%fd3916, %fd819, %fd819;
	mov.f64 	%fd3917, 0d3FE0000000000000;
	sub.f64 	%fd3918, %fd3917, %fd3916;
	mul.f64 	%fd3919, %fd820, %fd820;
	sub.f64 	%fd827, %fd3918, %fd3919;
	setp.lt.f64 	%p406, %fd827, 0d0000000000000000;
	mov.f64 	%fd4279, 0d0000000000000000;
	@%p406 bra 	$L__BB1_347;
	mul.f64 	%fd3920, %fd827, %fd827;
	mul.f64 	%fd3921, %fd3920, %fd3920;
	mul.lo.s16 	%rs3717, %rs106, 171;
	shr.u16 	%rs3718, %rs3717, 11;
	mul.lo.s16 	%rs3719, %rs3718, 12;
	sub.s16 	%rs3720, %rs106, %rs3719;
	cvt.u32.u16 	%r1237, %rs3720;
	and.b32  	%r1238, %r1237, 255;
	mul.wide.u32 	%rd2442, %r1238, 2;
	mov.u64 	%rd2443, _ZN34_INTERNAL_47dbf28a_4_k_cu_215f420f7simplex5grad2E;
	add.s64 	%rd2444, %rd2443, %rd2442;
	ld.const.s8 	%rs3721, [%rd2444];
	cvt.rn.f64.s16 	%fd3922, %rs3721;
	ld.const.s8 	%rs3722, [%rd2444+1];
	cvt.rn.f64.s16 	%fd3923, %rs3722;
	mul.f64 	%fd3924, %fd820, %fd3923;
	fma.rn.f64 	%fd3925, %fd819, %fd3922, %fd3924;
	mul.f64 	%fd4279, %fd3921, %fd3925;
$L__BB1_347:
	add.f64 	%fd3927, %fd4277, %fd4278;
	add.f64 	%fd3928, %fd3927, %fd4279;
	mul.f64 	%fd3929, %fd3928, 0d4051800000000000;
	fma.rn.f64 	%fd830, %fd3929, 0d3FE199999999999A, 0d0000000000000000;
	// begin inline asm
	prefetch.local.L2 [%rd1455];
	// end inline asm
	ld.local.v2.f64 	{%fd3930, %fd3931}, [%rd42+272];
	add.f64 	%fd3932, %fd3930, 0d3FD777777D555555;
	add.f64 	%fd3933, %fd3931, 0dBFED27D28471C71C;
	add.f64 	%fd3934, %fd3932, %fd3933;
	fma.rn.f64 	%fd3935, %fd3934, 0d3FD76CF5D0B09954, %fd3932;
	cvt.rzi.s32.f64 	%r1239, %fd3935;
	fma.rn.f64 	%fd3936, %fd3934, 0d3FD76CF5D0B09954, %fd3933;
	cvt.rzi.s32.f64 	%r1240, %fd3936;
	cvt.rn.f64.s32 	%fd3937, %r1239;
	setp.lt.f64 	%p407, %fd3935, %fd3937;
	selp.s32 	%r1241, -1, 0, %p407;
	add.s32 	%r1242, %r1239, %r1241;
	cvt.rn.f64.s32 	%fd3938, %r1240;
	setp.lt.f64 	%p408, %fd3936, %fd3938;
	selp.s32 	%r1243, -1, 0, %p408;
	add.s32 	%r1244, %r1240, %r1243;
	add.s32 	%r1245, %r1242, %r1244;
	cvt.rn.f64.s32 	%fd3939, %r1245;
	mul.f64 	%fd3940, %fd3939, 0d3FCB0CB174DF99C8;
	cvt.rn.f64.s32 	%fd3941, %r1242;
	cvt.rn.f64.s32 	%fd3942, %r1244;
	sub.f64 	%fd3943, %fd3940, %fd3941;
	add.f64 	%fd831, %fd3932, %fd3943;
	sub.f64 	%fd3944, %fd3940, %fd3942;
	add.f64 	%fd832, %fd3933, %fd3944;
	setp.leu.f64 	%p409, %fd831, %fd832;
	setp.gt.f64 	%p410, %fd831, %fd832;
	selp.u32 	%r1246, 1, 0, %p410;
	selp.u32 	%r1247, 1, 0, %p409;
	selp.f64 	%fd3945, 0d3FF0000000000000, 0d0000000000000000, %p410;
	sub.f64 	%fd3946, %fd831, %fd3945;
	add.f64 	%fd833, %fd3946, 0d3FCB0CB174DF99C8;
	selp.f64 	%fd3947, 0d3FF0000000000000, 0d0000000000000000, %p409;
	sub.f64 	%fd3948, %fd832, %fd3947;
	add.f64 	%fd834, %fd3948, 0d3FCB0CB174DF99C8;
	add.f64 	%fd3949, %fd831, 0dBFF0000000000000;
	add.f64 	%fd835, %fd3949, 0d3FDB0CB174DF99C8;
	add.f64 	%fd3950, %fd832, 0dBFF0000000000000;
	add.f64 	%fd836, %fd3950, 0d3FDB0CB174DF99C8;
	and.b32  	%r1248, %r1244, 255;
	cvt.u64.u32 	%rd2446, %r1248;
	add.s64 	%rd2447, %rd42, %rd2446;
	ld.local.u8 	%rs3723, [%rd2447+288];
	cvt.u16.u32 	%rs3724, %r1242;
	add.s16 	%rs3725, %rs3723, %rs3724;
	cvt.u64.u16 	%rd2448, %rs3725;
	and.b64  	%rd99, %rd2448, 255;
	add.s32 	%r1249, %r1242, %r1246;
	add.s32 	%r1250, %r1244, %r1247;
	and.b32  	%r1251, %r1250, 255;
	cvt.u64.u32 	%rd2449, %r1251;
	add.s64 	%rd2450, %rd42, %rd2449;
	ld.local.u8 	%rs3726, [%rd2450+288];
	cvt.u16.u32 	%rs3727, %r1249;
	add.s16 	%rs3728, %rs3726, %rs3727;
	cvt.u64.u16 	%rd2451, %rs3728;
	and.b64  	%rd2452, %rd2451, 255;
	add.s64 	%rd2453, %rd42, %rd2452;
	ld.local.u8 	%rs107, [%rd2453+288];
	add.s32 	%r1252, %r1244, 1;
	and.b32  	%r1253, %r1252, 255;
	cvt.u64.u32 	%rd2454, %r1253;
	add.s64 	%rd2455, %rd42, %rd2454;
	ld.local.u8 	%rs3729, [%rd2455+288];
	add.s16 	%rs3730, %rs3729, %rs3724;
	add.s16 	%rs3731, %rs3730, 1;
	cvt.u64.u16 	%rd2456, %rs3731;
	and.b64  	%rd2457, %rd2456, 255;
	add.s64 	%rd2458, %rd42, %rd2457;
	ld.local.u8 	%rs108, [%rd2458+288];
	mul.f64 	%fd3951, %fd831, %fd831;
	mov.f64 	%fd3952, 0d3FE0000000000000;
	sub.f64 	%fd3953, %fd3952, %fd3951;
	mul.f64 	%fd3954, %fd832, %fd832;
	sub.f64 	%fd837, %fd3953, %fd3954;
	setp.lt.f64 	%p411, %fd837, 0d0000000000000000;
	mov.f64 	%fd4280, 0d0000000000000000;
	@%p411 bra 	$L__BB1_349;
	add.s64 	%rd2459, %rd42, %rd99;
	ld.local.u8 	%rs3732, [%rd2459+288];
	mul.lo.s16 	%rs3733, %rs3732, 171;
	shr.u16 	%rs3734, %rs3733, 11;
	mul.lo.s16 	%rs3735, %rs3734, 12;
	sub.s16 	%rs3736, %rs3732, %rs3735;
	mul.f64 	%fd3955, %fd837, %fd837;
	mul.f64 	%fd3956, %fd3955, %fd3955;
	cvt.u32.u16 	%r1254, %rs3736;
	and.b32  	%r1255, %r1254, 255;
	mul.wide.u32 	%rd2460, %r1255, 2;
	mov.u64 	%rd2461, _ZN34_INTERNAL_47dbf28a_4_k_cu_215f420f7simplex5grad2E;
	add.s64 	%rd2462, %rd2461, %rd2460;
	ld.const.s8 	%rs3737, [%rd2462];
	cvt.rn.f64.s16 	%fd3957, %rs3737;
	ld.const.s8 	%rs3738, [%rd2462+1];
	cvt.rn.f64.s16 	%fd3958, %rs3738;
	mul.f64 	%fd3959, %fd832, %fd3958;
	fma.rn.f64 	%fd3960, %fd831, %fd3957, %fd3959;
	mul.f64 	%fd4280, %fd3956, %fd3960;
$L__BB1_349:
	mul.f64 	%fd3962, %fd833, %fd833;
	mov.f64 	%fd3963, 0d3FE0000000000000;
	sub.f64 	%fd3964, %fd3963, %fd3962;
	mul.f64 	%fd3965, %fd834, %fd834;
	sub.f64 	%fd840, %fd3964, %fd3965;
	setp.lt.f64 	%p412, %fd840, 0d0000000000000000;
	mov.f64 	%fd4281, 0d0000000000000000;
	@%p412 bra 	$L__BB1_351;
	mul.f64 	%fd3966, %fd840, %fd840;
	mul.f64 	%fd3967, %fd3966, %fd3966;
	mul.lo.s16 	%rs3740, %rs107, 171;
	shr.u16 	%rs3741, %rs3740, 11;
	mul.lo.s16 	%rs3742, %rs3741, 12;
	sub.s16 	%rs3743, %rs107, %rs3742;
	cvt.u32.u16 	%r1256, %rs3743;
	and.b32  	%r1257, %r1256, 255;
	mul.wide.u32 	%rd2463, %r1257, 2;
	mov.u64 	%rd2464, _ZN34_INTERNAL_47dbf28a_4_k_cu_215f420f7simplex5grad2E;
	add.s64 	%rd2465, %rd2464, %rd2463;
	ld.const.s8 	%rs3744, [%rd2465];
	cvt.rn.f64.s16 	%fd3968, %rs3744;
	ld.const.s8 	%rs3745, [%rd2465+1];
	cvt.rn.f64.s16 	%fd3969, %rs3745;
	mul.f64 	%fd3970, %fd834, %fd3969;
	fma.rn.f64 	%fd3971, %fd833, %fd3968, %fd3970;
	mul.f64 	%fd4281, %fd3967, %fd3971;
$L__BB1_351:
	mul.f64 	%fd3973, %fd835, %fd835;
	mov.f64 	%fd3974, 0d3FE0000000000000;
	sub.f64 	%fd3975, %fd3974, %fd3973;
	mul.f64 	%fd3976, %fd836, %fd836;
	sub.f64 	%fd843, %fd3975, %fd3976;
	setp.lt.f64 	%p413, %fd843, 0d0000000000000000;
	mov.f64 	%fd4282, 0d0000000000000000;
	@%p413 bra 	$L__BB1_353;
	mul.f64 	%fd3977, %fd843, %fd843;
	mul.f64 	%fd3978, %fd3977, %fd3977;
	mul.lo.s16 	%rs3747, %rs108, 171;
	shr.u16 	%rs3748, %rs3747, 11;
	mul.lo.s16 	%rs3749, %rs3748, 12;
	sub.s16 	%rs3750, %rs108, %rs3749;
	cvt.u32.u16 	%r1258, %rs3750;
	and.b32  	%r1259, %r1258, 255;
	mul.wide.u32 	%rd2466, %r1259, 2;
	mov.u64 	%rd2467, _ZN34_INTERNAL_47dbf28a_4_k_cu_215f420f7simplex5grad2E;
	add.s64 	%rd2468, %rd2467, %rd2466;
	ld.const.s8 	%rs3751, [%rd2468];
	cvt.rn.f64.s16 	%fd3979, %rs3751;
	ld.const.s8 	%rs3752, [%rd2468+1];
	cvt.rn.f64.s16 	%fd3980, %rs3752;
	mul.f64 	%fd3981, %fd836, %fd3980;
	fma.rn.f64 	%fd3982, %fd835, %fd3979, %fd3981;
	mul.f64 	%fd4282, %fd3978, %fd3982;
$L__BB1_353:
	add.f64 	%fd3984, %fd4280, %fd4281;
	add.f64 	%fd3985, %fd3984, %fd4282;
	mul.f64 	%fd3986, %fd3985, 0d4051800000000000;
	mul.f64 	%fd3987, %fd3986, 0d3FE199999999999A;
	fma.rn.f64 	%fd846, %fd3987, 0d4000000000000000, %fd830;
	// begin inline asm
	prefetch.local.L2 [%rd1480];
	// end inline asm
	ld.local.v2.f64 	{%fd3988, %fd3989}, [%rd42+544];
	add.f64 	%fd3990, %fd3988, 0d3FBF49F4A71C71C7;
	add.f64 	%fd3991, %fd3989, 0dBFD36FE1ADA12F68;
	add.f64 	%fd3992, %fd3990, %fd3991;
	fma.rn.f64 	%fd3993, %fd3992, 0d3FD76CF5D0B09954, %fd3990;
	cvt.rzi.s32.f64 	%r1260, %fd3993;
	fma.rn.f64 	%fd3994, %fd3992, 0d3FD76CF5D0B09954, %fd3991;
	cvt.rzi.s32.f64 	%r1261, %fd3994;
	cvt.rn.f64.s32 	%fd3995, %r1260;
	setp.lt.f64 	%p414, %fd3993, %fd3995;
	selp.s32 	%r1262, -1, 0, %p414;
	add.s32 	%r1263, %r1260, %r1262;
	cvt.rn.f64.s32 	%fd3996, %r1261;
	setp.lt.f64 	%p415, %fd3994, %fd3996;
	selp.s32 	%r1264, -1, 0, %p415;
	add.s32 	%r1265, %r1261, %r1264;
	add.s32 	%r1266, %r1263, %r1265;
	cvt.rn.f64.s32 	%fd3997, %r1266;
	mul.f64 	%fd3998, %fd3997, 0d3FCB0CB174DF99C8;
	cvt.rn.f64.s32 	%fd3999, %r1263;
	cvt.rn.f64.s32 	%fd4000, %r1265;
	sub.f64 	%fd4001, %fd3998, %fd3999;
	add.f64 	%fd847, %fd3990, %fd4001;
	sub.f64 	%fd4002, %fd3998, %fd4000;
	add.f64 	%fd848, %fd3991, %fd4002;
	setp.leu.f64 	%p416, %fd847, %fd848;
	setp.gt.f64 	%p417, %fd847, %fd848;
	selp.u32 	%r1267, 1, 0, %p417;
	selp.u32 	%r1268, 1, 0, %p416;
	selp.f64 	%fd4003, 0d3FF0000000000000, 0d0000000000000000, %p417;
	sub.f64 	%fd4004, %fd847, %fd4003;
	add.f64 	%fd849, %fd4004, 0d3FCB0CB174DF99C8;
	selp.f64 	%fd4005, 0d3FF0000000000000, 0d0000000000000000, %p416;
	sub.f64 	%fd4006, %fd848, %fd4005;
	add.f64 	%fd850, %fd4006, 0d3FCB0CB174DF99C8;
	add.f64 	%fd4007, %fd847, 0dBFF0000000000000;
	add.f64 	%fd851, %fd4007, 0d3FDB0CB174DF99C8;
	add.f64 	%fd4008, %fd848, 0dBFF0000000000000;
	add.f64 	%fd852, %fd4008, 0d3FDB0CB174DF99C8;
	and.b32  	%r1269, %r1265, 255;
	cvt.u64.u32 	%rd2470, %r1269;
	add.s64 	%rd2471, %rd42, %rd2470;
	ld.local.u8 	%rs3753, [%rd2471+560];
	cvt.u16.u32 	%rs3754, %r1263;
	add.s16 	%rs3755, %rs3753, %rs3754;
	cvt.u64.u16 	%rd2472, %rs3755;
	and.b64  	%rd100, %rd2472, 255;
	add.s32 	%r1270, %r1263, %r1267;
	add.s32 	%r1271, %r1265, %r1268;
	and.b32  	%r1272, %r1271, 255;
	cvt.u64.u32 	%rd2473, %r1272;
	add.s64 	%rd2474, %rd42, %rd2473;
	ld.local.u8 	%rs3756, [%rd2474+560];
	cvt.u16.u32 	%rs3757, %r1270;
	add.s16 	%rs3758, %rs3756, %rs3757;
	cvt.u64.u16 	%rd2475, %rs3758;
	and.b64  	%rd2476, %rd2475, 255;
	add.s64 	%rd2477, %rd42, %rd2476;
	ld.local.u8 	%rs109, [%rd2477+560];
	add.s32 	%r1273, %r1265, 1;
	and.b32  	%r1274, %r1273, 255;
	cvt.u64.u32 	%rd2478, %r1274;
	add.s64 	%rd2479, %rd42, %rd2478;
	ld.local.u8 	%rs3759, [%rd2479+560];
	add.s16 	%rs3760, %rs3759, %rs3754;
	add.s16 	%rs3761, %rs3760, 1;
	cvt.u64.u16 	%rd2480, %rs3761;
	and.b64  	%rd2481, %rd2480, 255;
	add.s64 	%rd2482, %rd42, %rd2481;
	ld.local.u8 	%rs110, [%rd2482+560];
	mul.f64 	%fd4009, %fd847, %fd847;
	mov.f64 	%fd4010, 0d3FE0000000000000;
	sub.f64 	%fd4011, %fd4010, %fd4009;
	mul.f64 	%fd4012, %fd848, %fd848;
	sub.f64 	%fd853, %fd4011, %fd4012;
	setp.lt.f64 	%p418, %fd853, 0d0000000000000000;
	mov.f64 	%fd4283, 0d0000000000000000;
	@%p418 bra 	$L__BB1_355;
	add.s64 	%rd2483, %rd42, %rd100;
	ld.local.u8 	%rs3762, [%rd2483+560];
	mul.lo.s16 	%rs3763, %rs3762, 171;
	shr.u16 	%rs3764, %rs3763, 11;
	mul.lo.s16 	%rs3765, %rs3764, 12;
	sub.s16 	%rs3766, %rs3762, %rs3765;
	mul.f64 	%fd4013, %fd853, %fd853;
	mul.f64 	%fd4014, %fd4013, %fd4013;
	cvt.u32.u16 	%r1275, %rs3766;
	and.b32  	%r1276, %r1275, 255;
	mul.wide.u32 	%rd2484, %r1276, 2;
	mov.u64 	%rd2485, _ZN34_INTERNAL_47dbf28a_4_k_cu_215f420f7simplex5grad2E;
	add.s64 	%rd2486, %rd2485, %rd2484;
	ld.const.s8 	%rs3767, [%rd2486];
	cvt.rn.f64.s16 	%fd4015, %rs3767;
	ld.const.s8 	%rs3768, [%rd2486+1];
	cvt.rn.f64.s16 	%fd4016, %rs3768;
	mul.f64 	%fd4017, %fd848, %fd4016;
	fma.rn.f64 	%fd4018, %fd847, %fd4015, %fd4017;
	mul.f64 	%fd4283, %fd4014, %fd4018;
$L__BB1_355:
	mul.f64 	%fd4020, %fd849, %fd849;
	mov.f64 	%fd4021, 0d3FE0000000000000;
	sub.f64 	%fd4022, %fd4021, %fd4020;
	mul.f64 	%fd4023, %fd850, %fd850;
	sub.f64 	%fd856, %fd4022, %fd4023;
	setp.lt.f64 	%p419, %fd856, 0d0000000000000000;
	mov.f64 	%fd4284, 0d0000000000000000;
	@%p419 bra 	$L__BB1_357;
	mul.f64 	%fd4024, %fd856, %fd856;
	mul.f64 	%fd4025, %fd4024, %fd4024;
	mul.lo.s16 	%rs3770, %rs109, 171;
	shr.u16 	%rs3771, %rs3770, 11;
	mul.lo.s16 	%rs3772, %rs3771, 12;
	sub.s16 	%rs3773, %rs109, %rs3772;
	cvt.u32.u16 	%r1277, %rs3773;
	and.b32  	%r1278, %r1277, 255;
	mul.wide.u32 	%rd2487, %r1278, 2;
	mov.u64 	%rd2488, _ZN34_INTERNAL_47dbf28a_4_k_cu_215f420f7simplex5grad2E;
	add.s64 	%rd2489, %rd2488, %rd2487;
	ld.const.s8 	%rs3774, [%rd2489];
	cvt.rn.f64.s16 	%fd4026, %rs3774;
	ld.const.s8 	%rs3775, [%rd2489+1];
	cvt.rn.f64.s16 	%fd4027, %rs3775;
	mul.f64 	%fd4028, %fd850, %fd4027;
	fma.rn.f64 	%fd4029, %fd849, %fd4026, %fd4028;
	mul.f64 	%fd4284, %fd4025, %fd4029;
$L__BB1_357:
	mul.f64 	%fd4031, %fd851, %fd851;
	mov.f64 	%fd4032, 0d3FE0000000000000;
	sub.f64 	%fd4033, %fd4032, %fd4031;
	mul.f64 	%fd4034, %fd852, %fd852;
	sub.f64 	%fd859, %fd4033, %fd4034;
	setp.lt.f64 	%p420, %fd859, 0d0000000000000000;
	mov.f64 	%fd4285, 0d0000000000000000;
	@%p420 bra 	$L__BB1_359;
	mul.f64 	%fd4035, %fd859, %fd859;
	mul.f64 	%fd4036, %fd4035, %fd4035;
	mul.lo.s16 	%rs3777, %rs110, 171;
	shr.u16 	%rs3778, %rs3777, 11;
	mul.lo.s16 	%rs3779, %rs3778, 12;
	sub.s16 	%rs3780, %rs110, %rs3779;
	cvt.u32.u16 	%r1279, %rs3780;
	and.b32  	%r1280, %r1279, 255;
	mul.wide.u32 	%rd2490, %r1280, 2;
	mov.u64 	%rd2491, _ZN34_INTERNAL_47dbf28a_4_k_cu_215f420f7simplex5grad2E;
	add.s64 	%rd2492, %rd2491, %rd2490;
	ld.const.s8 	%rs3781, [%rd2492];
	cvt.rn.f64.s16 	%fd4037, %rs3781;
	ld.const.s8 	%rs3782, [%rd2492+1];
	cvt.rn.f64.s16 	%fd4038, %rs3782;
	mul.f64 	%fd4039, %fd852, %fd4038;
	fma.rn.f64 	%fd4040, %fd851, %fd4037, %fd4039;
	mul.f64 	%fd4285, %fd4036, %fd4040;
$L__BB1_359:
	add.f64 	%fd4042, %fd4283, %fd4284;
	add.f64 	%fd4043, %fd4042, %fd4285;
	mul.f64 	%fd4044, %fd4043, 0d4051800000000000;
	mul.f64 	%fd4045, %fd4044, 0d3FE199999999999A;
	fma.rn.f64 	%fd862, %fd4045, 0d4010000000000000, %fd846;
	// begin inline asm
	prefetch.local.L2 [%rd1505];
	// end inline asm
	ld.local.v2.f64 	{%fd4046, %fd4047}, [%rd42+816];
	add.f64 	%fd4048, %fd4046, 0d3FA4DBF86F684BDA;
	add.f64 	%fd4049, %fd4047, 0dBFB9EA823CD6E9E0;
	add.f64 	%fd4050, %fd4048, %fd4049;
	fma.rn.f64 	%fd4051, %fd4050, 0d3FD76CF5D0B09954, %fd4048;
	cvt.rzi.s32.f64 	%r1281, %fd4051;
	fma.rn.f64 	%fd4052, %fd4050, 0d3FD76CF5D0B09954, %fd4049;
	cvt.rzi.s32.f64 	%r1282, %fd4052;
	cvt.rn.f64.s32 	%fd4053, %r1281;
	setp.lt.f64 	%p421, %fd4051, %fd4053;
	selp.s32 	%r1283, -1, 0, %p421;
	add.s32 	%r1284, %r1281, %r1283;
	cvt.rn.f64.s32 	%fd4054, %r1282;
	setp.lt.f64 	%p422, %fd4052, %fd4054;
	selp.s32 	%r1285, -1, 0, %p422;
	add.s32 	%r1286, %r1282, %r1285;
	add.s32 	%r1287, %r1284, %r1286;
	cvt.rn.f64.s32 	%fd4055, %r1287;
	mul.f64 	%fd4056, %fd4055, 0d3FCB0CB174DF99C8;
	cvt.rn.f64.s32 	%fd4057, %r1284;
	cvt.rn.f64.s32 	%fd4058, %r1286;
	sub.f64 	%fd4059, %fd4056, %fd4057;
	add.f64 	%fd863, %fd4048, %fd4059;
	sub.f64 	%fd4060, %fd4056, %fd4058;
	add.f64 	%fd864, %fd4049, %fd4060;
	setp.leu.f64 	%p423, %fd863, %fd864;
	setp.gt.f64 	%p424, %fd863, %fd864;
	selp.u32 	%r1288, 1, 0, %p424;
	selp.u32 	%r1289, 1, 0, %p423;
	selp.f64 	%fd4061, 0d3FF0000000000000, 0d0000000000000000, %p424;
	sub.f64 	%fd4062, %fd863, %fd4061;
	add.f64 	%fd865, %fd4062, 0d3FCB0CB174DF99C8;
	selp.f64 	%fd4063, 0d3FF0000000000000, 0d0000000000000000, %p423;
	sub.f64 	%fd4064, %fd864, %fd4063;
	add.f64 	%fd866, %fd4064, 0d3FCB0CB174DF99C8;
	add.f64 	%fd4065, %fd863, 0dBFF0000000000000;
	add.f64 	%fd867, %fd4065, 0d3FDB0CB174DF99C8;
	add.f64 	%fd4066, %fd864, 0dBFF0000000000000;
	add.f64 	%fd868, %fd4066, 0d3FDB0CB174DF99C8;
	and.b32  	%r1290, %r1286, 255;
	cvt.u64.u32 	%rd2494, %r1290;
	add.s64 	%rd2495, %rd42, %rd2494;
	ld.local.u8 	%rs3783, [%rd2495+832];
	cvt.u16.u32 	%rs3784, %r1284;
	add.s16 	%rs3785, %rs3783, %rs3784;
	cvt.u64.u16 	%rd2496, %rs3785;
	and.b64  	%rd2497, %rd2496, 255;
	add.s64 	%rd101, %rd42, %rd2497;
	add.s32 	%r1291, %r1284, %r1288;
	add.s32 	%r1292, %r1286, %r1289;
	and.b32  	%r1293, %r1292, 255;
	cvt.u64.u32 	%rd2498, %r1293;
	add.s64 	%rd2499, %rd42, %rd2498;
	ld.local.u8 	%rs3786, [%rd2499+832];
	cvt.u16.u32 	%rs3787, %r1291;
	add.s16 	%rs3788, %rs3786, %rs3787;
	cvt.u64.u16 	%rd2500, %rs3788;
	and.b64  	%rd2501, %rd2500, 255;
	add.s64 	%rd2502, %rd42, %rd2501;
	ld.local.u8 	%rs111, [%rd2502+832];
	add.s32 	%r1294, %r1286, 1;
	and.b32  	%r1295, %r1294, 255;
	cvt.u64.u32 	%rd2503, %r1295;
	add.s64 	%rd2504, %rd42, %rd2503;
	ld.local.u8 	%rs3789, [%rd2504+832];
	add.s16 	%rs3790, %rs3789, %rs3784;
	add.s16 	%rs3791, %rs3790, 1;
	cvt.u64.u16 	%rd2505, %rs3791;
	and.b64  	%rd2506, %rd2505, 255;
	add.s64 	%rd2507, %rd42, %rd2506;
	ld.local.u8 	%rs112, [%rd2507+832];
	mul.f64 	%fd4067, %fd863, %fd863;
	mov.f64 	%fd4068, 0d3FE0000000000000;
	sub.f64 	%fd4069, %fd4068, %fd4067;
	mul.f64 	%fd4070, %fd864, %fd864;
	sub.f64 	%fd869, %fd4069, %fd4070;
	setp.lt.f64 	%p425, %fd869, 0d0000000000000000;
	mov.f64 	%fd4286, 0d0000000000000000;
	@%p425 bra 	$L__BB1_361;
	ld.local.u8 	%rs3792, [%rd101+832];
	mul.lo.s16 	%rs3793, %rs3792, 171;
	shr.u16 	%rs3794, %rs3793, 11;
	mul.lo.s16 	%rs3795, %rs3794, 12;
	sub.s16 	%rs3796, %rs3792, %rs3795;
	mul.f64 	%fd4071, %fd869, %fd869;
	mul.f64 	%fd4072, %fd4071, %fd4071;
	cvt.u32.u16 	%r1296, %rs3796;
	and.b32  	%r1297, %r1296, 255;
	mul.wide.u32 	%rd2508, %r1297, 2;
	mov.u64 	%rd2509, _ZN34_INTERNAL_47dbf28a_4_k_cu_215f420f7simplex5grad2E;
	add.s64 	%rd2510, %rd2509, %rd2508;
	ld.const.s8 	%rs3797, [%rd2510];
	cvt.rn.f64.s16 	%fd4073, %rs3797;
	ld.const.s8 	%rs3798, [%rd2510+1];
	cvt.rn.f64.s16 	%fd4074, %rs3798;
	mul.f64 	%fd4075, %fd864, %fd4074;
	fma.rn.f64 	%fd4076, %fd863, %fd4073, %fd4075;
	mul.f64 	%fd4286, %fd4072, %fd4076;
$L__BB1_361:
	mul.f64 	%fd4078, %fd865, %fd865;
	mov.f64 	%fd4079, 0d3FE0000000000000;
	sub.f64 	%fd4080, %fd4079, %fd4078;
	mul.f64 	%fd4081, %fd866, %fd866;
	sub.f64 	%fd872, %fd4080, %fd4081;
	setp.lt.f64 	%p426, %fd872, 0d0000000000000000;
	mov.f64 	%fd4287, 0d0000000000000000;
	@%p426 bra 	$L__BB1_363;
	mul.f64 	%fd4082, %fd872, %fd872;
	mul.f64 	%fd4083, %fd4082, %fd4082;
	mul.lo.s16 	%rs3800, %rs111, 171;
	shr.u16 	%rs3801, %rs3800, 11;
	mul.lo.s16 	%rs3802, %rs3801, 12;
	sub.s16 	%rs3803, %rs111, %rs3802;
	cvt.u32.u16 	%r1298, %rs3803;
	and.b32  	%r1299, %r1298, 255;
	mul.wide.u32 	%rd2511, %r1299, 2;
	mov.u64 	%rd2512, _ZN34_INTERNAL_47dbf28a_4_k_cu_215f420f7simplex5grad2E;
	add.s64 	%rd2513, %rd2512, %rd2511;
	ld.const.s8 	%rs3804, [%rd2513];
	cvt.rn.f64.s16 	%fd4084, %rs3804;
	ld.const.s8 	%rs3805, [%rd2513+1];
	cvt.rn.f64.s16 	%fd4085, %rs3805;
	mul.f64 	%fd4086, %fd866, %fd4085;
	fma.rn.f64 	%fd4087, %fd865, %fd4084, %fd4086;
	mul.f64 	%fd4287, %fd4083, %fd4087;
$L__BB1_363:
	mul.f64 	%fd4089, %fd867, %fd867;
	mov.f64 	%fd4090, 0d3FE0000000000000;
	sub.f64 	%fd4091, %fd4090, %fd4089;
	mul.f64 	%fd4092, %fd868, %fd868;
	sub.f64 	%fd875, %fd4091, %fd4092;
	setp.lt.f64 	%p427, %fd875, 0d0000000000000000;
	mov.f64 	%fd4288, 0d0000000000000000;
	@%p427 bra 	$L__BB1_365;
	mul.f64 	%fd4093, %fd875, %fd875;
	mul.f64 	%fd4094, %fd4093, %fd4093;
	mul.lo.s16 	%rs3807, %rs112, 171;
	shr.u16 	%rs3808, %rs3807, 11;
	mul.lo.s16 	%rs3809, %rs3808, 12;
	sub.s16 	%rs3810, %rs112, %rs3809;
	cvt.u32.u16 	%r1300, %rs3810;
	and.b32  	%r1301, %r1300, 255;
	mul.wide.u32 	%rd2514, %r1301, 2;
	mov.u64 	%rd2515, _ZN34_INTERNAL_47dbf28a_4_k_cu_215f420f7simplex5grad2E;
	add.s64 	%rd2516, %rd2515, %rd2514;
	ld.const.s8 	%rs3811, [%rd2516];
	cvt.rn.f64.s16 	%fd4095, %rs3811;
	ld.const.s8 	%rs3812, [%rd2516+1];
	cvt.rn.f64.s16 	%fd4096, %rs3812;
	mul.f64 	%fd4097, %fd868, %fd4096;
	fma.rn.f64 	%fd4098, %fd867, %fd4095, %fd4097;
	mul.f64 	%fd4288, %fd4094, %fd4098;
$L__BB1_365:
	add.f64 	%fd4099, %fd4286, %fd4287;
	add.f64 	%fd4100, %fd4099, %fd4288;
	mul.f64 	%fd4101, %fd4100, 0d4051800000000000;
	mul.f64 	%fd4102, %fd4101, 0d3FE199999999999A;
	fma.rn.f64 	%fd4103, %fd4102, 0d4020000000000000, %fd862;
	fma.rn.f64 	%fd4104, %fd750, 0d3FF199999999999A, 0d3FE0000000000000;
	fma.rn.f64 	%fd4105, %fd814, 0d3FC3333333333333, 0d3FE6666666666666;
	mul.f64 	%fd4106, %fd4105, 0d3FEFAE147AE147AE;
	fma.rn.f64 	%fd4107, %fd4104, 0d3F847AE147AE147B, %fd4106;
	mov.f64 	%fd4108, 0d3FF0000000000000;
	sub.f64 	%fd4109, %fd4108, %fd4107;
	mul.f64 	%fd4110, %fd4109, %fd4109;
	sub.f64 	%fd4111, %fd4108, %fd4110;
	setp.lt.f64 	%p428, %fd4111, 0d0000000000000000;
	selp.f64 	%fd4112, 0d0000000000000000, %fd4111, %p428;
	setp.gt.f64 	%p429, %fd4112, 0d3FF0000000000000;
	selp.f64 	%fd4113, 0d3FF0000000000000, %fd4112, %p429;
	mul.f64 	%fd4114, %fd4113, 0d404F800000000000;
	cvt.rzi.s32.f64 	%r1302, %fd4114;
	fma.rn.f64 	%fd4115, %fd4103, 0d3FC3333333333333, 0d3FE0000000000000;
	mul.f64 	%fd4116, %fd4115, 0d3FEFEF9DB22D0E56;
	fma.rn.f64 	%fd4117, %fd4104, 0d3F60624DD2F1A9FC, %fd4116;
	setp.lt.f64 	%p430, %fd4117, 0d0000000000000000;
	selp.f64 	%fd4118, 0d0000000000000000, %fd4117, %p430;
	setp.gt.f64 	%p431, %fd4118, 0d3FF0000000000000;
	selp.f64 	%fd4119, 0d3FF0000000000000, %fd4118, %p431;
	mul.f64 	%fd4120, %fd4119, 0d404F800000000000;
	cvt.rzi.s32.f64 	%r1303, %fd4120;
	shl.b32 	%r1304, %r1303, 6;
	add.s32 	%r1305, %r1304, %r1302;
	cvt.s64.s32 	%rd2517, %r1305;
	add.s64 	%rd2519, %rd1531, %rd2517;
	ld.const.u8 	%rs3813, [%rd2519];
	setp.gt.u16 	%p432, %rs3813, 9;
	@%p432 bra 	$L__BB1_367;
	cvt.u32.u16 	%r1306, %rs3813;
	mov.b16 	%rs3814, 1;
	shl.b16 	%rs3815, %rs3814, %r1306;
	and.b16  	%rs3816, %rs3815, 592;
	setp.ne.s16 	%p433, %rs3816, 0;
	@%p433 bra 	$L__BB1_368;
$L__BB1_367:
	mov.b64 	%rd2520, 0;
	st.global.u64 	[%rd30], %rd2520;
$L__BB1_368:
	ret;
$L__BB1_369:
	cvt.u64.u16 	%rd127, %rs1;
	mul.lo.s64 	%rd128, %rd10, %rd127;
	shr.u64 	%rd129, %rd128, 31;
	cvt.u32.u64 	%r1309, %rd129;
	bra.uni 	$L__BB1_6;
$L__BB1_370:
	cvt.u64.u16 	%rd417, %rs4;
	mul.lo.s64 	%rd418, %rd17, %rd417;
	shr.u64 	%rd419, %rd418, 31;
	cvt.u32.u64 	%r1311, %rd419;
	bra.uni 	$L__BB1_20;
$L__BB1_371:
	cvt.u64.u16 	%rd1010, %rs10;
	mul.lo.s64 	%rd1011, %rd38, %rd1010;
	shr.u64 	%rd1012, %rd1011, 31;
	cvt.u32.u64 	%r1316, %rd1012;
	bra.uni 	$L__BB1_46;

}


// ===== COMPILED SASS (sm_100) =====

	.target	sm_100

	.elftype	@"ET_EXEC"


//--------------------- .note.nv.tkinfo           --------------------------
	.section	.note.nv.tkinfo,"",@"SHT_NOTE"
	.sectionflags	@"SHF_NOTE_NV_TKINFO"
	.tkinfo
        /*0018*/ 	.word	0x00000002
        /*0030*/ 	.string	""
        /*0030*/ 	.string	"ptxas"
        /*0030*/ 	.string	"Cuda compilation tools, release 13.0, V13.0.88"
        /*0030*/ 	.string	"Build cuda_13.0.r13.0/compiler.36424714_0"
        /*0030*/ 	.string	"-arch sm_100 -m 64 "



//--------------------- .note.nv.cuinfo           --------------------------
	.section	.note.nv.cuinfo,"",@"SHT_NOTE"
	.sectionflags	@"SHF_NOTE_NV_CUINFO"
        /*0018*/ 	.short	0x0002
        /*001a*/ 	.short	0x0064
        /*001c*/ 	.short	0x0082
	.zero		2


//--------------------- .nv.info                  --------------------------
	.section	.nv.info,"",@"SHT_CUDA_INFO"
	.align	4


	//----- nvinfo : EIATTR_REGCOUNT
	.align		4
        /*0000*/ 	.byte	0x04, 0x2f
        /*0002*/ 	.short	(.L_3 - .L_2)
	.align		4
.L_2:
        /*0004*/ 	.word	index@(_Z23checkSeedBiomesHumiditymPjPm)
        /*0008*/ 	.word	0x00000035


	//----- nvinfo : EIATTR_FRAME_SIZE
	.align		4
.L_3:
        /*000c*/ 	.byte	0x04, 0x11
        /*000e*/ 	.short	(.L_5 - .L_4)
	.align		4
.L_4:
        /*0010*/ 	.word	index@($__internal_1_$__cuda_sm20_div_rn_f64_full)
        /*0014*/ 	.word	0x00000440


	//----- nvinfo : EIATTR_FRAME_SIZE
	.align		4
.L_5:
        /*0018*/ 	.byte	0x04, 0x11
        /*001a*/ 	.short	(.L_7 - .L_6)
	.align		4
.L_6:
        /*001c*/ 	.word	index@(_Z23checkSeedBiomesHumiditymPjPm)
        /*0020*/ 	.word	0x00000440


	//----- nvinfo : EIATTR_REGCOUNT
	.align		4
.L_7:
        /*0024*/ 	.byte	0x04, 0x2f
        /*0026*/ 	.short	(.L_9 - .L_8)
	.align		4
.L_8:
        /*0028*/ 	.word	index@(_Z19part2ElectricBooglomjPm)
        /*002c*/ 	.word	0x00000036


	//----- nvinfo : EIATTR_FRAME_SIZE
	.align		4
.L_9:
        /*0030*/ 	.byte	0x04, 0x11
        /*0032*/ 	.short	(.L_11 - .L_10)
	.align		4
.L_10:
        /*0034*/ 	.word	index@($__internal_0_$__cuda_sm20_div_rn_f64_full)
        /*0038*/ 	.word	0x00000aa0


	//----- nvinfo : EIATTR_FRAME_SIZE
	.align		4
.L_11:
        /*003c*/ 	.byte	0x04, 0x11
        /*003e*/ 	.short	(.L_13 - .L_12)
	.align		4
.L_12:
        /*0040*/ 	.word	index@(_Z19part2ElectricBooglomjPm)
        /*0044*/ 	.word	0x00000aa0


	//----- nvinfo : EIATTR_MIN_STACK_SIZE
	.align		4
.L_13:
        /*0048*/ 	.byte	0x04, 0x12
        /*004a*/ 	.short	(.L_15 - .L_14)
	.align		4
.L_14:
        /*004c*/ 	.word	index@(_Z19part2ElectricBooglomjPm)
        /*0050*/ 	.word	0x00000aa0


	//----- nvinfo : EIATTR_MIN_STACK_SIZE
	.align		4
.L_15:
        /*0054*/ 	.byte	0x04, 0x12
        /*0056*/ 	.short	(.L_17 - .L_16)
	.align		4
.L_16:
        /*0058*/ 	.word	index@(_Z23checkSeedBiomesHumiditymPjPm)
        /*005c*/ 	.word	0x00000440
.L_17:


//--------------------- .nv.compat                --------------------------
	.section	.nv.compat,"",@"SHT_CUDA_COMPAT_INFO"
	.align	4
        /*0000*/ 	.byte	0x02, 0x09, 0x00, 0x00, 0x02, 0x02, 0x01, 0x00, 0x02, 0x05, 0x05, 0x00, 0x03, 0x07, 0x01, 0x01
        /*0010*/ 	.byte	0x02, 0x03, 0x00, 0x00, 0x02, 0x06, 0x01, 0x00, 0x04, 0x0b, 0x08, 0x00, 0x01, 0x00, 0x00, 0x00
        /*0020*/ 	.byte	0x00, 0x00, 0x00, 0x00


//--------------------- .nv.info._Z19part2ElectricBooglomjPm --------------------------
	.section	.nv.info._Z19part2ElectricBooglomjPm,"",@"SHT_CUDA_INFO"
	.sectionflags	@""
	.align	4


	//----- nvinfo : EIATTR_CUDA_API_VERSION
	.align		4
        /*0000*/ 	.byte	0x04, 0x37
        /*0002*/ 	.short	(.L_19 - .L_18)
.L_18:
        /*0004*/ 	.word	0x00000082


	//----- nvinfo : EIATTR_KPARAM_INFO
	.align		4
.L_19:
        /*0008*/ 	.byte	0x04, 0x17
        /*000a*/ 	.short	(.L_21 - .L_20)
.L_20:
        /*000c*/ 	.word	0x00000000
        /*0010*/ 	.short	0x0002
        /*0012*/ 	.short	0x0010
        /*0014*/ 	.byte	0x00, 0xf5, 0x21, 0x00


	//----- nvinfo : EIATTR_KPARAM_INFO
	.align		4
.L_21:
        /*0018*/ 	.byte	0x04, 0x17
        /*001a*/ 	.short	(.L_23 - .L_22)
.L_22:
        /*001c*/ 	.word	0x00000000
        /*0020*/ 	.short	0x0001
        /*0022*/ 	.short	0x0008
        /*0024*/ 	.byte	0x00, 0xf0, 0x11, 0x00


	//----- nvinfo : EIATTR_KPARAM_INFO
	.align		4
.L_23:
        /*0028*/ 	.byte	0x04, 0x17
        /*002a*/ 	.short	(.L_25 - .L_24)
.L_24:
        /*002c*/ 	.word	0x00000000
        /*0030*/ 	.short	0x0000
        /*0032*/ 	.short	0x0000
        /*0034*/ 	.byte	0x00, 0xf0, 0x21, 0x00


	//----- nvinfo : EIATTR_SPARSE_MMA_MASK
	.align		4
.L_25:
        /*0038*/ 	.byte	0x03, 0x50
        /*003a*/ 	.short	0x0000


	//----- nvinfo : EIATTR_MAXREG_COUNT
	.align		4
        /*003c*/ 	.byte	0x03, 0x1b
        /*003e*/ 	.short	0x00ff


	//----- nvinfo : EIATTR_MERCURY_ISA_VERSION
	.align		4
        /*0040*/ 	.byte	0x03, 0x5f
        /*0042*/ 	.short	0x0101


	//----- nvinfo : EIATTR_VRC_CTA_INIT_COUNT
	.align		4
        /*0044*/ 	.byte	0x02, 0x4a
	.zero		1
	.zero		1


	//----- nvinfo : EIATTR_EXIT_INSTR_OFFSETS
	.align		4
        /*0048*/ 	.byte	0x04, 0x1c
        /*004a*/ 	.short	(.L_27 - .L_26)


	//   ....[0]....
.L_26:
        /*004c*/ 	.word	0x000000a0


	//   ....[1]....
        /*0050*/ 	.word	0x00006cd0


	//   ....[2]....
        /*0054*/ 	.word	0x00014100


	//   ....[3]....
        /*0058*/ 	.word	0x0001adb0


	//   ....[4]....
        /*005c*/ 	.word	0x00020750


	//   ....[5]....
        /*0060*/ 	.word	0x00025e90


	//   ....[6]....
        /*0064*/ 	.word	0x0002b4a0


	//   ....[7]....
        /*0068*/ 	.word	0x00030cd0


	//   ....[8]....
        /*006c*/ 	.word	0x00036450


	//   ....[9]....
        /*0070*/ 	.word	0x00036480


	//----- nvinfo : EIATTR_MAX_THREADS
	.align		4
.L_27:
        /*0074*/ 	.byte	0x04, 0x05
        /*0076*/ 	.short	(.L_29 - .L_28)
.L_28:
        /*0078*/ 	.word	0x00000080
        /*007c*/ 	.word	0x00000001
        /*0080*/ 	.word	0x00000001


	//----- nvinfo : EIATTR_CRS_STACK_SIZE
	.align		4
.L_29:
        /*0084*/ 	.byte	0x04, 0x1e
        /*0086*/ 	.short	(.L_31 - .L_30)
.L_30:
        /*0088*/ 	.word	0x00000000


	//----- nvinfo : EIATTR_CBANK_PARAM_SIZE
	.align		4
.L_31:
        /*008c*/ 	.byte	0x03, 0x19
        /*008e*/ 	.short	0x0018


	//----- nvinfo : EIATTR_PARAM_CBANK
	.align		4
        /*0090*/ 	.byte	0x04, 0x0a
        /*0092*/ 	.short	(.L_33 - .L_32)
	.align		4
.L_32:
        /*0094*/ 	.word	index@(.nv.constant0._Z19part2ElectricBooglomjPm)
        /*0098*/ 	.short	0x0380
        /*009a*/ 	.short	0x0018


	//----- nvinfo : EIATTR_SW_WAR
	.align		4
.L_33:
        /*009c*/ 	.byte	0x04, 0x36
        /*009e*/ 	.short	(.L_35 - .L_34)
.L_34:
        /*00a0*/ 	.word	0x00000008
.L_35:


//--------------------- .nv.info._Z23checkSeedBiomesHumiditymPjPm --------------------------
	.section	.nv.info._Z23checkSeedBiomesHumiditymPjPm,"",@"SHT_CUDA_INFO"
	.sectionflags	@""
	.align	4


	//----- nvinfo : EIATTR_CUDA_API_VERSION
	.align		4
        /*0000*/ 	.byte	0x04, 0x37
        /*0002*/ 	.short	(.L_37 - .L_36)
.L_36:
        /*0004*/ 	.word	0x00000082


	//----- nvinfo : EIATTR_KPARAM_INFO
	.align		4
.L_37:
        /*0008*/ 	.byte	0x04, 0x17
        /*000a*/ 	.short	(.L_39 - .L_38)
.L_38:
        /*000c*/ 	.word	0x00000000
        /*0010*/ 	.short	0x0002
        /*0012*/ 	.short	0x0010
        /*0014*/ 	.byte	0x00, 0xf5, 0x21, 0x00


	//----- nvinfo : EIATTR_KPARAM_INFO
	.align		4
.L_39:
        /*0018*/ 	.byte	0x04, 0x17
        /*001a*/ 	.short	(.L_41 - .L_40)
.L_40:
        /*001c*/ 	.word	0x00000000
        /*0020*/ 	.short	0x0001
        /*0022*/ 	.short	0x0008
        /*0024*/ 	.byte	0x00, 0xf5, 0x21, 0x00


	//----- nvinfo : EIATTR_KPARAM_INFO
	.align		4
.L_41:
        /*0028*/ 	.byte	0x04, 0x17
        /*002a*/ 	.short	(.L_43 - .L_42)
.L_42:
        /*002c*/ 	.word	0x00000000
        /*0030*/ 	.short	0x0000
        /*0032*/ 	.short	0x0000
        /*0034*/ 	.byte	0x00, 0xf0, 0x21, 0x00


	//----- nvinfo : EIATTR_SPARSE_MMA_MASK
	.align		4
.L_43:
        /*0038*/ 	.byte	0x03, 0x50
        /*003a*/ 	.short	0x0000


	//----- nvinfo : EIATTR_MAXREG_COUNT
	.align		4
        /*003c*/ 	.byte	0x03, 0x1b
        /*003e*/ 	.short	0x0080


	//----- nvinfo : EIATTR_MERCURY_ISA_VERSION
	.align		4
        /*0040*/ 	.byte	0x03, 0x5f
        /*0042*/ 	.short	0x0101


	//----- nvinfo : EIATTR_INT_WARP_WIDE_INSTR_OFFSETS
	.align		4
        /*0044*/ 	.byte	0x04, 0x31
        /*0046*/ 	.short	(.L_45 - .L_44)


	//   ....[0]....
.L_44:
        /*0048*/ 	.word	0x0000b670


	//   ....[1]....
        /*004c*/ 	.word	0x0000b720


	//----- nvinfo : EIATTR_VRC_CTA_INIT_COUNT
	.align		4
.L_45:
        /*0050*/ 	.byte	0x02, 0x4a
	.zero		1
	.zero		1


	//----- nvinfo : EIATTR_EXIT_INSTR_OFFSETS
	.align		4
        /*0054*/ 	.byte	0x04, 0x1c
        /*0056*/ 	.short	(.L_47 - .L_46)


	//   ....[0]....
.L_46:
        /*0058*/ 	.word	0x00006cb0


	//   ....[1]....
        /*005c*/ 	.word	0x000091c0


	//   ....[2]....
        /*0060*/ 	.word	0x0000b650


	//   ....[3]....
        /*0064*/ 	.word	0x0000b760


	//----- nvinfo : EIATTR_MAX_THREADS
	.align		4
.L_47:
        /*0068*/ 	.byte	0x04, 0x05
        /*006a*/ 	.short	(.L_49 - .L_48)
.L_48:
        /*006c*/ 	.word	0x00000080
        /*0070*/ 	.word	0x00000001
        /*0074*/ 	.word	0x00000001


	//----- nvinfo : EIATTR_CRS_STACK_SIZE
	.align		4
.L_49:
        /*0078*/ 	.byte	0x04, 0x1e
        /*007a*/ 	.short	(.L_51 - .L_50)
.L_50:
        /*007c*/ 	.word	0x00000000


	//----- nvinfo : EIATTR_CBANK_PARAM_SIZE
	.align		4
.L_51:
        /*0080*/ 	.byte	0x03, 0x19
        /*0082*/ 	.short	0x0018


	//----- nvinfo : EIATTR_PARAM_CBANK
	.align		4
        /*0084*/ 	.byte	0x04, 0x0a
        /*0086*/ 	.short	(.L_53 - .L_52)
	.align		4
.L_52:
        /*0088*/ 	.word	index@(.nv.constant0._Z23checkSeedBiomesHumiditymPjPm)
        /*008c*/ 	.short	0x0380
        /*008e*/ 	.short	0x0018


	//----- nvinfo : EIATTR_SW_WAR
	.align		4
.L_53:
        /*0090*/ 	.byte	0x04, 0x36
        /*0092*/ 	.short	(.L_55 - .L_54)
.L_54:
        /*0094*/ 	.word	0x00000008
.L_55:


//--------------------- .nv.callgraph             --------------------------
	.section	.nv.callgraph,"",@"SHT_CUDA_CALLGRAPH"
	.align	4
	.sectionentsize	8
	.align		4
        /*0000*/ 	.word	0x00000000
	.align		4
        /*0004*/ 	.word	0xffffffff
	.align		4
        /*0008*/ 	.word	0x00000000
	.align		4
        /*000c*/ 	.word	0xfffffffe
	.align		4
        /*0010*/ 	.word	0x00000000
	.align		4
        /*0014*/ 	.word	0xfffffffd
	.align		4
        /*0018*/ 	.word	0x00000000
	.align		4
        /*001c*/ 	.word	0xfffffffc


//--------------------- .nv.constant3             --------------------------
	.section	.nv.constant3,"a",@progbits
.nv.constant3:
	.type		_ZN34_INTERNAL_47dbf28a_4_k_cu_215f420f7simplex5grad2E,@object
	.size		_ZN34_INTERNAL_47dbf28a_4_k_cu_215f420f7simplex5grad2E,(_ZN34_INTERNAL_47dbf28a_4_k_cu_215f420f12more_simplex11biomeLookupE - _ZN34_INTERNAL_47dbf28a_4_k_cu_215f420f7simplex5grad2E)
_ZN34_INTERNAL_47dbf28a_4_k_cu_215f420f7simplex5grad2E:
        /*0000*/ 	.byte	0x01, 0x01, 0xff, 0x01, 0x01, 0xff, 0xff, 0xff, 0x01, 0x00, 0xff, 0x00, 0x01, 0x00, 0xff, 0x00
        /*0010*/ 	.byte	0x00, 0x01, 0x00, 0xff, 0x00, 0x01, 0x00, 0xff
	.type		_ZN34_INTERNAL_47dbf28a_4_k_cu_215f420f12more_simplex11biomeLookupE,@object
	.size		_ZN34_INTERNAL_47dbf28a_4_k_cu_215f420f12more_simplex11biomeLookupE,(.L_1 - _ZN34_INTERNAL_47dbf28a_4_k_cu_215f420f12more_simplex11biomeLookupE)
_ZN34_INTERNAL_47dbf28a_4_k_cu_215f420f12more_simplex11biomeLookupE:
        /*0018*/ 	.byte	0x0b, 0x0b, 0x0b, 0x0b, 0x0b, 0x0b, 0x0b, 0x0b, 0x0b, 0x0b, 0x0b, 0x0b, 0x0b, 0x0b, 0x0b, 0x0b
        /* <DEDUP_REMOVED lines=255> */
.L_1:


//--------------------- .text._Z19part2ElectricBooglomjPm --------------------------
	.section	.text._Z19part2ElectricBooglomjPm,"ax",@progbits
	.align	128
.text._Z19part2ElectricBooglomjPm:
        .type           _Z19part2ElectricBooglomjPm,@function
        .size           _Z19part2ElectricBooglomjPm,(.L_x_309 - _Z19part2ElectricBooglomjPm)
        .other          _Z19part2ElectricBooglomjPm,@"STO_CUDA_ENTRY STV_DEFAULT"
_Z19part2ElectricBooglomjPm:
[----:B------:R-:W0:Y:S01]  /*0000*/  LDC R1, c[0x0][0x37c] ;  /* 0x0000df00ff017b82 */ /* 0x000e220000000800 */
[----:B------:R-:W1:Y:S07]  /*0010*/  S2R R2, SR_TID.X ;  /* 0x0000000000027919 */ /* 0x000e6e0000002100 */
[----:B------:R-:W1:Y:S01]  /*0020*/  S2UR UR4, SR_CTAID.X ;  /* 0x00000000000479c3 */ /* 0x000e620000002500 */
[----:B------:R-:W2:Y:S01]  /*0030*/  LDCU UR5, c[0x0][0x388] ;  /* 0x00007100ff0577ac */ /* 0x000ea20008000800 */
[----:B0-----:R-:W-:-:S05]  /*0040*/  VIADD R1, R1, 0xfffff560 ;  /* 0xfffff56001017836 */ /* 0x001fca0000000000 */
[C---:B------:R-:W-:Y:S01]  /*0050*/  R2UR UR6, R1.reuse ;  /* 0x00000000010672ca */ /* 0x040fe200000e0000 */
[----:B------:R-:W1:Y:S01]  /*0060*/  LDC R3, c[0x0][0x360] ;  /* 0x0000d800ff037b82 */ /* 0x000e620000000800 */
[----:B------:R-:W-:Y:S01]  /*0070*/  R2UR UR7, R1 ;  /* 0x00000000010772ca */ /* 0x000fe200000e0000 */
[----:B-1----:R-:W-:-:S05]  /*0080*/  IMAD R38, R3, UR4, R2 ;  /* 0x0000000403267c24 */ /* 0x002fca000f8e0202 */
[----:B--2---:R-:W-:-:S13]  /*0090*/  ISETP.GE.U32.AND P0, PT, R38, UR5, PT ;  /* 0x0000000526007c0c */ /* 0x004fda000bf06070 */
[----:B------:R-:W-:Y:S05]  /*00a0*/  @P0 EXIT ;  /* 0x000000000000094d */ /* 0x000fea0003800000 */
[----:B------:R-:W0:Y:S01]  /*00b0*/  LDC.64 R32, c[0x0][0x390] ;  /* 0x0000e400ff207b82 */ /* 0x000e220000000a00 */
[----:B------:R-:W1:Y:S01]  /*00c0*/  LDCU.64 UR10, c[0x0][0x358] ;  /* 0x00006b00ff0a77ac */ /* 0x000e620008000a00 */
[----:B0-----:R-:W-:-:S05]  /*00d0*/  IMAD.WIDE.U32 R32, R38, 0x8, R32 ;  /* 0x0000000826207825 */ /* 0x001fca00078e0020 */
[----:B-1----:R-:W2:Y:S01]  /*00e0*/  LDG.E.64 R28, desc[UR10][R32.64] ;  /* 0x0000000a201c7981 */ /* 0x002ea2000c1e1b00 */
[----:B------:R-:W0:Y:S01]  /*00f0*/  S2UR UR4, SR_CgaCtaId ;  /* 0x00000000000479c3 */ /* 0x000e220000008800 */
[----:B------:R-:W1:Y:S01]  /*0100*/  LDCU UR5, c[0x0][0x2f8] ;  /* 0x00005f00ff0577ac */ /* 0x000e620008000800 */
[----:B------:R-:W-:Y:S02]  /*0110*/  HFMA2 R37, -RZ, RZ, 1.984375, 0 ;  /* 0x3ff00000ff257431 */ /* 0x000fe400000001ff */
[----:B------:R-:W-:Y:S01]  /*0120*/  IMAD.MOV.U32 R34, RZ, RZ, 0x0 ;  /* 0x00000000ff227424 */ /* 0x000fe200078e00ff */
[----:B------:R-:W-:Y:S01]  /*0130*/  CS2R R30, SRZ ;  /* 0x00000000001e7805 */ /* 0x000fe2000001ff00 */
[----:B------:R-:W-:Y:S01]  /*0140*/  UMOV UR8, 0x400 ;  /* 0x0000040000087882 */ /* 0x000fe20000000000 */
[----:B------:R-:W-:Y:S02]  /*0150*/  IMAD.MOV.U32 R35, RZ, RZ, 0x3ff00000 ;  /* 0x3ff00000ff237424 */ /* 0x000fe400078e00ff */
[----:B------:R-:W-:Y:S01]  /*0160*/  IMAD.MOV.U32 R36, RZ, RZ, 0x0 ;  /* 0x00000000ff247424 */ /* 0x000fe200078e00ff */
[----:B-1----:R-:W-:-:S02]  /*0170*/  UIADD3 UR5, UPT, UPT, UR6, UR5, URZ ;  /* 0x0000000506057290 */ /* 0x002fc4000fffe0ff */
[----:B0-----:R-:W-:-:S03]  /*0180*/  ULEA UR8, UR4, UR8, 0x18 ;  /* 0x0000000804087291 */ /* 0x001fc6000f8ec0ff */
[----:B------:R-:W-:-:S03]  /*0190*/  UMOV UR4, URZ ;  /* 0x000000ff00047c82 */ /* 0x000fc60008000000 */
[----:B------:R-:W-:Y:S02]  /*01a0*/  VIADD R0, R2, UR8 ;  /* 0x0000000802007c36 */ /* 0x000fe40008000000 */
[----:B--2---:R-:W-:Y:S02]  /*01b0*/  IMAD R39, R29, 0x268f, RZ ;  /* 0x0000268f1d277824 */ /* 0x004fe400078e02ff */
[----:B------:R-:W-:-:S04]  /*01c0*/  IMAD.WIDE.U32 R40, R28, 0x268f, RZ ;  /* 0x0000268f1c287825 */ /* 0x000fc800078e00ff */
[----:B------:R-:W-:Y:S01]  /*01d0*/  IMAD.IADD R39, R41, 0x1, R39 ;  /* 0x0000000129277824 */ /* 0x000fe200078e0227 */
[----:B------:R-:W-:-:S04]  /*01e0*/  LOP3.LUT R40, R40, 0xdeece66d, RZ, 0x3c, !PT ;  /* 0xdeece66d28287812 */ /* 0x000fc800078e3cff */
[----:B------:R-:W-:-:S04]  /*01f0*/  LOP3.LUT R39, R39, 0xffff, RZ, 0xc0, !PT ;  /* 0x0000ffff27277812 */ /* 0x000fc800078ec0ff */
[----:B------:R-:W-:-:S07]  /*0200*/  LOP3.LUT R39, R39, 0x5, RZ, 0x3c, !PT ;  /* 0x0000000527277812 */ /* 0x000fce00078e3cff */
.L_x_12:
[----:B------:R-:W-:Y:S01]  /*0210*/  IMAD.MOV.U32 R3, RZ, RZ, 0x1 ;  /* 0x00000001ff037424 */ /* 0x000fe200078e00ff */
[----:B0-----:R-:W-:Y:S01]  /*0220*/  MOV R7, 0x5 ;  /* 0x0000000500077802 */ /* 0x001fe20000000f00 */
[----:B------:R-:W-:Y:S01]  /*0230*/  IMAD.MOV.U32 R4, RZ, RZ, 0x2 ;  /* 0x00000002ff047424 */ /* 0x000fe200078e00ff */
[----:B------:R-:W-:Y:S01]  /*0240*/  MOV R13, 0xc7 ;  /* 0x000000c7000d7802 */ /* 0x000fe20000000f00 */
[----:B------:R-:W-:Y:S01]  /*0250*/  IMAD.MOV.U32 R10, RZ, RZ, 0x9 ;  /* 0x00000009ff0a7424 */ /* 0x000fe200078e00ff */
[----:B------:R0:W-:Y:S01]  /*0260*/  STS.U8 [R2+UR8+0x80], R3 ;  /* 0x0000800302007988 */ /* 0x0001e20008000008 */
[----:B------:R-:W-:Y:S01]  /*0270*/  IMAD.MOV.U32 R5, RZ, RZ, 0x3 ;  /* 0x00000003ff057424 */ /* 0x000fe200078e00ff */
[----:B------:R-:W-:Y:S01]  /*0280*/  UIMAD UR6, UR4, 0x110, UR5 ;  /* 0x00000110040678a4 */ /* 0x000fe2000f8e0205 */
[----:B------:R-:W-:Y:S01]  /*0290*/  IMAD.MOV.U32 R8, RZ, RZ, 0x6 ;  /* 0x00000006ff087424 */ /* 0x000fe200078e00ff */
[----:B------:R1:W-:Y:S01]  /*02a0*/  STS.U8 [R2+UR8+0x100], R4 ;  /* 0x0001000402007988 */ /* 0x0003e20008000008 */
[----:B------:R-:W-:Y:S01]  /*02b0*/  IMAD.MOV.U32 R11, RZ, RZ, 0xa ;  /* 0x0000000aff0b7424 */ /* 0x000fe200078e00ff */
[----:B------:R-:W-:Y:S01]  /*02c0*/  MOV R14, 0xef ;  /* 0x000000ef000e7802 */ /* 0x000fe20000000f00 */
[----:B------:R-:W-:Y:S01]  /*02d0*/  IMAD.MOV.U32 R9, RZ, RZ, 0x8 ;  /* 0x00000008ff097424 */ /* 0x000fe200078e00ff */
[----:B------:R2:W-:Y:S01]  /*02e0*/  STS.U8 [R2+UR8+0x280], R7 ;  /* 0x0002800702007988 */ /* 0x0005e20008000008 */
[----:B------:R-:W-:-:S02]  /*02f0*/  IMAD.MOV.U32 R6, RZ, RZ, 0x4 ;  /* 0x00000004ff067424 */ /* 0x000fc400078e00ff */
[----:B0-----:R-:W-:Y:S01]  /*0300*/  IMAD.MOV.U32 R3, RZ, RZ, 0x7 ;  /* 0x00000007ff037424 */ /* 0x001fe200078e00ff */
[----:B------:R0:W-:Y:S01]  /*0310*/  STS.U8 [R2+UR8+0x180], R5 ;  /* 0x0001800502007988 */ /* 0x0001e20008000008 */
[----:B------:R-:W-:Y:S01]  /*0320*/  IMAD.MOV.U32 R12, RZ, RZ, 0x2e ;  /* 0x0000002eff0c7424 */ /* 0x000fe200078e00ff */
[----:B-1----:R-:W-:Y:S01]  /*0330*/  PRMT R4, R10, 0x7610, R4 ;  /* 0x000076100a047816 */ /* 0x002fe20000000004 */
[----:B------:R-:W-:Y:S01]  /*0340*/  IMAD.MOV.U32 R10, RZ, RZ, 0xe ;  /* 0x0000000eff0a7424 */ /* 0x000fe200078e00ff */
[----:B------:R1:W-:Y:S01]  /*0350*/  STS.U8 [R2+UR8+0x300], R8 ;  /* 0x0003000802007988 */ /* 0x0003e20008000008 */
[----:B------:R-:W-:Y:S02]  /*0360*/  IMAD.MOV.U32 R15, RZ, RZ, 0xf9 ;  /* 0x000000f9ff0f7424 */ /* 0x000fe400078e00ff */
[----:B--2---:R-:W-:Y:S01]  /*0370*/  IMAD.MOV.U32 R7, RZ, RZ, 0xc ;  /* 0x0000000cff077424 */ /* 0x004fe200078e00ff */
[----:B------:R2:W-:Y:S01]  /*0380*/  STS.U8 [R2+UR8+0x380], R3 ;  /* 0x0003800302007988 */ /* 0x0005e20008000008 */
[----:B0-----:R-:W-:Y:S01]  /*0390*/  PRMT R5, R11, 0x7610, R5 ;  /* 0x000076100b057816 */ /* 0x001fe20000000005 */
[----:B------:R-:W-:-:S02]  /*03a0*/  IMAD.MOV.U32 R11, RZ, RZ, 0x1a ;  /* 0x0000001aff0b7424 */ /* 0x000fc400078e00ff */
[----:B------:R0:W-:Y:S01]  /*03b0*/  STS.U8 [R2+UR8+0x600], R7 ;  /* 0x0006000702007988 */ /* 0x0001e20008000008 */
[----:B-1----:R-:W-:-:S03]  /*03c0*/  IMAD.MOV.U32 R8, RZ, RZ, 0xd ;  /* 0x0000000dff087424 */ /* 0x002fc600078e00ff */
[----:B------:R1:W-:Y:S01]  /*03d0*/  STS.U8 [R2+UR8+0x400], R9 ;  /* 0x0004000902007988 */ /* 0x0003e20008000008 */
[----:B--2---:R-:W-:Y:S01]  /*03e0*/  PRMT R3, R10, 0x7610, R3 ;  /* 0x000076100a037816 */ /* 0x004fe20000000003 */
[----:B------:R-:W-:Y:S02]  /*03f0*/  IMAD.MOV.U32 R10, RZ, RZ, 0x10 ;  /* 0x00000010ff0a7424 */ /* 0x000fe400078e00ff */
[----:B------:R2:W-:Y:S01]  /*0400*/  STS.U8 [R2+UR8+0x500], R5 ;  /* 0x0005000502007988 */ /* 0x0005e20008000008 */
[----:B0-----:R-:W-:-:S03]  /*0410*/  IMAD.MOV.U32 R7, RZ, RZ, 0x13 ;  /* 0x00000013ff077424 */ /* 0x001fc600078e00ff */
        /* <DEDUP_REMOVED lines=8> */
[----:B-1----:R-:W-:Y:S02]  /*04a0*/  PRMT R3, R7, 0x7610, R3 ;  /* 0x0000761007037816 */ /* 0x002fe40000000003 */
[----:B------:R-:W-:Y:S01]  /*04b0*/  PRMT R7, R8, 0x7610, R7 ;  /* 0x0000761008077816 */ /* 0x000fe20000000007 */
[----:B------:R1:W-:Y:S01]  /*04c0*/  STS.U8 [R2+UR8+0x800], R5 ;  /* 0x0008000502007988 */ /* 0x0003e20008000008 */
[----:B--2---:R-:W-:Y:S02]  /*04d0*/  MOV R6, 0xb ;  /* 0x0000000b00067802 */ /* 0x004fe40000000f00 */
[----:B------:R-:W-:Y:S01]  /*04e0*/  PRMT R8, R10, 0x7610, R8 ;  /* 0x000076100a087816 */ /* 0x000fe20000000008 */
[----:B------:R-:W-:Y:S01]  /*04f0*/  IMAD.MOV.U32 R10, RZ, RZ, 0x19 ;  /* 0x00000019ff0a7424 */ /* 0x000fe200078e00ff */
[----:B0-----:R-:W-:Y:S01]  /*0500*/  PRMT R4, R9, 0x7610, R4 ;  /* 0x0000761009047816 */ /* 0x001fe20000000004 */
[----:B------:R-:W-:Y:S01]  /*0510*/  IMAD.MOV.U32 R9, RZ, RZ, 0x12 ;  /* 0x00000012ff097424 */ /* 0x000fe200078e00ff */
[----:B------:R0:W-:Y:S01]  /*0520*/  STS.U8 [R2+UR8+0x580], R6 ;  /* 0x0005800602007988 */ /* 0x0001e20008000008 */
[----:B-1----:R-:W-:-:S03]  /*0530*/  MOV R5, 0x17 ;  /* 0x0000001700057802 */ /* 0x002fc60000000f00 */
[----:B------:R1:W-:Y:S04]  /*0540*/  STS.U8 [R2+UR8+0x780], R4 ;  /* 0x0007800402007988 */ /* 0x0003e80008000008 */
[----:B------:R2:W-:Y:S01]  /*0550*/  STS.U8 [R2+UR8+0x900], R9 ;  /* 0x0009000902007988 */ /* 0x0005e20008000008 */
[----:B0-----:R-:W-:-:S03]  /*0560*/  MOV R6, 0x11 ;  /* 0x0000001100067802 */ /* 0x001fc60000000f00 */
[----:B------:R0:W-:Y:S01]  /*0570*/  STS.U8 [R2+UR8+0x980], R3 ;  /* 0x0009800302007988 */ /* 0x0001e20008000008 */
[----:B-1----:R-:W-:-:S03]  /*0580*/  IMAD.MOV.U32 R4, RZ, RZ, 0x16 ;  /* 0x00000016ff047424 */ /* 0x002fc600078e00ff */
[----:B------:R1:W-:Y:S01]  /*0590*/  STS.U8 [R2+UR8+0x880], R6 ;  /* 0x0008800602007988 */ /* 0x0003e20008000008 */
[----:B--2---:R-:W-:Y:S02]  /*05a0*/  PRMT R9, R10, 0x7610, R9 ;  /* 0x000076100a097816 */ /* 0x004fe40000000009 */
[----:B------:R-:W-:Y:S01]  /*05b0*/  MOV R10, 0x1d ;  /* 0x0000001d000a7802 */ /* 0x000fe20000000f00 */
[----:B------:R2:W-:Y:S01]  /*05c0*/  STS.U8 [R2+UR8+0xa00], R7 ;  /* 0x000a000702007988 */ /* 0x0005e20008000008 */
[----:B0-----:R-:W-:Y:S01]  /*05d0*/  PRMT R3, R11, 0x7610, R3 ;  /* 0x000076100b037816 */ /* 0x001fe20000000003 */
[----:B------:R-:W-:Y:S02]  /*05e0*/  IMAD.MOV.U32 R11, RZ, RZ, 0x1e ;  /* 0x0000001eff0b7424 */ /* 0x000fe400078e00ff */
[----:B------:R0:W-:Y:S01]  /*05f0*/  STS.U8 [R2+UR8+0xb00], R4 ;  /* 0x000b000402007988 */ /* 0x0001e20008000008 */
[----:B-1----:R-:W-:-:S03]  /*0600*/  IMAD.MOV.U32 R6, RZ, RZ, 0x18 ;  /* 0x00000018ff067424 */ /* 0x002fc600078e00ff */
[----:B------:R1:W-:Y:S01]  /*0610*/  STS.U8 [R2+UR8+0xb80], R5 ;  /* 0x000b800502007988 */ /* 0x0003e20008000008 */
[----:B--2---:R-:W-:-:S03]  /*0620*/  IMAD.MOV.U32 R7, RZ, RZ, 0x1b ;  /* 0x0000001bff077424 */ /* 0x004fc600078e00ff */
[----:B------:R2:W-:Y:S01]  /*0630*/  STS.U8 [R2+UR8+0xc00], R6 ;  /* 0x000c000602007988 */ /* 0x0005e20008000008 */
[----:B0-----:R-:W-:Y:S01]  /*0640*/  PRMT R4, R10, 0x7610, R4 ;  /* 0x000076100a047816 */ /* 0x001fe20000000004 */
[----:B------:R-:W-:Y:S02]  /*0650*/  IMAD.MOV.U32 R10, RZ, RZ, 0x22 ;  /* 0x00000022ff0a7424 */ /* 0x000fe400078e00ff */
[----:B------:R0:W-:Y:S01]  /*0660*/  STS.U8 [R2+UR8+0xc80], R9 ;  /* 0x000c800902007988 */ /* 0x0001e20008000008 */
[----:B-1----:R-:W-:Y:S01]  /*0670*/  PRMT R5, R11, 0x7610, R5 ;  /* 0x000076100b057816 */ /* 0x002fe20000000005 */
[----:B------:R-:W-:Y:S02]  /*0680*/  IMAD.MOV.U32 R11, RZ, RZ, 0x2d ;  /* 0x0000002dff0b7424 */ /* 0x000fe400078e00ff */
[----:B------:R1:W-:Y:S01]  /*0690*/  STS.U8 [R2+UR8+0xd80], R7 ;  /* 0x000d800702007988 */ /* 0x0003e20008000008 */
[----:B--2---:R-:W-:-:S03]  /*06a0*/  IMAD.MOV.U32 R6, RZ, RZ, 0x1f ;  /* 0x0000001fff067424 */ /* 0x004fc600078e00ff */
[----:B------:R2:W-:Y:S01]  /*06b0*/  STS.U8 [R2+UR8+0xa80], R8 ;  /* 0x000a800802007988 */ /* 0x0005e20008000008 */
[----:B0-----:R-:W-:-:S03]  /*06c0*/  IMAD.MOV.U32 R9, RZ, RZ, 0x21 ;  /* 0x00000021ff097424 */ /* 0x001fc600078e00ff */
[----:B------:R0:W-:Y:S01]  /*06d0*/  STS.U8 [R2+UR8+0xd00], R3 ;  /* 0x000d000302007988 */ /* 0x0001e20008000008 */
[----:B-1----:R-:W-:Y:S01]  /*06e0*/  PRMT R7, R10, 0x7610, R7 ;  /* 0x000076100a077816 */ /* 0x002fe20000000007 */
[----:B------:R-:W-:Y:S02]  /*06f0*/  IMAD.MOV.U32 R10, RZ, RZ, 0x24 ;  /* 0x00000024ff0a7424 */ /* 0x000fe400078e00ff */
[----:B------:R1:W-:Y:S01]  /*0700*/  STS.U8 [R2+UR8+0xf00], R5 ;  /* 0x000f000502007988 */ /* 0x0003e20008000008 */
[----:B--2---:R-:W-:-:S03]  /*0710*/  IMAD.MOV.U32 R8, RZ, RZ, 0x1c ;  /* 0x0000001cff087424 */ /* 0x004fc600078e00ff */
[----:B------:R2:W-:Y:S01]  /*0720*/  STS.U8 [R2+UR8+0x1080], R9 ;  /* 0x0010800902007988 */ /* 0x0005e20008000008 */
[----:B0-----:R-:W-:Y:S01]  /*0730*/  PRMT R3, R6, 0x7610, R3 ;  /* 0x0000761006037816 */ /* 0x001fe20000000003 */
[----:B------:R-:W-:Y:S02]  /*0740*/  IMAD.MOV.U32 R6, RZ, RZ, 0x20 ;  /* 0x00000020ff067424 */ /* 0x000fe400078e00ff */
[----:B------:R0:W-:Y:S01]  /*0750*/  STS.U8 [R2+UR8+0xe00], R8 ;  /* 0x000e000802007988 */ /* 0x0001e20008000008 */
[----:B-1----:R-:W-:Y:S02]  /*0760*/  PRMT R5, R10, 0x7610, R5 ;  /* 0x000076100a057816 */ /* 0x002fe40000000005 */
[----:B------:R-:W-:Y:S01]  /*0770*/  MOV R10, 0x29 ;  /* 0x00000029000a7802 */ /* 0x000fe20000000f00 */
[----:B------:R1:W-:Y:S01]  /*0780*/  STS.U8 [R2+UR8+0xf80], R3 ;  /* 0x000f800302007988 */ /* 0x0003e20008000008 */
[----:B--2---:R-:W-:-:S03]  /*0790*/  IMAD.MOV.U32 R9, RZ, RZ, 0x28 ;  /* 0x00000028ff097424 */ /* 0x004fc600078e00ff */
[----:B------:R2:W-:Y:S01]  /*07a0*/  STS.U8 [R2+UR8+0x1100], R7 ;  /* 0x0011000702007988 */ /* 0x0005e20008000008 */
[----:B0-----:R-:W-:-:S03]  /*07b0*/  MOV R8, 0x23 ;  /* 0x0000002300087802 */ /* 0x001fc60000000f00 */
[----:B------:R0:W-:Y:S01]  /*07c0*/  STS.U8 [R2+UR8+0xe80], R4 ;  /* 0x000e800402007988 */ /* 0x0001e20008000008 */
[----:B-1----:R-:W-:-:S03]  /*07d0*/  IMAD.MOV.U32 R3, RZ, RZ, 0x25 ;  /* 0x00000025ff037424 */ /* 0x002fc600078e00ff */
[----:B------:R1:W-:Y:S01]  /*07e0*/  STS.U8 [R2+UR8+0x1200], R5 ;  /* 0x0012000502007988 */ /* 0x0003e20008000008 */
[----:B--2---:R-:W-:Y:S02]  /*07f0*/  PRMT R7, R9, 0x7610, R7 ;  /* 0x0000761009077816 */ /* 0x004fe40000000007 */
[----:B------:R-:W-:Y:S01]  /*0800*/  PRMT R9, R10, 0x7610, R9 ;  /* 0x000076100a097816 */ /* 0x000fe20000000009 */
[----:B------:R-:W-:Y:S01]  /*0810*/  IMAD.MOV.U32 R10, RZ, RZ, 0x2c ;  /* 0x0000002cff0a7424 */ /* 0x000fe200078e00ff */
[----:B0-----:R-:W-:Y:S01]  /*0820*/  PRMT R4, R8, 0x7610, R4 ;  /* 0x0000761008047816 */ /* 0x001fe20000000004 */
[----:B------:R-:W-:Y:S01]  /*0830*/  IMAD.MOV.U32 R8, RZ, RZ, 0x26 ;  /* 0x00000026ff087424 */ /* 0x000fe200078e00ff */
[----:B------:R0:W-:Y:S01]  /*0840*/  STS.U8 [R2+UR8+0x1280], R3 ;  /* 0x0012800302007988 */ /* 0x0001e20008000008 */
[----:B-1----:R-:W-:-:S03]  /*0850*/  IMAD.MOV.U32 R5, RZ, RZ, 0x2b ;  /* 0x0000002bff057424 */ /* 0x002fc600078e00ff */
[----:B------:R1:W-:Y:S04]  /*0860*/  STS.U8 [R2+UR8+0x1180], R4 ;  /* 0x0011800402007988 */ /* 0x0003e80008000008 */
[----:B------:R2:W-:Y:S01]  /*0870*/  STS.U8 [R2+UR8+0x1300], R8 ;  /* 0x0013000802007988 */ /* 0x0005e20008000008 */
[----:B0-----:R-:W-:Y:S02]  /*0880*/  PRMT R3, R5, 0x7610, R3 ;  /* 0x0000761005037816 */ /* 0x001fe40000000003 */
[----:B------:R-:W-:Y:S01]  /*0890*/  PRMT R5, R10, 0x7610, R5 ;  /* 0x000076100a057816 */ /* 0x000fe20000000005 */
[----:B------:R-:W-:Y:S01]  /*08a0*/  IMAD.MOV.U32 R10, RZ, RZ, 0x31 ;  /* 0x00000031ff0a7424 */ /* 0x000fe200078e00ff */
[----:B------:R0:W-:Y:S01]  /*08b0*/  STS.U8 [R2+UR8+0x1000], R6 ;  /* 0x0010000602007988 */ /* 0x0001e20008000008 */
[----:B-1----:R-:W-:Y:S01]  /*08c0*/  IMAD.MOV.U32 R4, RZ, RZ, 0x2a ;  /* 0x0000002aff047424 */ /* 0x002fe200078e00ff */
[----:B--2---:R-:W-:-:S02]  /*08d0*/  PRMT R8, R11, 0x7610, R8 ;  /* 0x000076100b087816 */ /* 0x004fc40000000008 */
[----:B------:R1:W-:Y:S01]  /*08e0*/  STS.U8 [R2+UR8+0x1400], R7 ;  /* 0x0014000702007988 */ /* 0x0003e20008000008 */
[----:B------:R-:W-:-:S03]  /*08f0*/  IMAD.MOV.U32 R11, RZ, RZ, 0x32 ;  /* 0x00000032ff0b7424 */ /* 0x000fc600078e00ff */
[----:B------:R2:W-:Y:S01]  /*0900*/  STS.U8 [R2+UR8+0x1480], R9 ;  /* 0x0014800902007988 */ /* 0x0005e20008000008 */
[----:B0-----:R-:W-:-:S03]  /*0910*/  IMAD.MOV.U32 R6, RZ, RZ, 0x27 ;  /* 0x00000027ff067424 */ /* 0x001fc600078e00ff */
[----:B------:R0:W-:Y:S01]  /*0920*/  STS.U8 [R2+UR8+0x1500], R4 ;  /* 0x0015000402007988 */ /* 0x0001e20008000008 */
[----:B-1----:R-:W-:-:S03]  /*0930*/  MOV R7, 0x2f ;  /* 0x0000002f00077802 */ /* 0x002fc60000000f00 */
[----:B------:R1:W-:Y:S01]  /*0940*/  STS.U8 [R2+UR8+0x1680], R8 ;  /* 0x0016800802007988 */ /* 0x0003e20008000008 */
[----:B--2---:R-:W-:-:S03]  /*0950*/  IMAD.MOV.U32 R9, RZ, RZ, 0x30 ;  /* 0x00000030ff097424 */ /* 0x004fc600078e00ff */
[----:B------:R2:W-:Y:S01]  /*0960*/  STS.U8 [R2+UR8+0x1580], R3 ;  /* 0x0015800302007988 */ /* 0x0005e20008000008 */
[----:B0-----:R-:W-:Y:S01]  /*0970*/  PRMT R4, R10, 0x7610, R4 ;  /* 0x000076100a047816 */ /* 0x001fe20000000004 */
[----:B------:R-:W-:Y:S02]  /*0980*/  IMAD.MOV.U32 R10, RZ, RZ, 0x36 ;  /* 0x00000036ff0a7424 */ /* 0x000fe400078e00ff */
[----:B------:R0:W-:Y:S01]  /*0990*/  STS.U8 [R2+UR8+0x1380], R6 ;  /* 0x0013800602007988 */ /* 0x0001e20008000008 */
[----:B-1----:R-:W-:-:S03]  /*09a0*/  MOV R8, 0x35 ;  /* 0x0000003500087802 */ /* 0x002fc60000000f00 */
[----:B------:R1:W-:Y:S01]  /*09b0*/  STS.U8 [R2+UR8+0x1780], R7 ;  /* 0x0017800702007988 */ /* 0x0003e20008000008 */
[----:B--2---:R-:W-:Y:S01]  /*09c0*/  PRMT R3, R11, 0x7610, R3 ;  /* 0x000076100b037816 */ /* 0x004fe20000000003 */
[----:B------:R-:W-:Y:S02]  /*09d0*/  IMAD.MOV.U32 R11, RZ, RZ, 0x42 ;  /* 0x00000042ff0b7424 */ /* 0x000fe400078e00ff */
[----:B------:R2:W-:Y:S01]  /*09e0*/  STS.U8 [R2+UR8+0x1800], R9 ;  /* 0x0018000902007988 */ /* 0x0005e20008000008 */
[----:B0-----:R-:W-:Y:S01]  /*09f0*/  PRMT R6, R12, 0x7610, R6 ;  /* 0x000076100c067816 */ /* 0x001fe20000000006 */
[----:B------:R-:W-:Y:S02]  /*0a00*/  IMAD.MOV.U32 R12, RZ, RZ, 0xc6 ;  /* 0x000000c6ff0c7424 */ /* 0x000fe400078e00ff */
[----:B------:R0:W-:Y:S01]  /*0a10*/  STS.U8 [R2+UR8+0x1a80], R8 ;  /* 0x001a800802007988 */ /* 0x0001e20008000008 */
[----:B-1----:R-:W-:Y:S01]  /*0a20*/  PRMT R7, R10, 0x7610, R7 ;  /* 0x000076100a077816 */ /* 0x002fe20000000007 */
[----:B------:R-:W-:-:S02]  /*0a30*/  IMAD.MOV.U32 R10, RZ, RZ, 0x3d ;  /* 0x0000003dff0a7424 */ /* 0x000fc400078e00ff */
        /* <DEDUP_REMOVED lines=10> */
[----:B0-----:R-:W-:Y:S02]  /*0ae0*/  PRMT R7, R8, 0x7610, R7 ;  /* 0x0000761008077816 */ /* 0x001fe40000000007 */
[----:B------:R-:W-:Y:S01]  /*0af0*/  PRMT R8, R10, 0x7610, R8 ;  /* 0x000076100a087816 */ /* 0x000fe20000000008 */
[----:B------:R0:W-:Y:S01]  /*0b00*/  STS.U8 [R2+UR8+0x1a00], R6 ;  /* 0x001a000602007988 */ /* 0x0001e20008000008 */
[----:B------:R-:W-:Y:S01]  /*0b10*/  MOV R10, 0x41 ;  /* 0x00000041000a7802 */ /* 0x000fe20000000f00 */
[----:B-1----:R-:W-:Y:S02]  /*0b20*/  IMAD.MOV.U32 R4, RZ, RZ, 0x38 ;  /* 0x00000038ff047424 */ /* 0x002fe400078e00ff */
[----:B------:R1:W-:Y:S01]  /*0b30*/  STS.U8 [R2+UR8+0x1d00], R9 ;  /* 0x001d000902007988 */ /* 0x0003e20008000008 */
[----:B--2---:R-:W-:-:S03]  /*0b40*/  IMAD.MOV.U32 R3, RZ, RZ, 0x3e ;  /* 0x0000003eff037424 */ /* 0x004fc600078e00ff */
[----:B------:R2:W-:Y:S01]  /*0b50*/  STS.U8 [R2+UR8+0x1c00], R4 ;  /* 0x001c000402007988 */ /* 0x0005e20008000008 */
[----:B0-----:R-:W-:-:S03]  /*0b60*/  MOV R6, 0x3b ;  /* 0x0000003b00067802 */ /* 0x001fc60000000f00 */
        /* <DEDUP_REMOVED lines=11> */
[----:B--2---:R-:W-:Y:S01]  /*0c20*/  PRMT R3, R10, 0x7610, R3 ;  /* 0x000076100a037816 */ /* 0x004fe20000000003 */
[----:B------:R-:W-:Y:S02]  /*0c30*/  IMAD.MOV.U32 R10, RZ, RZ, 0x4a ;  /* 0x0000004aff0a7424 */ /* 0x000fe400078e00ff */
        /* <DEDUP_REMOVED lines=23> */
[----:B0-----:R-:W-:Y:S02]  /*0db0*/  PRMT R7, R9, 0x7610, R7 ;  /* 0x0000761009077816 */ /* 0x001fe40000000007 */
[----:B------:R-:W-:Y:S01]  /*0dc0*/  PRMT R9, R10, 0x7610, R9 ;  /* 0x000076100a097816 */ /* 0x000fe20000000009 */
[----:B------:R-:W-:Y:S01]  /*0dd0*/  IMAD.MOV.U32 R10, RZ, RZ, 0x55 ;  /* 0x00000055ff0a7424 */ /* 0x000fe200078e00ff */
[----:B------:R0:W-:Y:S01]  /*0de0*/  STS.U8 [R2+UR8+0x2580], R3 ;  /* 0x0025800302007988 */ /* 0x0001e20008000008 */
[----:B-1----:R-:W-:Y:S01]  /*0df0*/  MOV R4, 0x53 ;  /* 0x0000005300047802 */ /* 0x002fe20000000f00 */
[----:B--2---:R-:W-:-:S02]  /*0e00*/  IMAD.MOV.U32 R6, RZ, RZ, 0x4f ;  /* 0x0000004fff067424 */ /* 0x004fc400078e00ff */
[----:B------:R1:W-:Y:S04]  /*0e10*/  STS.U8 [R2+UR8+0x2700], R8 ;  /* 0x0027000802007988 */ /* 0x0003e80008000008 */
[----:B------:R2:W-:Y:S01]  /*0e20*/  STS.U8 [R2+UR8+0x2780], R6 ;  /* 0x0027800602007988 */ /* 0x0005e20008000008 */
[----:B0-----:R-:W-:-:S03]  /*0e30*/  IMAD.MOV.U32 R3, RZ, RZ, 0x52 ;  /* 0x00000052ff037424 */ /* 0x001fc600078e00ff */
[----:B------:R0:W-:Y:S01]  /*0e40*/  STS.U8 [R2+UR8+0x2800], R7 ;  /* 0x0028000702007988 */ /* 0x0001e20008000008 */
[----:B-1----:R-:W-:Y:S02]  /*0e50*/  PRMT R8, R10, 0x7610, R8 ;  /* 0x000076100a087816 */ /* 0x002fe40000000008 */
[----:B------:R-:W-:Y:S01]  /*0e60*/  MOV R10, 0x59 ;  /* 0x00000059000a7802 */ /* 0x000fe20000000f00 */
        /* <DEDUP_REMOVED lines=21> */
[----:B-1----:R-:W-:-:S03]  /*0fc0*/  MOV R9, 0x5f ;  /* 0x0000005f00097802 */ /* 0x002fc60000000f00 */
[----:B------:R1:W-:Y:S01]  /*0fd0*/  STS.U8 [R2+UR8+0x2f00], R7 ;  /* 0x002f000702007988 */ /* 0x0003e20008000008 */
[----:B--2---:R-:W-:Y:S02]  /*0fe0*/  PRMT R4, R10, 0x7610, R4 ;  /* 0x000076100a047816 */ /* 0x004fe40000000004 */
[----:B------:R-:W-:Y:S01]  /*0ff0*/  MOV R10, 0x65 ;  /* 0x00000065000a7802 */ /* 0x000fe20000000f00 */
[----:B------:R2:W-:Y:S01]  /*1000*/  STS.U8 [R2+UR8+0x2b00], R6 ;  /* 0x002b000602007988 */ /* 0x0005e20008000008 */
[----:B0-----:R-:W-:Y:S01]  /*1010*/  PRMT R3, R9, 0x7610, R3 ;  /* 0x0000761009037816 */ /* 0x001fe20000000003 */
[----:B------:R-:W-:Y:S02]  /*1020*/  IMAD.MOV.U32 R9, RZ, RZ, 0x62 ;  /* 0x00000062ff097424 */ /* 0x000fe400078e00ff */
[----:B------:R0:W-:Y:S01]  /*1030*/  STS.U8 [R2+UR8+0x1600], R5 ;  /* 0x0016000502007988 */ /* 0x0001e20008000008 */
[----:B-1----:R-:W-:Y:S02]  /*1040*/  PRMT R7, R8, 0x7610, R7 ;  /* 0x0000761008077816 */ /* 0x002fe40000000007 */
[----:B------:R-:W-:Y:S01]  /*1050*/  PRMT R8, R10, 0x7610, R8 ;  /* 0x000076100a087816 */ /* 0x000fe20000000008 */
[----:B------:R-:W-:Y:S01]  /*1060*/  IMAD.MOV.U32 R10, RZ, RZ, 0x69 ;  /* 0x00000069ff0a7424 */ /* 0x000fe200078e00ff */
[----:B------:R1:W-:Y:S01]  /*1070*/  STS.U8 [R2+UR8+0x2f80], R3 ;  /* 0x002f800302007988 */ /* 0x0003e20008000008 */
[----:B--2---:R-:W-:-:S03]  /*1080*/  IMAD.MOV.U32 R6, RZ, RZ, 0x5c ;  /* 0x0000005cff067424 */ /* 0x004fc600078e00ff */
        /* <DEDUP_REMOVED lines=12> */
[----:B--2---:R-:W-:-:S03]  /*1150*/  MOV R7, 0x6b ;  /* 0x0000006b00077802 */ /* 0x004fc60000000f00 */
        /* <DEDUP_REMOVED lines=14> */
[----:B--2---:R-:W-:-:S03]  /*1240*/  MOV R9, 0x71 ;  /* 0x0000007100097802 */ /* 0x004fc60000000f00 */
        /* <DEDUP_REMOVED lines=20> */
[----:B--2---:R-:W-:Y:S02]  /*1390*/  PRMT R7, R9, 0x7610, R7 ;  /* 0x0000761009077816 */ /* 0x004fe40000000007 */
[----:B------:R-:W-:Y:S01]  /*13a0*/  PRMT R9, R10, 0x7610, R9 ;  /* 0x000076100a097816 */ /* 0x000fe20000000009 */
[----:B------:R2:W-:Y:S01]  /*13b0*/  STS.U8 [R2+UR8+0x3800], R6 ;  /* 0x0038000602007988 */ /* 0x0005e20008000008 */
[----:B0-----:R-:W-:Y:S02]  /*13c0*/  MOV R5, 0x4d ;  /* 0x0000004d00057802 */ /* 0x001fe40000000f00 */
[----:B------:R-:W-:Y:S01]  /*13d0*/  MOV R10, 0x7d ;  /* 0x0000007d000a7802 */ /* 0x000fe20000000f00 */
        /* <DEDUP_REMOVED lines=52> */
[----:B-1----:R-:W-:-:S02]  /*1720*/  IMAD.MOV.U32 R5, RZ, RZ, 0x6f ;  /* 0x0000006fff057424 */ /* 0x002fc400078e00ff */
[----:B--2---:R-:W-:Y:S01]  /*1730*/  IMAD.MOV.U32 R6, RZ, RZ, 0x8b ;  /* 0x0000008bff067424 */ /* 0x004fe200078e00ff */
[----:B------:R1:W-:Y:S04]  /*1740*/  STS.U8 [R2+UR8+0x4500], R9 ;  /* 0x0045000902007988 */ /* 0x0003e80008000008 */
[----:B------:R2:W-:Y:S01]  /*1750*/  STS.U8 [R2+UR8+0x3780], R5 ;  /* 0x0037800502007988 */ /* 0x0005e20008000008 */
[----:B0-----:R-:W-:-:S03]  /*1760*/  IMAD.MOV.U32 R3, RZ, RZ, 0x8e ;  /* 0x0000008eff037424 */ /* 0x001fc600078e00ff */
        /* <DEDUP_REMOVED lines=28> */
[----:B0-----:R-:W-:-:S03]  /*1930*/  MOV R5, 0x83 ;  /* 0x0000008300057802 */ /* 0x001fc60000000f00 */
[----:B------:R0:W-:Y:S01]  /*1940*/  STS.U8 [R2+UR8+0x4b00], R4 ;  /* 0x004b000402007988 */ /* 0x0001e20008000008 */
[----:B-1----:R-:W-:-:S03]  /*1950*/  IMAD.MOV.U32 R9, RZ, RZ, 0xa0 ;  /* 0x000000a0ff097424 */ /* 0x002fc600078e00ff */
[----:B------:R1:W-:Y:S01]  /*1960*/  STS.U8 [R2+UR8+0x4180], R5 ;  /* 0x0041800502007988 */ /* 0x0003e20008000008 */
[----:B--2---:R-:W-:-:S03]  /*1970*/  MOV R8, 0x9b ;  /* 0x0000009b00087802 */ /* 0x004fc60000000f00 */
[----:B------:R2:W-:Y:S01]  /*1980*/  STS.U8 [R2+UR8+0x4a80], R3 ;  /* 0x004a800302007988 */ /* 0x0005e20008000008 */
[----:B0-----:R-:W-:Y:S02]  /*1990*/  PRMT R4, R10, 0x7610, R4 ;  /* 0x000076100a047816 */ /* 0x001fe40000000004 */
[----:B------:R-:W-:Y:S01]  /*19a0*/  MOV R10, 0xa1 ;  /* 0x000000a1000a7802 */ /* 0x000fe20000000f00 */
[----:B------:R0:W-:Y:S01]  /*19b0*/  STS.U8 [R2+UR8+0x4d00], R7 ;  /* 0x004d000702007988 */ /* 0x0001e20008000008 */
[----:B-1----:R-:W-:-:S03]  /*19c0*/  MOV R5, 0x89 ;  /* 0x0000008900057802 */ /* 0x002fc60000000f00 */
        /* <DEDUP_REMOVED lines=59> */
[----:B--2---:R-:W-:Y:S02]  /*1d80*/  PRMT R7, R8, 0x7610, R7 ;  /* 0x0000761008077816 */ /* 0x004fe40000000007 */
[----:B------:R-:W-:Y:S01]  /*1d90*/  PRMT R8, R10, 0x7610, R8 ;  /* 0x000076100a087816 */ /* 0x000fe20000000008 */
[----:B------:R2:W-:Y:S01]  /*1da0*/  STS.U8 [R2+UR8+0x5780], R3 ;  /* 0x0057800302007988 */ /* 0x0005e20008000008 */
[----:B------:R-:W-:Y:S01]  /*1db0*/  MOV R10, 0xb9 ;  /* 0x000000b9000a7802 */ /* 0x000fe20000000f00 */
[----:B0-----:R-:W-:-:S02]  /*1dc0*/  IMAD.MOV.U32 R5, RZ, RZ, 0xb1 ;  /* 0x000000b1ff057424 */ /* 0x001fc400078e00ff */
        /* <DEDUP_REMOVED lines=20> */
[----:B0-----:R-:W-:-:S03]  /*1f10*/  PRMT R4, R11, 0x7610, R4 ;  /* 0x000076100b047816 */ /* 0x001fc60000000004 */
[----:B------:R0:W-:Y:S01]  /*1f20*/  STS.U8 [R2+UR8+0x5d00], R6 ;  /* 0x005d000602007988 */ /* 0x0001e20008000008 */
[----:B------:R-:W-:Y:S02]  /*1f30*/  MOV R11, 0xc5 ;  /* 0x000000c5000b7802 */ /* 0x000fe40000000f00 */
[----:B-1----:R-:W-:Y:S01]  /*1f40*/  MOV R5, 0xbf ;  /* 0x000000bf00057802 */ /* 0x002fe20000000f00 */
        /* <DEDUP_REMOVED lines=8> */
[----:B--2---:R-:W-:-:S03]  /*1fd0*/  IMAD R3, R39, -0x4b9ff597, RZ ;  /* 0xb4600a6927037824 */ /* 0x004fc600078e02ff */
[----:B------:R2:W-:Y:S01]  /*1fe0*/  STS.U8 [R2+UR8+0x6000], R6 ;  /* 0x0060000602007988 */ /* 0x0005e20008000008 */
[----:B0-----:R-:W-:-:S03]  /*1ff0*/  IMAD.MOV.U32 R4, RZ, RZ, -0x6bd21946 ;  /* 0x942de6baff047424 */ /* 0x001fc600078e00ff */
[----:B------:R0:W-:Y:S01]  /*2000*/  STS.U8 [R2+UR8+0x6080], R9 ;  /* 0x0060800902007988 */ /* 0x0001e20008000008 */
[----:B------:R-:W-:Y:S02]  /*2010*/  IMAD R3, R40, 0x7760bb20, R3 ;  /* 0x7760bb2028037824 */ /* 0x000fe400078e0203 */
[----:B-1----:R-:W-:Y:S01]  /*2020*/  IMAD.MOV.U32 R5, RZ, RZ, 0x40 ;  /* 0x00000040ff057424 */ /* 0x002fe200078e00ff */
[----:B------:R1:W-:Y:S01]  /*2030*/  STS.U8 [R2+UR8+0x6100], R7 ;  /* 0x0061000702007988 */ /* 0x0003e20008000008 */
[----:B--2---:R-:W-:-:S03]  /*2040*/  IMAD.MOV.U32 R6, RZ, RZ, 0x73c4cd04 ;  /* 0x73c4cd04ff067424 */ /* 0x004fc600078e00ff */
[----:B------:R2:W-:Y:S01]  /*2050*/  STS.U8 [R2+UR8+0x5a80], R8 ;  /* 0x005a800802007988 */ /* 0x0005e20008000008 */
[----:B------:R-:W-:-:S03]  /*2060*/  IMAD.WIDE.U32 R4, R40, -0x4b9ff597, R4 ;  /* 0xb4600a6928047825 */ /* 0x000fc600078e0004 */
[----:B------:R3:W-:Y:S01]  /*2070*/  STS.U8 [R2+UR8+0x6200], R10 ;  /* 0x0062000a02007988 */ /* 0x0007e20008000008 */
[----:B0-----:R-:W-:Y:S02]  /*2080*/  IMAD R9, R39, 0x772c5f11, RZ ;  /* 0x772c5f1127097824 */ /* 0x001fe400078e02ff */
[----:B-1----:R-:W-:Y:S01]  /*2090*/  IMAD.MOV.U32 R7, RZ, RZ, -0x768ed2c8 ;  /* 0x89712d38ff077424 */ /* 0x002fe200078e00ff */
[----:B------:R0:W-:Y:S01]  /*20a0*/  STS.U8 [R2+UR8+0x6300], R12 ;  /* 0x0063000c02007988 */ /* 0x0001e20008000008 */
[C---:B------:R-:W-:Y:S02]  /*20b0*/  IMAD R9, R40.reuse, 0x530f32eb, R9 ;  /* 0x530f32eb28097824 */ /* 0x040fe400078e0209 */
[----:B--2---:R-:W-:Y:S01]  /*20c0*/  IMAD.MOV.U32 R8, RZ, RZ, 0xbc ;  /* 0x000000bcff087424 */ /* 0x004fe200078e00ff */
[----:B------:R-:W-:Y:S01]  /*20d0*/  STS.U8 [R2+UR8+0x6280], R11 ;  /* 0x0062800b02007988 */ /* 0x000fe20008000008 */
[----:B------:R-:W-:-:S03]  /*20e0*/  IMAD.WIDE.U32 R6, R40, 0x772c5f11, R6 ;  /* 0x772c5f1128067825 */ /* 0x000fc600078e0006 */
[----:B------:R1:W-:Y:S01]  /*20f0*/  STS.U8 [R2+UR8+0x5e00], R8 ;  /* 0x005e000802007988 */ /* 0x0003e20008000008 */
[----:B------:R-:W-:Y:S02]  /*2100*/  IMAD.IADD R5, R5, 0x1, R3 ;  /* 0x0000000105057824 */ /* 0x000fe400078e0203 */
[----:B------:R-:W-:Y:S01]  /*2110*/  IMAD.IADD R3, R7, 0x1, R9 ;  /* 0x0000000107037824 */ /* 0x000fe200078e0209 */
[----:B------:R-:W-:Y:S01]  /*2120*/  MOV R9, 0xcb ;  /* 0x000000cb00097802 */ /* 0x000fe20000000f00 */
[----:B------:R-:W-:Y:S01]  /*2130*/  IMAD.MOV.U32 R7, RZ, RZ, 0xc8 ;  /* 0x000000c8ff077424 */ /* 0x000fe200078e00ff */
[--C-:B------:R-:W-:Y:S01]  /*2140*/  SHF.R.U64 R4, R4, 0x15, R5.reuse ;  /* 0x0000001504047819 */ /* 0x100fe20000001205 */
[----:B---3--:R-:W-:Y:S01]  /*2150*/  IMAD.MOV.U32 R10, RZ, RZ, 0xcd ;  /* 0x000000cdff0a7424 */ /* 0x008fe200078e00ff */
[----:B------:R-:W-:Y:S01]  /*2160*/  STS.U8 [R2+UR8], RZ ;  /* 0x000000ff02007988 */ /* 0x000fe20008000008 */
[----:B0-----:R-:W-:Y:S01]  /*2170*/  IMAD.MOV.U32 R12, RZ, RZ, 0xcf ;  /* 0x000000cfff0c7424 */ /* 0x001fe200078e00ff */
[----:B------:R-:W-:Y:S01]  /*2180*/  PRMT R5, R7, 0x7610, R5 ;  /* 0x0000761007057816 */ /* 0x000fe20000000005 */
[----:B-1----:R-:W-:-:S05]  /*2190*/  IMAD.MOV.U32 R8, RZ, RZ, 0xc3 ;  /* 0x000000c3ff087424 */ /* 0x002fca00078e00ff */
[----:B------:R0:W-:Y:S01]  /*21a0*/  STS.U8 [R2+UR8+0x6180], R8 ;  /* 0x0061800802007988 */ /* 0x0001e20008000008 */
[----:B------:R-:W-:Y:S01]  /*21b0*/  IMAD.MOV.U32 R11, RZ, RZ, 0xce ;  /* 0x000000ceff0b7424 */ /* 0x000fe200078e00ff */
[----:B------:R-:W-:Y:S01]  /*21c0*/  SHF.R.U64 R3, R6, 0x15, R3 ;  /* 0x0000001506037819 */ /* 0x000fe20000001203 */
[----:B------:R-:W-:Y:S02]  /*21d0*/  IMAD.MOV.U32 R6, RZ, RZ, 0xc9 ;  /* 0x000000c9ff067424 */ /* 0x000fe400078e00ff */
[----:B------:R-:W-:Y:S01]  /*21e0*/  IMAD.MOV.U32 R7, RZ, RZ, 0xca ;  /* 0x000000caff077424 */ /* 0x000fe200078e00ff */
[----:B------:R-:W-:Y:S02]  /*21f0*/  LOP3.LUT R3, R3, 0x7ffffff, RZ, 0xc0, !PT ;  /* 0x07ffffff03037812 */ /* 0x000fe400078ec0ff */
[----:B0-----:R-:W-:Y:S01]  /*2200*/  PRMT R8, R13, 0x7610, R8 ;  /* 0x000076100d087816 */ /* 0x001fe20000000008 */
[----:B------:R-:W-:-:S04]  /*2210*/  IMAD.MOV.U32 R13, RZ, RZ, 0xdb ;  /* 0x000000dbff0d7424 */ /* 0x000fc800078e00ff */
[----:B------:R0:W-:Y:S04]  /*2220*/  STS.U8 [R2+UR8+0x6380], R8 ;  /* 0x0063800802007988 */ /* 0x0001e80008000008 */
[----:B------:R1:W-:Y:S04]  /*2230*/  STS.U8 [R2+UR8+0x6400], R5 ;  /* 0x0064000502007988 */ /* 0x0003e80008000008 */
[----:B------:R2:W-:Y:S01]  /*2240*/  STS.U8 [R2+UR8+0x6680], R10 ;  /* 0x0066800a02007988 */ /* 0x0005e20008000008 */
[----:B0-----:R-:W-:Y:S01]  /*2250*/  PRMT R8, R9, 0x7610, R8 ;  /* 0x0000761009087816 */ /* 0x001fe20000000008 */
[----:B------:R-:W-:-:S02]  /*2260*/  IMAD.MOV.U32 R9, RZ, RZ, 0xcc ;  /* 0x000000ccff097424 */ /* 0x000fc400078e00ff */
        /* <DEDUP_REMOVED lines=10> */
[----:B--2---:R-:W-:Y:S02]  /*2310*/  PRMT R5, R10, 0x7610, R5 ;  /* 0x000076100a057816 */ /* 0x004fe40000000005 */
[----:B------:R-:W-:Y:S01]  /*2320*/  PRMT R10, R11, 0x7610, R10 ;  /* 0x000076100b0a7816 */ /* 0x000fe2000000000a */
[----:B------:R2:W-:Y:S01]  /*2330*/  STS.U8 [R2+UR8+0x6580], R8 ;  /* 0x0065800802007988 */ /* 0x0005e20008000008 */
[----:B0-----:R-:W-:Y:S01]  /*2340*/  IMAD.MOV.U32 R9, RZ, RZ, 0xd3 ;  /* 0x000000d3ff097424 */ /* 0x001fe200078e00ff */
[----:B------:R-:W-:Y:S01]  /*2350*/  PRMT R11, R12, 0x7610, R11 ;  /* 0x000076100c0b7816 */ /* 0x000fe2000000000b */
[----:B------:R-:W-:Y:S01]  /*2360*/  IMAD.MOV.U32 R12, RZ, RZ, 0xda ;  /* 0x000000daff0c7424 */ /* 0x000fe200078e00ff */
[----:B------:R0:W-:Y:S01]  /*2370*/  STS.U8 [R2+UR8+0x6800], R6 ;  /* 0x0068000602007988 */ /* 0x0001e20008000008 */
[----:B-1----:R-:W-:-:S03]  /*2380*/  MOV R7, 0xd1 ;  /* 0x000000d100077802 */ /* 0x002fc60000000f00 */
        /* <DEDUP_REMOVED lines=18> */
[----:B------:R-:W-:Y:S01]  /*24b0*/  MOV R12, 0xe3 ;  /* 0x000000e3000c7802 */ /* 0x000fe20000000f00 */
        /* <DEDUP_REMOVED lines=9> */
[----:B-1----:R-:W-:-:S03]  /*2550*/  MOV R11, 0xdd ;  /* 0x000000dd000b7802 */ /* 0x002fc60000000f00 */
[----:B------:R-:W-:Y:S01]  /*2560*/  STS.U8 [R2+UR8+0x6f00], R6 ;  /* 0x006f000602007988 */ /* 0x000fe20008000008 */
[----:B--2---:R-:W-:Y:S01]  /*2570*/  PRMT R5, R8, 0x7610, R5 ;  /* 0x0000761008057816 */ /* 0x004fe20000000005 */
[----:B------:R-:W-:Y:S02]  /*2580*/  IMAD.MOV.U32 R8, RZ, RZ, 0xe1 ;  /* 0x000000e1ff087424 */ /* 0x000fe400078e00ff */
[----:B------:R1:W-:Y:S01]  /*2590*/  STS.U8 [R2+UR8+0x6e80], R11 ;  /* 0x006e800b02007988 */ /* 0x0003e20008000008 */
[----:B0-----:R-:W-:Y:S01]  /*25a0*/  PRMT R7, R12, 0x7610, R7 ;  /* 0x000076100c077816 */ /* 0x001fe20000000007 */
[----:B------:R-:W-:Y:S02]  /*25b0*/  IMAD.MOV.U32 R12, RZ, RZ, 0xea ;  /* 0x000000eaff0c7424 */ /* 0x000fe400078e00ff */
[----:B------:R0:W-:Y:S04]  /*25c0*/  STS.U8 [R2+UR8+0x7000], R5 ;  /* 0x0070000502007988 */ /* 0x0001e80008000008 */
[----:B------:R2:W-:Y:S01]  /*25d0*/  STS.U8 [R2+UR8+0x7180], R10 ;  /* 0x0071800a02007988 */ /* 0x0005e20008000008 */
[----:B-1----:R-:W-:-:S03]  /*25e0*/  IMAD.MOV.U32 R11, RZ, RZ, 0xe4 ;  /* 0x000000e4ff0b7424 */ /* 0x002fc600078e00ff */
[----:B------:R1:W-:Y:S01]  /*25f0*/  STS.U8 [R2+UR8+0x7280], R7 ;  /* 0x0072800702007988 */ /* 0x0003e20008000008 */
[----:B0-----:R-:W-:Y:S01]  /*2600*/  IMAD.MOV.U32 R5, RZ, RZ, 0xe6 ;  /* 0x000000e6ff057424 */ /* 0x001fe200078e00ff */
[----:B------:R-:W-:Y:S02]  /*2610*/  PRMT R6, R11, 0x7610, R6 ;  /* 0x000076100b067816 */ /* 0x000fe40000000006 */
[----:B------:R0:W-:Y:S01]  /*2620*/  STS.U8 [R2+UR8+0x6d00], R9 ;  /* 0x006d000902007988 */ /* 0x0001e20008000008 */
[----:B------:R-:W-:Y:S01]  /*2630*/  IMAD.MOV.U32 R11, RZ, RZ, 0xe7 ;  /* 0x000000e7ff0b7424 */ /* 0x000fe200078e00ff */
[----:B--2---:R-:W-:Y:S01]  /*2640*/  PRMT R10, R12, 0x7610, R10 ;  /* 0x000076100c0a7816 */ /* 0x004fe2000000000a */
[----:B------:R-:W-:Y:S01]  /*2650*/  IMAD.MOV.U32 R12, RZ, RZ, 0xed ;  /* 0x000000edff0c7424 */ /* 0x000fe200078e00ff */
[----:B------:R2:W-:Y:S01]  /*2660*/  STS.U8 [R2+UR8+0x7300], R5 ;  /* 0x0073000502007988 */ /* 0x0005e20008000008 */
[----:B-1----:R-:W-:-:S03]  /*2670*/  IMAD.MOV.U32 R7, RZ, RZ, 0xec ;  /* 0x000000ecff077424 */ /* 0x002fc600078e00ff */
[----:B------:R1:W-:Y:S01]  /*2680*/  STS.U8 [R2+UR8+0x7080], R8 ;  /* 0x0070800802007988 */ /* 0x0003e20008000008 */
[----:B0-----:R-:W-:-:S03]  /*2690*/  IMAD.MOV.U32 R9, RZ, RZ, 0xe2 ;  /* 0x000000e2ff097424 */ /* 0x001fc600078e00ff */
[----:B------:R0:W-:Y:S01]  /*26a0*/  STS.U8 [R2+UR8+0x7200], R6 ;  /* 0x0072000602007988 */ /* 0x0001e20008000008 */
[----:B--2---:R-:W-:-:S03]  /*26b0*/  PRMT R5, R7, 0x7610, R5 ;  /* 0x0000761007057816 */ /* 0x004fc60000000005 */
[----:B------:R2:W-:Y:S01]  /*26c0*/  STS.U8 [R2+UR8+0x7100], R9 ;  /* 0x0071000902007988 */ /* 0x0005e20008000008 */
[----:B------:R-:W-:Y:S01]  /*26d0*/  PRMT R7, R12, 0x7610, R7 ;  /* 0x000076100c077816 */ /* 0x000fe20000000007 */
[----:B-1----:R-:W-:Y:S02]  /*26e0*/  IMAD.MOV.U32 R8, RZ, RZ, 0xe8 ;  /* 0x000000e8ff087424 */ /* 0x002fe400078e00ff */
[----:B------:R1:W-:Y:S01]  /*26f0*/  STS.U8 [R2+UR8+0x7380], R11 ;  /* 0x0073800b02007988 */ /* 0x0003e20008000008 */
[----:B------:R-:W-:Y:S02]  /*2700*/  IMAD.MOV.U32 R12, RZ, RZ, 0xf2 ;  /* 0x000000f2ff0c7424 */ /* 0x000fe400078e00ff */
[----:B0-----:R-:W-:Y:S01]  /*2710*/  IMAD.MOV.U32 R6, RZ, RZ, 0xeb ;  /* 0x000000ebff067424 */ /* 0x001fe200078e00ff */
[----:B------:R0:W-:Y:S01]  /*2720*/  STS.U8 [R2+UR8+0x7680], R7 ;  /* 0x0076800702007988 */ /* 0x0001e20008000008 */
[----:B--2---:R-:W-:-:S03]  /*2730*/  MOV R9, 0xe9 ;  /* 0x000000e900097802 */ /* 0x004fc60000000f00 */
[----:B------:R2:W-:Y:S01]  /*2740*/  STS.U8 [R2+UR8+0x7400], R8 ;  /* 0x0074000802007988 */ /* 0x0005e20008000008 */
[----:B-1----:R-:W-:Y:S01]  /*2750*/  PRMT R11, R13, 0x7610, R11 ;  /* 0x000076100d0b7816 */ /* 0x002fe2000000000b */
[----:B------:R-:W-:Y:S02]  /*2760*/  IMAD.MOV.U32 R13, RZ, RZ, 0xf3 ;  /* 0x000000f3ff0d7424 */ /* 0x000fe400078e00ff */
[----:B------:R1:W-:Y:S01]  /*2770*/  STS.U8 [R2+UR8+0x7480], R9 ;  /* 0x0074800902007988 */ /* 0x0003e20008000008 */
[----:B0-----:R-:W-:-:S03]  /*2780*/  IMAD.MOV.U32 R7, RZ, RZ, 0xf4 ;  /* 0x000000f4ff077424 */ /* 0x001fc600078e00ff */
[----:B------:R0:W-:Y:S01]  /*2790*/  STS.U8 [R2+UR8+0x7580], R6 ;  /* 0x0075800602007988 */ /* 0x0001e20008000008 */
[----:B--2---:R-:W-:Y:S01]  /*27a0*/  PRMT R8, R14, 0x7610, R8 ;  /* 0x000076100e087816 */ /* 0x004fe20000000008 */
[----:B------:R-:W-:Y:S02]  /*27b0*/  IMAD.MOV.U32 R14, RZ, RZ, 0xf8 ;  /* 0x000000f8ff0e7424 */ /* 0x000fe400078e00ff */
[----:B------:R2:W-:Y:S01]  /*27c0*/  STS.U8 [R2+UR8+0x7600], R5 ;  /* 0x0076000502007988 */ /* 0x0005e20008000008 */
[----:B-1----:R-:W-:-:S03]  /*27d0*/  IMAD.MOV.U32 R9, RZ, RZ, 0xf0 ;  /* 0x000000f0ff097424 */ /* 0x002fc600078e00ff */
[----:B------:R1:W-:Y:S01]  /*27e0*/  STS.U8 [R2+UR8+0x7700], R11 ;  /* 0x0077000b02007988 */ /* 0x0003e20008000008 */
[----:B0-----:R-:W-:Y:S01]  /*27f0*/  PRMT R6, R12, 0x7610, R6 ;  /* 0x000076100c067816 */ /* 0x001fe20000000006 */
[----:B------:R-:W-:Y:S02]  /*2800*/  IMAD.MOV.U32 R12, RZ, RZ, 0xf6 ;  /* 0x000000f6ff0c7424 */ /* 0x000fe400078e00ff */
[----:B------:R0:W-:Y:S01]  /*2810*/  STS.U8 [R2+UR8+0x7500], R10 ;  /* 0x0075000a02007988 */ /* 0x0001e20008000008 */
[----:B--2---:R-:W-:Y:S01]  /*2820*/  PRMT R5, R13, 0x7610, R5 ;  /* 0x000076100d057816 */ /* 0x004fe20000000005 */
[----:B------:R-:W-:Y:S02]  /*2830*/  IMAD R13, R39, -0x5ea76960, RZ ;  /* 0xa15896a0270d7824 */ /* 0x000fe400078e02ff */
[----:B------:R2:W-:Y:S01]  /*2840*/  STS.U8 [R2+UR8+0x7a00], R7 ;  /* 0x007a000702007988 */ /* 0x0005e20008000008 */
[----:B-1----:R-:W-:-:S03]  /*2850*/  IMAD.MOV.U32 R11, RZ, RZ, 0xf7 ;  /* 0x000000f7ff0b7424 */ /* 0x002fc600078e00ff */
[----:B------:R1:W-:Y:S01]  /*2860*/  STS.U8 [R2+UR8+0x7780], R8 ;  /* 0x0077800802007988 */ /* 0x0003e20008000008 */
[----:B------:R-:W-:Y:S02]  /*2870*/  IMAD R13, R40, 0x181a9317, R13 ;  /* 0x181a9317280d7824 */ /* 0x000fe400078e020d */
[----:B0-----:R-:W-:Y:S01]  /*2880*/  IMAD.MOV.U32 R10, RZ, RZ, 0xf1 ;  /* 0x000000f1ff0a7424 */ /* 0x001fe200078e00ff */
[----:B------:R0:W-:Y:S01]  /*2890*/  STS.U8 [R2+UR8+0x7800], R9 ;  /* 0x0078000902007988 */ /* 0x0001e20008000008 */
[----:B--2---:R-:W-:-:S03]  /*28a0*/  MOV R7, 0x0 ;  /* 0x0000000000077802 */ /* 0x004fc60000000f00 */
[----:B------:R2:W-:Y:S01]  /*28b0*/  STS.U8 [R2+UR8+0x7900], R6 ;  /* 0x0079000602007988 */ /* 0x0005e20008000008 */
[----:B-1----:R-:W-:-:S03]  /*28c0*/  MOV R8, 0xf5 ;  /* 0x000000f500087802 */ /* 0x002fc60000000f00 */
[----:B------:R1:W-:Y:S01]  /*28d0*/  STS.U8 [R2+UR8+0x7980], R5 ;  /* 0x0079800502007988 */ /* 0x0003e20008000008 */
[----:B0-----:R-:W-:-:S03]  /*28e0*/  PRMT R9, R11, 0x7610, R9 ;  /* 0x000076100b097816 */ /* 0x001fc60000000009 */
[----:B------:R0:W-:Y:S01]  /*28f0*/  STS.U8 [R2+UR8+0x7880], R10 ;  /* 0x0078800a02007988 */ /* 0x0001e20008000008 */
[----:B--2---:R-:W-:-:S03]  /*2900*/  IMAD.MOV.U32 R6, RZ, RZ, 0x160 ;  /* 0x00000160ff067424 */ /* 0x004fc600078e00ff */
[----:B------:R2:W-:Y:S01]  /*2910*/  STS.U8 [R2+UR8+0x7a80], R8 ;  /* 0x007a800802007988 */ /* 0x0005e20008000008 */
[C---:B-1----:R-:W-:Y:S02]  /*2920*/  IMAD R5, R39.reuse, -0x22633260, RZ ;  /* 0xdd9ccda027057824 */ /* 0x042fe400078e02ff */
[C---:B------:R-:W-:Y:S01]  /*2930*/  IMAD.WIDE.U32 R6, R40.reuse, -0x22633260, R6 ;  /* 0xdd9ccda028067825 */ /* 0x040fe200078e0006 */
[----:B------:R1:W-:Y:S03]  /*2940*/  STS.U8 [R2+UR8+0x7b80], R9 ;  /* 0x007b800902007988 */ /* 0x0003e60008000008 */
[----:B0-----:R-:W-:Y:S01]  /*2950*/  IMAD.MOV.U32 R10, RZ, RZ, 0xfa ;  /* 0x000000faff0a7424 */ /* 0x001fe200078e00ff */
[----:B------:R0:W-:Y:S01]  /*2960*/  STS.U8 [R2+UR8+0x7b00], R12 ;  /* 0x007b000c02007988 */ /* 0x0001e20008000008 */
[----:B------:R-:W-:Y:S01]  /*2970*/  IMAD R11, R40, 0xbb, R5 ;  /* 0x000000bb280b7824 */ /* 0x000fe200078e0205 */
[----:B------:R-:W-:Y:S01]  /*2980*/  LOP3.LUT R5, R4, 0x7ffffff, RZ, 0xc0, !PT ;  /* 0x07ffffff04057812 */ /* 0x000fe200078ec0ff */
[----:B--2---:R-:W-:Y:S01]  /*2990*/  IMAD.MOV.U32 R8, RZ, RZ, -0x7634d860 ;  /* 0x89cb27a0ff087424 */ /* 0x004fe200078e00ff */
[----:B------:R-:W-:Y:S01]  /*29a0*/  STS.U8 [R2+UR8+0x7c00], R14 ;  /* 0x007c000e02007988 */ /* 0x000fe20008000008 */
[----:B------:R-:W-:Y:S01]  /*29b0*/  IMAD R39, R39, 0x3749a7f9, RZ ;  /* 0x3749a7f927277824 */ /* 0x000fe200078e02ff */
[----:B------:R-:W-:Y:S01]  /*29c0*/  LOP3.LUT R4, R5, 0xf8000000, R6, 0xf8, !PT ;  /* 0xf800000005047812 */ /* 0x000fe200078ef806 */
[----:B-1----:R-:W-:Y:S01]  /*29d0*/  IMAD.MOV.U32 R9, RZ, RZ, 0x2501550a ;  /* 0x2501550aff097424 */ /* 0x002fe200078e00ff */
[----:B------:R-:W-:Y:S01]  /*29e0*/  STS.U8 [R2+UR8+0x7c80], R15 ;  /* 0x007c800f02007988 */ /* 0x000fe20008000008 */
[----:B------:R-:W-:Y:S01]  /*29f0*/  IMAD R39, R40, -0x5fb1ba29, R39 ;  /* 0xa04e45d728277824 */ /* 0x000fe200078e0227 */
[----:B0-----:R-:W-:Y:S01]  /*2a00*/  PRMT R12, R10, 0x7610, R12 ;  /* 0x000076100a0c7816 */ /* 0x001fe2000000000c */
[----:B------:R-:W-:-:S02]  /*2a10*/  IMAD.IADD R10, R7, 0x1, R11 ;  /* 0x00000001070a7824 */ /* 0x000fc400078e020b */
[----:B------:R-:W-:Y:S02]  /*2a20*/  IMAD.WIDE.U32 R6, R40, -0x5ea76960, R8 ;  /* 0xa15896a028067825 */ /* 0x000fe400078e0008 */
[----:B------:R0:W-:Y:S01]  /*2a30*/  STS.U8 [R2+UR8+0x7d00], R12 ;  /* 0x007d000c02007988 */ /* 0x0001e20008000008 */
[----:B------:R-:W-:Y:S01]  /*2a40*/  LOP3.LUT R5, R10, 0x1fffff, RZ, 0xc0, !PT ;  /* 0x001fffff0a057812 */ /* 0x000fe200078ec0ff */
[----:B------:R-:W-:Y:S01]  /*2a50*/  IMAD.MOV.U32 R10, RZ, RZ, 0xfd ;  /* 0x000000fdff0a7424 */ /* 0x000fe200078e00ff */
[----:B------:R-:W-:Y:S01]  /*2a60*/  IADD3 R7, PT, PT, R7, R13, RZ ;  /* 0x0000000d07077210 */ /* 0x000fe20007ffe0ff */
[----:B------:R-:W-:Y:S01]  /*2a70*/  IMAD.MOV.U32 R11, RZ, RZ, 0xfe ;  /* 0x000000feff0b7424 */ /* 0x000fe200078e00ff */
[----:B------:R-:W-:Y:S01]  /*2a80*/  LOP3.LUT R6, R3, 0xf8000000, R6, 0xf8, !PT ;  /* 0xf800000003067812 */ /* 0x000fe200078ef806 */
[----:B------:R-:W-:Y:S01]  /*2a90*/  IMAD.MOV.U32 R9, RZ, RZ, 0xfc ;  /* 0x000000fcff097424 */ /* 0x000fe200078e00ff */
[----:B------:R-:W-:Y:S01]  /*2aa0*/  LOP3.LUT R7, R7, 0x1fffff, RZ, 0xc0, !PT ;  /* 0x001fffff07077812 */ /* 0x000fe200078ec0ff */
[----:B------:R-:W1:Y:S01]  /*2ab0*/  I2F.F64.U64 R4, R4 ;  /* 0x0000000400047312 */ /* 0x000e620000301800 */
[----:B------:R-:W-:Y:S01]  /*2ac0*/  STS.U8 [R2+UR8+0x7e80], R10 ;  /* 0x007e800a02007988 */ /* 0x000fe20008000008 */
[----:B0-----:R-:W-:-:S02]  /*2ad0*/  IMAD.MOV.U32 R12, RZ, RZ, 0xff ;  /* 0x000000ffff0c7424 */ /* 0x001fc400078e00ff */
[----:B------:R-:W-:Y:S01]  /*2ae0*/  IMAD.MOV.U32 R8, RZ, RZ, 0xfb ;  /* 0x000000fbff087424 */ /* 0x000fe200078e00ff */
[----:B------:R-:W-:Y:S03]  /*2af0*/  STS.U8 [R2+UR8+0x7f00], R11 ;  /* 0x007f000b02007988 */ /* 0x000fe60008000008 */
[----:B------:R-:W0:Y:S01]  /*2b00*/  I2F.F64.U64 R6, R6 ;  /* 0x0000000600067312 */ /* 0x000e220000301800 */
[----:B------:R-:W-:Y:S01]  /*2b10*/  STS.U8 [R2+UR8+0x7f80], R12 ;  /* 0x007f800c02007988 */ /* 0x000fe20008000008 */
[----:B------:R-:W-:Y:S01]  /*2b20*/  PRMT R3, R8, 0x7610, R3 ;  /* 0x0000761008037816 */ /* 0x000fe20000000003 */
[----:B------:R-:W-:Y:S02]  /*2b30*/  IMAD.MOV.U32 R8, RZ, RZ, 0x7168255e ;  /* 0x7168255eff087424 */ /* 0x000fe400078e00ff */
[----:B------:R2:W-:Y:S01]  /*2b40*/  STS.U8 [R2+UR8+0x7e00], R9 ;  /* 0x007e000902007988 */ /* 0x0005e20008000008 */
[----:B-1----:R-:W-:-:S03]  /*2b50*/  DMUL R4, R4, 1.1102230246251565404e-16 ;  /* 0x3ca0000004047828 */ /* 0x002fc60000000000 */
[----:B------:R1:W-:Y:S01]  /*2b60*/  STS.U8 [R2+UR8+0x7d80], R3 ;  /* 0x007d800302007988 */ /* 0x0003e20008000008 */
[----:B--2---:R-:W-:Y:S01]  /*2b70*/  MOV R9, 0xac1d1761 ;  /* 0xac1d176100097802 */ /* 0x004fe20000000f00 */
[----:B0-----:R-:W-:-:S03]  /*2b80*/  DMUL R6, R6, 1.1102230246251565404e-16 ;  /* 0x3ca0000006067828 */ /* 0x001fc60000000000 */
[----:B------:R-:W-:Y:S01]  /*2b90*/  DMUL R16, R4, 256 ;  /* 0x4070000004107828 */ /* 0x000fe20000000000 */
[----:B-1----:R-:W-:Y:S02]  /*2ba0*/  IMAD.MOV.U32 R3, RZ, RZ, RZ ;  /* 0x000000ffff037224 */ /* 0x002fe400078e00ff */
[----:B------:R-:W-:Y:S02]  /*2bb0*/  IMAD.WIDE.U32 R40, R40, 0x3749a7f9, R8 ;  /* 0x3749a7f928287825 */ /* 0x000fe400078e0008 */
[----:B------:R-:W-:Y:S02]  /*2bc0*/  DMUL R18, R6, 256 ;  /* 0x4070000006127828 */ /* 0x000fe40000000000 */
[----:B------:R-:W-:-:S05]  /*2bd0*/  IMAD.IADD R39, R41, 0x1, R39 ;  /* 0x0000000129277824 */ /* 0x000fca00078e0227 */
[----:B------:R-:W-:-:S07]  /*2be0*/  LOP3.LUT R39, R39, 0xffff, RZ, 0xc0, !PT ;  /* 0x0000ffff27277812 */ /* 0x000fce00078ec0ff */
.L_x_3:
[----:B0-----:R-:W-:Y:S02]  /*2bf0*/  IMAD.MOV R4, RZ, RZ, -R3 ;  /* 0x000000ffff047224 */ /* 0x001fe400078e0a03 */
[----:B------:R-:W-:Y:S02]  /*2c00*/  IMAD R39, R39, -0x21131993, RZ ;  /* 0xdeece66d27277824 */ /* 0x000fe400078e02ff */
[----:B------:R-:W-:Y:S01]  /*2c10*/  IMAD.MOV.U32 R5, RZ, RZ, 0x0 ;  /* 0x00000000ff057424 */ /* 0x000fe200078e00ff */
[----:B------:R-:W-:Y:S01]  /*2c20*/  PRMT R4, R4, 0x7710, RZ ;  /* 0x0000771004047816 */ /* 0x000fe200000000ff */
[----:B------:R-:W-:-:S04]  /*2c30*/  IMAD R39, R40, 0x5, R39 ;  /* 0x0000000528277824 */ /* 0x000fc800078e0227 */
[C---:B------:R-:W-:Y:S02]  /*2c40*/  VIADD R11, R4.reuse, 0x100 ;  /* 0x00000100040b7836 */ /* 0x040fe40000000000 */
[----:B------:R-:W-:-:S05]  /*2c50*/  VIADD R4, R4, 0xff ;  /* 0x000000ff04047836 */ /* 0x000fca0000000000 */
[----:B------:R-:W-:-:S04]  /*2c60*/  LOP3.LUT R4, R11, R4, RZ, 0xc0, !PT ;  /* 0x000000040b047212 */ /* 0x000fc800078ec0ff */
[----:B------:R-:W-:Y:S02]  /*2c70*/  PRMT R6, R4, 0x9910, RZ ;  /* 0x0000991004067816 */ /* 0x000fe400000000ff */
[----:B------:R-:W-:Y:S02]  /*2c80*/  MOV R4, 0xb ;  /* 0x0000000b00047802 */ /* 0x000fe40000000f00 */
[----:B------:R-:W-:-:S03]  /*2c90*/  ISETP.NE.AND P0, PT, R6, RZ, PT ;  /* 0x000000ff0600720c */ /* 0x000fc60003f05270 */
[----:B------:R-:W-:-:S04]  /*2ca0*/  IMAD.WIDE.U32 R40, R40, -0x21131993, R4 ;  /* 0xdeece66d28287825 */ /* 0x000fc800078e0004 */
[----:B------:R-:W-:-:S05]  /*2cb0*/  IMAD.IADD R39, R41, 0x1, R39 ;  /* 0x0000000129277824 */ /* 0x000fca00078e0227 */
[----:B------:R-:W-:Y:S02]  /*2cc0*/  LOP3.LUT R39, R39, 0xffff, RZ, 0xc0, !PT ;  /* 0x0000ffff27277812 */ /* 0x000fe400078ec0ff */
[----:B------:R-:W-:Y:S02]  /*2cd0*/  @!P0 LOP3.LUT R6, R11, 0xffff, RZ, 0xc0, !PT ;  /* 0x0000ffff0b068812 */ /* 0x000fe400078ec0ff */
[--C-:B------:R-:W-:Y:S02]  /*2ce0*/  SHF.R.U32.HI R9, RZ, 0x11, R39.reuse ;  /* 0x00000011ff097819 */ /* 0x100fe40000011627 */
[----:B------:R-:W-:-:S03]  /*2cf0*/  SHF.R.U64 R10, R40, 0x11, R39 ;  /* 0x00000011280a7819 */ /* 0x000fc60000001227 */
[-C--:B------:R-:W-:Y:S02]  /*2d00*/  @!P0 IMAD R9, R9, R6.reuse, RZ ;  /* 0x0000000609098224 */ /* 0x080fe400078e02ff */
[----:B------:R-:W-:-:S04]  /*2d10*/  @!P0 IMAD.WIDE.U32 R6, R10, R6, RZ ;  /* 0x000000060a068225 */ /* 0x000fc800078e00ff */
[----:B------:R-:W-:-:S05]  /*2d20*/  @!P0 IMAD.IADD R7, R7, 0x1, R9 ;  /* 0x0000000107078824 */ /* 0x000fca00078e0209 */
[----:B------:R-:W-:Y:S01]  /*2d30*/  @!P0 SHF.R.U64 R7, R6, 0x1f, R7 ;  /* 0x0000001f06078819 */ /* 0x000fe20000001207 */
[----:B------:R-:W-:Y:S06]  /*2d40*/  @!P0 BRA `(.L_x_0) ;  /* 0x0000000000b48947 */ /* 0x000fec0003800000 */
[----:B------:R-:W0:Y:S01]  /*2d50*/  I2F.U16.RP R8, R11 ;  /* 0x0000000b00087306 */ /* 0x000e220000109000 */
[----:B------:R-:W-:Y:S01]  /*2d60*/  LOP3.LUT R14, R11, 0xffff, RZ, 0xc0, !PT ;  /* 0x0000ffff0b0e7812 */ /* 0x000fe200078ec0ff */
[----:B------:R-:W-:Y:S01]  /*2d70*/  BSSY.RECONVERGENT B0, `(.L_x_0) ;  /* 0x000002a000007945 */ /* 0x000fe20003800200 */
[----:B------:R-:W-:-:S03]  /*2d80*/  IADD3 R12, PT, PT, -R3, 0xff, RZ ;  /* 0x000000ff030c7810 */ /* 0x000fc60007ffe1ff */
[----:B------:R-:W-:Y:S02]  /*2d90*/  IMAD.MOV R9, RZ, RZ, -R14 ;  /* 0x000000ffff097224 */ /* 0x000fe400078e0a0e */
[----:B0-----:R-:W0:Y:S02]  /*2da0*/  MUFU.RCP R8, R8 ;  /* 0x0000000800087308 */ /* 0x001e240000001000 */
[----:B0-----:R-:W-:Y:S01]  /*2db0*/  VIADD R6, R8, 0xffffffe ;  /* 0x0ffffffe08067836 */ /* 0x001fe20000000000 */
[----:B------:R-:W-:-:S05]  /*2dc0*/  LOP3.LUT R8, RZ, R14, RZ, 0x33, !PT ;  /* 0x0000000eff087212 */ /* 0x000fca00078e33ff */
[----:B------:R0:W1:Y:S02]  /*2dd0*/  F2I.FTZ.U32.TRUNC.NTZ R7, R6 ;  /* 0x0000000600077305 */ /* 0x000064000021f000 */
[----:B0-----:R-:W-:Y:S01]  /*2de0*/  MOV R6, RZ ;  /* 0x000000ff00067202 */ /* 0x001fe20000000f00 */
[----:B-1----:R-:W-:-:S04]  /*2df0*/  IMAD R9, R9, R7, RZ ;  /* 0x0000000709097224 */ /* 0x002fc800078e02ff */
[----:B------:R-:W-:-:S06]  /*2e00*/  IMAD.HI.U32 R9, R7, R9, R6 ;  /* 0x0000000907097227 */ /* 0x000fcc00078e0006 */
[----:B------:R-:W-:-:S04]  /*2e10*/  IMAD.HI.U32 R7, R9, R10, RZ ;  /* 0x0000000a09077227 */ /* 0x000fc800078e00ff */
[----:B------:R-:W-:-:S04]  /*2e20*/  IMAD.MOV R7, RZ, RZ, -R7 ;  /* 0x000000ffff077224 */ /* 0x000fc800078e0a07 */
[----:B------:R-:W-:-:S05]  /*2e30*/  IMAD R7, R14, R7, R10 ;  /* 0x000000070e077224 */ /* 0x000fca00078e020a */
[----:B------:R-:W-:-:S13]  /*2e40*/  ISETP.GE.U32.AND P0, PT, R7, R14, PT ;  /* 0x0000000e0700720c */ /* 0x000fda0003f06070 */
[----:B------:R-:W-:Y:S01]  /*2e50*/  @P0 IMAD.IADD R7, R7, 0x1, -R14 ;  /* 0x0000000107070824 */ /* 0x000fe200078e0a0e */
[----:B------:R-:W-:-:S04]  /*2e60*/  ISETP.NE.U32.AND P0, PT, R14, RZ, PT ;  /* 0x000000ff0e00720c */ /* 0x000fc80003f05070 */
[----:B------:R-:W-:-:S13]  /*2e70*/  ISETP.GE.U32.AND P1, PT, R7, R14, PT ;  /* 0x0000000e0700720c */ /* 0x000fda0003f26070 */
[----:B------:R-:W-:-:S05]  /*2e80*/  @P1 IMAD.IADD R7, R7, 0x1, -R14 ;  /* 0x0000000107071824 */ /* 0x000fca00078e0a0e */
[----:B------:R-:W-:-:S04]  /*2e90*/  SEL R7, R8, R7, !P0 ;  /* 0x0000000708077207 */ /* 0x000fc80004000000 */
[----:B------:R-:W-:-:S04]  /*2ea0*/  IADD3 R6, PT, PT, R10, R12, -R7 ;  /* 0x0000000c0a067210 */ /* 0x000fc80007ffe807 */
[----:B------:R-:W-:-:S13]  /*2eb0*/  ISETP.GT.AND P1, PT, R6, -0x1, PT ;  /* 0xffffffff0600780c */ /* 0x000fda0003f24270 */
[----:B------:R-:W-:Y:S05]  /*2ec0*/  @P1 BRA `(.L_x_1) ;  /* 0x0000000000501947 */ /* 0x000fea0003800000 */
[----:B------:R-:W-:Y:S01]  /*2ed0*/  BSSY.RECONVERGENT B1, `(.L_x_1) ;  /* 0x0000013000017945 */ /* 0x000fe20003800200 */
.L_x_2:
[----:B------:R-:W-:Y:S02]  /*2ee0*/  IMAD R39, R39, -0x21131993, RZ ;  /* 0xdeece66d27277824 */ /* 0x000fe400078e02ff */
[----:B------:R-:W-:-:S04]  /*2ef0*/  IMAD.WIDE.U32 R6, R40, -0x21131993, R4 ;  /* 0xdeece66d28067825 */ /* 0x000fc800078e0004 */
[----:B------:R-:W-:Y:S02]  /*2f00*/  IMAD R39, R40, 0x5, R39 ;  /* 0x0000000528277824 */ /* 0x000fe400078e0227 */
[----:B------:R-:W-:Y:S02]  /*2f10*/  IMAD.MOV.U32 R40, RZ, RZ, R6 ;  /* 0x000000ffff287224 */ /* 0x000fe400078e0006 */
[----:B------:R-:W-:-:S05]  /*2f20*/  IMAD.IADD R39, R7, 0x1, R39 ;  /* 0x0000000107277824 */ /* 0x000fca00078e0227 */
[----:B------:R-:W-:-:S04]  /*2f30*/  LOP3.LUT R39, R39, 0xffff, RZ, 0xc0, !PT ;  /* 0x0000ffff27277812 */ /* 0x000fc800078ec0ff */
[----:B------:R-:W-:-:S05]  /*2f40*/  SHF.R.U64 R10, R6, 0x11, R39 ;  /* 0x00000011060a7819 */ /* 0x000fca0000001227 */
[----:B------:R-:W-:-:S04]  /*2f50*/  IMAD.HI.U32 R7, R9, R10, RZ ;  /* 0x0000000a09077227 */ /* 0x000fc800078e00ff */
[----:B------:R-:W-:-:S04]  /*2f60*/  IMAD.MOV R7, RZ, RZ, -R7 ;  /* 0x000000ffff077224 */ /* 0x000fc800078e0a07 */
[----:B------:R-:W-:-:S05]  /*2f70*/  IMAD R7, R14, R7, R10 ;  /* 0x000000070e077224 */ /* 0x000fca00078e020a */
[----:B------:R-:W-:-:S13]  /*2f80*/  ISETP.GE.U32.AND P1, PT, R7, R14, PT ;  /* 0x0000000e0700720c */ /* 0x000fda0003f26070 */
[----:B------:R-:W-:-:S04]  /*2f90*/  @P1 IADD3 R7, PT, PT, -R14, R7, RZ ;  /* 0x000000070e071210 */ /* 0x000fc80007ffe1ff */
[----:B------:R-:W-:-:S13]  /*2fa0*/  ISETP.GE.U32.AND P1, PT, R7, R14, PT ;  /* 0x0000000e0700720c */ /* 0x000fda0003f26070 */
[----:B------:R-:W-:-:S05]  /*2fb0*/  @P1 IMAD.IADD R7, R7, 0x1, -R14 ;  /* 0x0000000107071824 */ /* 0x000fca00078e0a0e */
[----:B------:R-:W-:-:S04]  /*2fc0*/  SEL R7, R8, R7, !P0 ;  /* 0x0000000708077207 */ /* 0x000fc80004000000 */
[----:B------:R-:W-:-:S04]  /*2fd0*/  IADD3 R10, PT, PT, R10, R12, -R7 ;  /* 0x0000000c0a0a7210 */ /* 0x000fc80007ffe807 */
[----:B------:R-:W-:-:S13]  /*2fe0*/  ISETP.GE.AND P1, PT, R10, RZ, PT ;  /* 0x000000ff0a00720c */ /* 0x000fda0003f26270 */
[----:B------:R-:W-:Y:S05]  /*2ff0*/  @!P1 BRA `(.L_x_2) ;  /* 0xfffffffc00b89947 */ /* 0x000fea000383ffff */
[----:B------:R-:W-:Y:S05]  /*3000*/  BSYNC.RECONVERGENT B1 ;  /* 0x0000000000017941 */ /* 0x000fea0003800200 */
.L_x_1:
[----:B------:R-:W-:Y:S05]  /*3010*/  BSYNC.RECONVERGENT B0 ;  /* 0x0000000000007941 */ /* 0x000fea0003800200 */
.L_x_0:
[C---:B------:R-:W-:Y:S02]  /*3020*/  IMAD R4, R3.reuse, 0x80, R0 ;  /* 0x0000008003047824 */ /* 0x040fe400078e0200 */
[----:B------:R-:W-:Y:S02]  /*3030*/  VIADD R3, R3, 0x1 ;  /* 0x0000000103037836 */ /* 0x000fe40000000000 */
[----:B------:R-:W-:Y:S01]  /*3040*/  IMAD R6, R7, 0x80, R4 ;  /* 0x0000008007067824 */ /* 0x000fe200078e0204 */
[----:B------:R-:W-:Y:S02]  /*3050*/  LDS.U8 R5, [R4] ;  /* 0x0000000004057984 */ /* 0x000fe40000000000 */
[----:B------:R-:W-:Y:S02]  /*3060*/  ISETP.NE.AND P0, PT, R3, 0x100, PT ;  /* 0x000001000300780c */ /* 0x000fe40003f05270 */
[----:B------:R-:W0:Y:S04]  /*3070*/  LDS.U8 R7, [R6] ;  /* 0x0000000006077984 */ /* 0x000e280000000000 */
[----:B0-----:R0:W-:Y:S04]  /*3080*/  STS.U8 [R4], R7 ;  /* 0x0000000704007388 */ /* 0x0011e80000000000 */
[----:B------:R0:W-:Y:S03]  /*3090*/  STS.U8 [R6], R5 ;  /* 0x0000000506007388 */ /* 0x0001e60000000000 */
[----:B------:R-:W-:Y:S05]  /*30a0*/  @P0 BRA `(.L_x_3) ;  /* 0xfffffff800d00947 */ /* 0x000fea000383ffff */
[----:B------:R-:W-:Y:S01]  /*30b0*/  UMOV UR12, 0x48555555 ;  /* 0x48555555000c7882 */ /* 0x000fe20000000000 */
[----:B------:R-:W-:Y:S01]  /*30c0*/  UMOV UR13, 0x3ff04444 ;  /* 0x3ff04444000d7882 */ /* 0x000fe20000000000 */
[----:B------:R-:W-:Y:S01]  /*30d0*/  UMOV UR14, 0x26aaaaaa ;  /* 0x26aaaaaa000e7882 */ /* 0x000fe20000000000 */
[----:B------:R-:W-:Y:S01]  /*30e0*/  UMOV UR15, 0x3ff22222 ;  /* 0x3ff22222000f7882 */ /* 0x000fe20000000000 */
[C---:B------:R-:W-:Y:S01]  /*30f0*/  DFMA R20, R36.reuse, UR12, R16 ;  /* 0x0000000c24147c2b */ /* 0x040fe20008000010 */
[----:B------:R-:W-:Y:S01]  /*3100*/  UMOV UR12, 0xd0b09954 ;  /* 0xd0b09954000c7882 */ /* 0x000fe20000000000 */
[----:B------:R-:W-:Y:S01]  /*3110*/  DFMA R22, R36, -UR14, R18 ;  /* 0x8000000e24167c2b */ /* 0x000fe20008000012 */
[----:B------:R-:W-:Y:S01]  /*3120*/  UMOV UR13, 0x3fd76cf5 ;  /* 0x3fd76cf5000d7882 */ /* 0x000fe20000000000 */
[----:B------:R-:W-:Y:S01]  /*3130*/  UMOV UR14, 0x74df99c8 ;  /* 0x74df99c8000e7882 */ /* 0x000fe20000000000 */
[----:B------:R-:W-:Y:S01]  /*3140*/  UMOV UR15, 0x3fdb0cb1 ;  /* 0x3fdb0cb1000f7882 */ /* 0x000fe20000000000 */
[----:B------:R-:W-:Y:S04]  /*3150*/  BSSY.RECONVERGENT B0, `(.L_x_4) ;  /* 0x000005f000007945 */ /* 0x000fe80003800200 */
[----:B0-----:R-:W-:-:S08]  /*3160*/  DADD R4, R20, R22 ;  /* 0x0000000014047229 */ /* 0x001fd00000000016 */
[C---:B------:R-:W-:Y:S02]  /*3170*/  DFMA R6, R4.reuse, UR12, R20 ;  /* 0x0000000c04067c2b */ /* 0x040fe40008000014 */
[----:B------:R-:W-:Y:S01]  /*3180*/  DFMA R4, R4, UR12, R22 ;  /* 0x0000000c04047c2b */ /* 0x000fe20008000016 */
[----:B------:R-:W-:Y:S01]  /*3190*/  UMOV UR12, 0x74df99c8 ;  /* 0x74df99c8000c7882 */ /* 0x000fe20000000000 */
[----:B------:R-:W-:Y:S02]  /*31a0*/  UMOV UR13, 0x3fcb0cb1 ;  /* 0x3fcb0cb1000d7882 */ /* 0x000fe40000000000 */
[----:B------:R-:W0:Y:S08]  /*31b0*/  F2I.F64.TRUNC R3, R6 ;  /* 0x0000000600037311 */ /* 0x000e30000030d100 */
[----:B------:R-:W1:Y:S01]  /*31c0*/  F2I.F64.TRUNC R12, R4 ;  /* 0x00000004000c7311 */ /* 0x000e62000030d100 */
[----:B0-----:R-:W-:-:S07]  /*31d0*/  IADD3 R44, PT, PT, R3, -0x1, RZ ;  /* 0xffffffff032c7810 */ /* 0x001fce0007ffe0ff */
[----:B------:R-:W0:Y:S08]  /*31e0*/  I2F.F64 R8, R3 ;  /* 0x0000000300087312 */ /* 0x000e300000201c00 */
[----:B-1----:R-:W1:Y:S01]  /*31f0*/  I2F.F64 R10, R12 ;  /* 0x0000000c000a7312 */ /* 0x002e620000201c00 */
[----:B0-----:R-:W-:Y:S02]  /*3200*/  DSETP.GEU.AND P0, PT, R6, R8, PT ;  /* 0x000000080600722a */ /* 0x001fe40003f0e000 */
[----:B-1----:R-:W-:Y:S01]  /*3210*/  DSETP.GEU.AND P1, PT, R4, R10, PT ;  /* 0x0000000a0400722a */ /* 0x002fe20003f2e000 */
[----:B------:R-:W-:-:S11]  /*3220*/  VIADD R11, R12, 0xffffffff ;  /* 0xffffffff0c0b7836 */ /* 0x000fd60000000000 */
[----:B------:R-:W-:-:S04]  /*3230*/  @P0 IMAD.MOV R44, RZ, RZ, R3 ;  /* 0x000000ffff2c0224 */ /* 0x000fc800078e0203 */
[----:B------:R-:W-:Y:S01]  /*3240*/  I2F.F64 R6, R44 ;  /* 0x0000002c00067312 */ /* 0x000fe20000201c00 */
[C---:B------:R-:W-:Y:S02]  /*3250*/  VIADD R46, R44.reuse, 0x1 ;  /* 0x000000012c2e7836 */ /* 0x040fe40000000000 */
[----:B------:R-:W-:Y:S02]  /*3260*/  @P1 IMAD.MOV R11, RZ, RZ, R12 ;  /* 0x000000ffff0b1224 */ /* 0x000fe400078e020c */
[----:B------:R-:W-:Y:S02]  /*3270*/  IMAD.MOV.U32 R12, RZ, RZ, RZ ;  /* 0x000000ffff0c7224 */ /* 0x000fe400078e00ff */
[----:B------:R-:W-:Y:S01]  /*3280*/  IMAD.IADD R10, R44, 0x1, R11 ;  /* 0x000000012c0a7824 */ /* 0x000fe200078e020b */
[----:B------:R-:W-:Y:S01]  /*3290*/  I2F.F64 R8, R11 ;  /* 0x0000000b00087312 */ /* 0x000fe20000201c00 */
[----:B------:R-:W-:-:S07]  /*32a0*/  IMAD.SHL.U32 R3, R11, 0x80, RZ ;  /* 0x000000800b037824 */ /* 0x000fce00078e00ff */
[----:B------:R-:W0:Y:S02]  /*32b0*/  I2F.F64 R4, R10 ;  /* 0x0000000a00047312 */ /* 0x000e240000201c00 */
[C---:B0-----:R-:W-:Y:S02]  /*32c0*/  DFMA R6, R4.reuse, -UR12, R6 ;  /* 0x8000000c04067c2b */ /* 0x041fe40008000006 */
[----:B------:R-:W-:Y:S01]  /*32d0*/  DFMA R8, R4, -UR12, R8 ;  /* 0x8000000c04087c2b */ /* 0x000fe20008000008 */
[----:B------:R-:W-:-:S05]  /*32e0*/  VIADD R4, R11, 0x1 ;  /* 0x000000010b047836 */ /* 0x000fca0000000000 */
[----:B------:R-:W-:Y:S02]  /*32f0*/  DADD R20, R20, -R6 ;  /* 0x0000000014147229 */ /* 0x000fe40000000806 */
[----:B------:R-:W-:Y:S01]  /*3300*/  DADD R22, R22, -R8 ;  /* 0x0000000016167229 */ /* 0x000fe20000000808 */
[C---:B------:R-:W-:Y:S01]  /*3310*/  VIADD R6, R3.reuse, 0x80 ;  /* 0x0000008003067836 */ /* 0x040fe20000000000 */
[----:B------:R-:W-:Y:S01]  /*3320*/  LOP3.LUT R3, R3, 0x7f80, RZ, 0xc0, !PT ;  /* 0x00007f8003037812 */ /* 0x000fe200078ec0ff */
[----:B------:R-:W0:Y:S03]  /*3330*/  MUFU.RCP64H R9, R35 ;  /* 0x0000002300097308 */ /* 0x000e260000001800 */
[----:B------:R-:W-:Y:S01]  /*3340*/  LOP3.LUT R7, R6, 0x7f80, RZ, 0xc0, !PT ;  /* 0x00007f8006077812 */ /* 0x000fe200078ec0ff */
[----:B------:R-:W-:Y:S01]  /*3350*/  IMAD.MOV.U32 R6, RZ, RZ, RZ ;  /* 0x000000ffff067224 */ /* 0x000fe200078e00ff */
[C---:B------:R-:W-:Y:S01]  /*3360*/  DSETP.GT.AND P0, PT, R20.reuse, R22, PT ;  /* 0x000000161400722a */ /* 0x040fe20003f04000 */
[C---:B------:R-:W-:Y:S01]  /*3370*/  IADD3 R41, PT, PT, R0.reuse, R3, RZ ;  /* 0x0000000300297210 */ /* 0x040fe20007ffe0ff */
[----:B------:R-:W-:Y:S01]  /*3380*/  DFMA R24, -R20, R20, 0.5 ;  /* 0x3fe000001418742b */ /* 0x000fe20000000114 */
[----:B------:R-:W-:-:S03]  /*3390*/  IMAD.IADD R8, R0, 0x1, R7 ;  /* 0x0000000100087824 */ /* 0x000fc600078e0207 */
[----:B------:R-:W-:Y:S01]  /*33a0*/  FSEL R7, RZ, 1.875, !P0 ;  /* 0x3ff00000ff077808 */ /* 0x000fe20004000000 */
[----:B------:R-:W-:Y:S01]  /*33b0*/  LDS.U8 R41, [R41] ;  /* 0x0000000029297984 */ /* 0x000fe20000000000 */
[----:B------:R-:W-:Y:S02]  /*33c0*/  FSEL R13, RZ, 1.875, P0 ;  /* 0x3ff00000ff0d7808 */ /* 0x000fe40000000000 */
[----:B------:R-:W-:Y:S01]  /*33d0*/  DFMA R24, -R22, R22, R24 ;  /* 0x000000161618722b */ /* 0x000fe20000000118 */
[----:B------:R1:W2:Y:S01]  /*33e0*/  LDS.U8 R3, [R8] ;  /* 0x0000000008037984 */ /* 0x0002a20000000000 */
[----:B------:R-:W-:Y:S02]  /*33f0*/  DADD R6, R20, -R6 ;  /* 0x0000000014067229 */ /* 0x000fe40000000806 */
[----:B------:R-:W-:Y:S01]  /*3400*/  @P0 IADD3 R4, PT, PT, R11, RZ, RZ ;  /* 0x000000ff0b040210 */ /* 0x000fe20007ffe0ff */
[C---:B------:R-:W-:Y:S01]  /*3410*/  DADD R10, R22.reuse, -1 ;  /* 0xbff00000160a7429 */ /* 0x040fe20000000000 */
[----:B------:R-:W-:Y:S01]  /*3420*/  @!P0 IMAD.MOV R46, RZ, RZ, R44 ;  /* 0x000000ffff2e8224 */ /* 0x000fe200078e022c */
[----:B------:R-:W-:-:S02]  /*3430*/  DADD R12, R22, -R12 ;  /* 0x00000000160c7229 */ /* 0x000fc4000000080c */
[----:B------:R-:W-:Y:S01]  /*3440*/  IMAD.SHL.U32 R4, R4, 0x80, RZ ;  /* 0x0000008004047824 */ /* 0x000fe200078e00ff */
[----:B------:R-:W-:Y:S01]  /*3450*/  DADD R6, R6, UR12 ;  /* 0x0000000c06067e29 */ /* 0x000fe20008000000 */
[----:B-1----:R-:W-:Y:S01]  /*3460*/  IMAD.MOV.U32 R8, RZ, RZ, 0x1 ;  /* 0x00000001ff087424 */ /* 0x002fe200078e00ff */
[----:B------:R-:W-:Y:S02]  /*3470*/  DSETP.GEU.AND P0, PT, R24, RZ, PT ;  /* 0x000000ff1800722a */ /* 0x000fe40003f0e000 */
[----:B------:R-:W-:Y:S01]  /*3480*/  LOP3.LUT R5, R4, 0x7f80, RZ, 0xc0, !PT ;  /* 0x00007f8004057812 */ /* 0x000fe200078ec0ff */
[----:B------:R-:W-:Y:S02]  /*3490*/  DADD R10, R10, UR14 ;  /* 0x0000000e0a0a7e29 */ /* 0x000fe40008000000 */
[----:B------:R-:W-:Y:S02]  /*34a0*/  DADD R12, R12, UR12 ;  /* 0x0000000c0c0c7e29 */ /* 0x000fe40008000000 */
[----:B------:R-:W-:Y:S01]  /*34b0*/  IMAD.IADD R45, R0, 0x1, R5 ;  /* 0x00000001002d7824 */ /* 0x000fe200078e0205 */
[----:B------:R-:W-:-:S02]  /*34c0*/  DADD R4, R20, -1 ;  /* 0xbff0000014047429 */ /* 0x000fc40000000000 */
[----:B------:R-:W-:Y:S02]  /*34d0*/  DFMA R26, -R6, R6, 0.5 ;  /* 0x3fe00000061a742b */ /* 0x000fe40000000106 */
[----:B0-----:R-:W-:Y:S01]  /*34e0*/  DFMA R42, R8, -R34, 1 ;  /* 0x3ff00000082a742b */ /* 0x001fe20000000822 */
[----:B------:R-:W0:Y:S03]  /*34f0*/  LDS.U8 R45, [R45] ;  /* 0x000000002d2d7984 */ /* 0x000e260000000000 */
[----:B------:R-:W-:Y:S02]  /*3500*/  DADD R4, R4, UR14 ;  /* 0x0000000e04047e29 */ /* 0x000fe40008000000 */
[----:B------:R-:W-:Y:S02]  /*3510*/  DFMA R26, -R12, R12, R26 ;  /* 0x0000000c0c1a722b */ /* 0x000fe4000000011a */
[----:B------:R-:W-:-:S04]  /*3520*/  DFMA R42, R42, R42, R42 ;  /* 0x0000002a2a2a722b */ /* 0x000fc8000000002a */
[----:B------:R-:W-:Y:S02]  /*3530*/  DFMA R14, -R4, R4, 0.5 ;  /* 0x3fe00000040e742b */ /* 0x000fe40000000104 */
[----:B------:R-:W-:Y:S01]  /*3540*/  DSETP.GEU.AND P1, PT, R26, RZ, PT ;  /* 0x000000ff1a00722a */ /* 0x000fe20003f2e000 */
[----:B--2---:R-:W-:-:S05]  /*3550*/  IADD3 R3, PT, PT, R44, 0x1, R3 ;  /* 0x000000012c037810 */ /* 0x004fca0007ffe003 */
[----:B------:R-:W-:Y:S01]  /*3560*/  DFMA R14, -R10, R10, R14 ;  /* 0x0000000a0a0e722b */ /* 0x000fe2000000010e */
[----:B------:R-:W-:-:S07]  /*3570*/  LOP3.LUT R3, R3, 0xff, RZ, 0xc0, !PT ;  /* 0x000000ff03037812 */ /* 0x000fce00078ec0ff */
[----:B------:R-:W-:Y:S01]  /*3580*/  DSETP.GEU.AND P2, PT, R14, RZ, PT ;  /* 0x000000ff0e00722a */ /* 0x000fe20003f4e000 */
[----:B0-----:R-:W-:Y:S01]  /*3590*/  IADD3 R45, PT, PT, R45, R46, RZ ;  /* 0x0000002e2d2d7210 */ /* 0x001fe20007ffe0ff */
[----:B------:R-:W-:-:S03]  /*35a0*/  IMAD.IADD R46, R41, 0x1, R44 ;  /* 0x00000001292e7824 */ /* 0x000fc600078e022c */
[----:B------:R-:W-:-:S05]  /*35b0*/  LOP3.LUT R45, R45, 0xff, RZ, 0xc0, !PT ;  /* 0x000000ff2d2d7812 */ /* 0x000fca00078ec0ff */
[----:B------:R-:W-:Y:S01]  /*35c0*/  IMAD R41, R45, 0x80, R0 ;  /* 0x000000802d297824 */ /* 0x000fe200078e0200 */
[----:B------:R-:W-:Y:S01]  /*35d0*/  CS2R R44, SRZ ;  /* 0x00000000002c7805 */ /* 0x000fe2000001ff00 */
[----:B------:R-:W-:Y:S06]  /*35e0*/  @!P0 BRA `(.L_x_5) ;  /* 0x0000000000548947 */ /* 0x000fec0003800000 */
[----:B------:R-:W-:Y:S01]  /*35f0*/  LOP3.LUT R45, R46, 0xff, RZ, 0xc0, !PT ;  /* 0x000000ff2e2d7812 */ /* 0x000fe200078ec0ff */
[----:B------:R-:W-:-:S04]  /*3600*/  DMUL R24, R24, R24 ;  /* 0x0000001818187228 */ /* 0x000fc80000000000 */
[----:B------:R-:W-:-:S04]  /*3610*/  IMAD R44, R45, 0x80, R0 ;  /* 0x000000802d2c7824 */ /* 0x000fc800078e0200 */
[----:B------:R-:W-:Y:S02]  /*3620*/  DMUL R24, R24, R24 ;  /* 0x0000001818187228 */ /* 0x000fe40000000000 */
[----:B------:R-:W0:Y:S02]  /*3630*/  LDS.U8 R44, [R44] ;  /* 0x000000002c2c7984 */ /* 0x000e240000000000 */
[----:B0-----:R-:W-:-:S05]  /*3640*/  IMAD R45, R44, 0xab, RZ ;  /* 0x000000ab2c2d7824 */ /* 0x001fca00078e02ff */
[----:B------:R-:W-:-:S04]  /*3650*/  SHF.R.U32.HI R45, RZ, 0xb, R45 ;  /* 0x0000000bff2d7819 */ /* 0x000fc8000001162d */
[----:B------:R-:W-:-:S05]  /*3660*/  PRMT R45, R45, 0x9910, RZ ;  /* 0x000099102d2d7816 */ /* 0x000fca00000000ff */
[----:B------:R-:W-:-:S04]  /*3670*/  IMAD R45, R45, 0xc, RZ ;  /* 0x0000000c2d2d7824 */ /* 0x000fc800078e02ff */
[----:B------:R-:W-:-:S05]  /*3680*/  IMAD.MOV R45, RZ, RZ, -R45 ;  /* 0x000000ffff2d7224 */ /* 0x000fca00078e0a2d */
[----:B------:R-:W-:-:S05]  /*3690*/  PRMT R45, R45, 0x7710, RZ ;  /* 0x000077102d2d7816 */ /* 0x000fca00000000ff */
[----:B------:R-:W-:-:S05]  /*36a0*/  IMAD.IADD R45, R44, 0x1, R45 ;  /* 0x000000012c2d7824 */ /* 0x000fca00078e022d */
[----:B------:R-:W-:-:S04]  /*36b0*/  SHF.L.U32 R45, R45, 0x1, RZ ;  /* 0x000000012d2d7819 */ /* 0x000fc800000006ff */
[----:B------:R-:W-:-:S04]  /*36c0*/  LOP3.LUT R48, R45, 0x1fe, RZ, 0xe2, !PT ;  /* 0x000001fe2d307812 */ /* 0x000fc800078ee2ff */
[----:B------:R-:W0:Y:S08]  /*36d0*/  LDC.S8 R49, c[0x3][R48+0x1] ;  /* 0x00c0004030317b82 */ /* 0x000e300000000200 */
[----:B------:R-:W1:Y:S01]  /*36e0*/  LDC.S8 R46, c[0x3][R48] ;  /* 0x00c00000302e7b82 */ /* 0x000e620000000200 */
[----:B0-----:R-:W0:Y:S08]  /*36f0*/  I2F.F64.S16 R44, R49 ;  /* 0x00000031002c7312 */ /* 0x001e300000101c00 */
[----:B-1----:R-:W1:Y:S01]  /*3700*/  I2F.F64.S16 R46, R46 ;  /* 0x0000002e002e7312 */ /* 0x002e620000101c00 */
[----:B0-----:R-:W-:-:S08]  /*3710*/  DMUL R44, R22, R44 ;  /* 0x0000002c162c7228 */ /* 0x001fd00000000000 */
[----:B-1----:R-:W-:-:S08]  /*3720*/  DFMA R44, R20, R46, R44 ;  /* 0x0000002e142c722b */ /* 0x002fd0000000002c */
[----:B------:R-:W-:-:S11]  /*3730*/  DMUL R44, R24, R44 ;  /* 0x0000002c182c7228 */ /* 0x000fd60000000000 */
.L_x_5:
[----:B------:R-:W-:Y:S05]  /*3740*/  BSYNC.RECONVERGENT B0 ;  /* 0x0000000000007941 */ /* 0x000fea0003800200 */
.L_x_4:
[----:B------:R-:W0:Y:S01]  /*3750*/  LDS.U8 R41, [R41] ;  /* 0x0000000029297984 */ /* 0x000e220000000000 */
[----:B------:R-:W-:Y:S01]  /*3760*/  BSSY.RECONVERGENT B0, `(.L_x_6) ;  /* 0x0000016000007945 */ /* 0x000fe20003800200 */
[----:B------:R-:W-:Y:S01]  /*3770*/  CS2R R20, SRZ ;  /* 0x0000000000147805 */ /* 0x000fe2000001ff00 */
[----:B------:R-:W-:Y:S02]  /*3780*/  IMAD R3, R3, 0x80, R0 ;  /* 0x0000008003037824 */ /* 0x000fe400078e0200 */
[----:B------:R-:W-:Y:S05]  /*3790*/  @!P1 BRA `(.L_x_7) ;  /* 0x0000000000489947 */ /* 0x000fea0003800000 */
[----:B0-----:R-:W-:Y:S01]  /*37a0*/  IMAD R20, R41, 0xab, RZ ;  /* 0x000000ab29147824 */ /* 0x001fe200078e02ff */
[----:B------:R-:W-:-:S04]  /*37b0*/  DMUL R26, R26, R26 ;  /* 0x0000001a1a1a7228 */ /* 0x000fc80000000000 */
[----:B------:R-:W-:-:S04]  /*37c0*/  SHF.R.U32.HI R20, RZ, 0xb, R20 ;  /* 0x0000000bff147819 */ /* 0x000fc80000011614 */
[----:B------:R-:W-:Y:S01]  /*37d0*/  PRMT R20, R20, 0x9910, RZ ;  /* 0x0000991014147816 */ /* 0x000fe200000000ff */
[----:B------:R-:W-:-:S04]  /*37e0*/  DMUL R26, R26, R26 ;  /* 0x0000001a1a1a7228 */ /* 0x000fc80000000000 */
[----:B------:R-:W-:-:S04]  /*37f0*/  IMAD R20, R20, 0xc, RZ ;  /* 0x0000000c14147824 */ /* 0x000fc800078e02ff */
[----:B------:R-:W-:-:S05]  /*3800*/  IMAD.MOV R20, RZ, RZ, -R20 ;  /* 0x000000ffff147224 */ /* 0x000fca00078e0a14 */
[----:B------:R-:W-:-:S05]  /*3810*/  PRMT R20, R20, 0x7710, RZ ;  /* 0x0000771014147816 */ /* 0x000fca00000000ff */
[----:B------:R-:W-:-:S04]  /*3820*/  IMAD.IADD R20, R41, 0x1, R20 ;  /* 0x0000000129147824 */ /* 0x000fc800078e0214 */
[----:B------:R-:W-:-:S05]  /*3830*/  IMAD.SHL.U32 R20, R20, 0x2, RZ ;  /* 0x0000000214147824 */ /* 0x000fca00078e00ff */
        /* <DEDUP_REMOVED lines=8> */
.L_x_7:
[----:B------:R-:W-:Y:S05]  /*38c0*/  BSYNC.RECONVERGENT B0 ;  /* 0x0000000000007941 */ /* 0x000fea0003800200 */
.L_x_6:
[----:B------:R1:W2:Y:S01]  /*38d0*/  LDS.U8 R12, [R3] ;  /* 0x00000000030c7984 */ /* 0x0002a20000000000 */
[----:B------:R-:W-:Y:S01]  /*38e0*/  BSSY.RECONVERGENT B0, `(.L_x_8) ;  /* 0x0000015000007945 */ /* 0x000fe20003800200 */
[----:B------:R-:W-:-:S03]  /*38f0*/  CS2R R6, SRZ ;  /* 0x0000000000067805 */ /* 0x000fc6000001ff00 */
[----:B------:R-:W-:Y:S05]  /*3900*/  @!P2 BRA `(.L_x_9) ;  /* 0x000000000048a947 */ /* 0x000fea0003800000 */
[----:B-12---:R-:W-:Y:S01]  /*3910*/  IMAD R3, R12, 0xab, RZ ;  /* 0x000000ab0c037824 */ /* 0x006fe200078e02ff */
[----:B------:R-:W-:-:S04]  /*3920*/  DMUL R14, R14, R14 ;  /* 0x0000000e0e0e7228 */ /* 0x000fc80000000000 */
[----:B------:R-:W-:-:S04]  /*3930*/  SHF.R.U32.HI R3, RZ, 0xb, R3 ;  /* 0x0000000bff037819 */ /* 0x000fc80000011603 */
[----:B------:R-:W-:-:S05]  /*3940*/  PRMT R3, R3, 0x9910, RZ ;  /* 0x0000991003037816 */ /* 0x000fca00000000ff */
[----:B------:R-:W-:-:S04]  /*3950*/  IMAD R3, R3, 0xc, RZ ;  /* 0x0000000c03037824 */ /* 0x000fc800078e02ff */
[----:B------:R-:W-:-:S05]  /*3960*/  IMAD.MOV R3, RZ, RZ, -R3 ;  /* 0x000000ffff037224 */ /* 0x000fca00078e0a03 */
[----:B------:R-:W-:-:S04]  /*3970*/  PRMT R3, R3, 0x7710, RZ ;  /* 0x0000771003037816 */ /* 0x000fc800000000ff */
[----:B------:R-:W-:-:S05]  /*3980*/  IADD3 R3, PT, PT, R12, R3, RZ ;  /* 0x000000030c037210 */ /* 0x000fca0007ffe0ff */
[----:B------:R-:W-:-:S05]  /*3990*/  IMAD.SHL.U32 R3, R3, 0x2, RZ ;  /* 0x0000000203037824 */ /* 0x000fca00078e00ff */
[----:B------:R-:W-:-:S04]  /*39a0*/  LOP3.LUT R3, R3, 0x1fe, RZ, 0xe2, !PT ;  /* 0x000001fe03037812 */ /* 0x000fc800078ee2ff */
[----:B------:R-:W1:Y:S08]  /*39b0*/  LDC.S8 R22, c[0x3][R3+0x1] ;  /* 0x00c0004003167b82 */ /* 0x000e700000000200 */
[----:B------:R-:W2:Y:S01]  /*39c0*/  LDC.S8 R12, c[0x3][R3] ;  /* 0x00c00000030c7b82 */ /* 0x000ea20000000200 */
[----:B-1----:R-:W1:Y:S08]  /*39d0*/  I2F.F64.S16 R6, R22 ;  /* 0x0000001600067312 */ /* 0x002e700000101c00 */
[----:B--2---:R-:W2:Y:S01]  /*39e0*/  I2F.F64.S16 R12, R12 ;  /* 0x0000000c000c7312 */ /* 0x004ea20000101c00 */
[----:B-1----:R-:W-:-:S02]  /*39f0*/  DMUL R10, R10, R6 ;  /* 0x000000060a0a7228 */ /* 0x002fc40000000000 */
[----:B------:R-:W-:-:S06]  /*3a00*/  DMUL R6, R14, R14 ;  /* 0x0000000e0e067228 */ /* 0x000fcc0000000000 */
[----:B--2---:R-:W-:-:S08]  /*3a10*/  DFMA R10, R4, R12, R10 ;  /* 0x0000000c040a722b */ /* 0x004fd0000000000a */
[----:B------:R-:W-:-:S11]  /*3a20*/  DMUL R6, R6, R10 ;  /* 0x0000000a06067228 */ /* 0x000fd60000000000 */
.L_x_9:
[----:B------:R-:W-:Y:S05]  /*3a30*/  BSYNC.RECONVERGENT B0 ;  /* 0x0000000000007941 */ /* 0x000fea0003800200 */
.L_x_8:
[----:B------:R-:W-:Y:S01]  /*3a40*/  DADD R20, R20, R44 ;  /* 0x0000000014147229 */ /* 0x000fe2000000002c */
[----:B------:R-:W-:Y:S01]  /*3a50*/  UMOV UR12, 0x9999999a ;  /* 0x9999999a000c7882 */ /* 0x000fe20000000000 */
[----:B------:R-:W-:Y:S01]  /*3a60*/  DFMA R42, R8, R42, R8 ;  /* 0x0000002a082a722b */ /* 0x000fe20000000008 */
[----:B------:R-:W-:Y:S01]  /*3a70*/  UMOV UR13, 0x3fe19999 ;  /* 0x3fe19999000d7882 */ /* 0x000fe20000000000 */
[----:B------:R-:W-:Y:S04]  /*3a80*/  BSSY.RECONVERGENT B0, `(.L_x_10) ;  /* 0x0000015000007945 */ /* 0x000fe80003800200 */
[----:B------:R-:W-:Y:S02]  /*3a90*/  DADD R6, R20, R6 ;  /* 0x0000000014067229 */ /* 0x000fe40000000006 */
[----:B------:R-:W-:-:S06]  /*3aa0*/  DFMA R4, R42, -R34, 1 ;  /* 0x3ff000002a04742b */ /* 0x000fcc0000000822 */
[----:B------:R-:W-:Y:S02]  /*3ab0*/  DMUL R6, R6, 70 ;  /* 0x4051800006067828 */ /* 0x000fe40000000000 */
[----:B------:R-:W-:-:S06]  /*3ac0*/  DFMA R4, R42, R4, R42 ;  /* 0x000000042a04722b */ /* 0x000fcc000000002a */
[----:B------:R-:W-:-:S08]  /*3ad0*/  DMUL R10, R6, UR12 ;  /* 0x0000000c060a7c28 */ /* 0x000fd00008000000 */
[----:B------:R-:W-:Y:S02]  /*3ae0*/  DMUL R6, R10, R4 ;  /* 0x000000040a067228 */ /* 0x000fe40000000000 */
[----:B------:R-:W-:-:S06]  /*3af0*/  FSETP.GEU.AND P1, PT, |R11|, 6.5827683646048100446e-37, PT ;  /* 0x036000000b00780b */ /* 0x000fcc0003f2e200 */
[----:B------:R-:W-:-:S08]  /*3b00*/  DFMA R8, R6, -R34, R10 ;  /* 0x800000220608722b */ /* 0x000fd0000000000a */
[----:B------:R-:W-:-:S10]  /*3b10*/  DFMA R4, R4, R8, R6 ;  /* 0x000000080404722b */ /* 0x000fd40000000006 */
[----:B-1----:R-:W-:-:S05]  /*3b20*/  FFMA R3, RZ, R35, R5 ;  /* 0x00000023ff037223 */ /* 0x002fca0000000005 */
[----:B------:R-:W-:-:S13]  /*3b30*/  FSETP.GT.AND P0, PT, |R3|, 1.469367938527859385e-39, PT ;  /* 0x001000000300780b */ /* 0x000fda0003f04200 */
[----:B------:R-:W-:Y:S05]  /*3b40*/  @P0 BRA P1, `(.L_x_11) ;  /* 0x0000000000200947 */ /* 0x000fea0000800000 */
[----:B------:R-:W-:Y:S01]  /*3b50*/  IMAD.MOV.U32 R14, RZ, RZ, R10 ;  /* 0x000000ffff0e7224 */ /* 0x000fe200078e000a */
[----:B------:R-:W-:Y:S01]  /*3b60*/  MOV R4, 0x3bb0 ;  /* 0x00003bb000047802 */ /* 0x000fe20000000f00 */
[----:B------:R-:W-:Y:S02]  /*3b70*/  IMAD.MOV.U32 R15, RZ, RZ, R11 ;  /* 0x000000ffff0f7224 */ /* 0x000fe400078e000b */
[----:B--2---:R-:W-:Y:S02]  /*3b80*/  IMAD.MOV.U32 R12, RZ, RZ, R34 ;  /* 0x000000ffff0c7224 */ /* 0x004fe400078e0022 */
[----:B------:R-:W-:-:S07]  /*3b90*/  IMAD.MOV.U32 R13, RZ, RZ, R35 ;  /* 0x000000ffff0d7224 */ /* 0x000fce00078e0023 */
[----:B0-----:R-:W-:Y:S05]  /*3ba0*/  CALL.REL.NOINC `($__internal_0_$__cuda_sm20_div_rn_f64_full) ;  /* 0x0000032800387944 */ /* 0x001fea0003c00000 */
[----:B------:R-:W-:Y:S01]  /*3bb0*/  MOV R4, R8 ;  /* 0x0000000800047202 */ /* 0x000fe20000000f00 */
[----:B------:R-:W-:-:S07]  /*3bc0*/  IMAD.MOV.U32 R5, RZ, RZ, R9 ;  /* 0x000000ffff057224 */ /* 0x000fce00078e0009 */
.L_x_11:
[----:B------:R-:W-:Y:S05]  /*3bd0*/  BSYNC.RECONVERGENT B0 ;  /* 0x0000000000007941 */ /* 0x000fea0003800200 */
.L_x_10:
[----:B------:R-:W1:Y:S01]  /*3be0*/  LDS.U8 R3, [R2+UR8] ;  /* 0x0000000802037984 */ /* 0x000e620008000000 */
[----:B------:R-:W-:Y:S01]  /*3bf0*/  UIMAD UR9, UR4, 0x110, UR7 ;  /* 0x00000110040978a4 */ /* 0x000fe2000f8e0207 */
[----:B------:R-:W-:Y:S01]  /*3c00*/  DADD R30, R4, R30 ;  /* 0x00000000041e7229 */ /* 0x000fe2000000001e */
[----:B------:R-:W-:Y:S01]  /*3c10*/  UIADD3 UR12, UPT, UPT, UR6, 0x11, URZ ;  /* 0x00000011060c7890 */ /* 0x000fe2000fffe0ff */
[----:B------:R-:W3:Y:S01]  /*3c20*/  LDS.U8 R6, [R2+UR8+0x80] ;  /* 0x0000800802067984 */ /* 0x000ee20008000000 */
[----:B------:R-:W-:Y:S01]  /*3c30*/  UIADD3 UR13, UPT, UPT, UR6, 0x12, URZ ;  /* 0x00000012060d7890 */ /* 0x000fe2000fffe0ff */
[----:B------:R-:W-:Y:S01]  /*3c40*/  DMUL R34, R34, 0.5 ;  /* 0x3fe0000022227828 */ /* 0x000fe20000000000 */
[----:B------:R-:W-:Y:S01]  /*3c50*/  UIADD3 UR4, UPT, UPT, UR4, 0x1, URZ ;  /* 0x0000000104047890 */ /* 0x000fe2000fffe0ff */
[----:B------:R-:W4:Y:S01]  /*3c60*/  LDS.U8 R7, [R2+UR8+0x100] ;  /* 0x0001000802077984 */ /* 0x000f220008000000 */
[----:B------:R-:W-:Y:S02]  /*3c70*/  DMUL R36, R36, 0.25 ;  /* 0x3fd0000024247828 */ /* 0x000fe40000000000 */
[----:B------:R-:W-:Y:S01]  /*3c80*/  UISETP.NE.AND UP0, UPT, UR4, 0x4, UPT ;  /* 0x000000040400788c */ /* 0x000fe2000bf05270 */
[----:B------:R-:W5:Y:S04]  /*3c90*/  LDS.U8 R8, [R2+UR8+0x180] ;  /* 0x0001800802087984 */ /* 0x000f680008000000 */
[----:B------:R-:W0:Y:S04]  /*3ca0*/  LDS.U8 R9, [R2+UR8+0x200] ;  /* 0x0002000802097984 */ /* 0x000e280008000000 */
[----:B------:R-:W0:Y:S04]  /*3cb0*/  LDS.U8 R10, [R2+UR8+0x280] ;  /* 0x00028008020a7984 */ /* 0x000e280008000000 */
[----:B------:R-:W0:Y:S04]  /*3cc0*/  LDS.U8 R11, [R2+UR8+0x300] ;  /* 0x00030008020b7984 */ /* 0x000e280008000000 */
[----:B------:R-:W-:Y:S04]  /*3cd0*/  STL.128 [UR9], R16 ;  /* 0x00000010ff007987 */ /* 0x000fe80008100c09 */
[----:B--2---:R-:W2:Y:S01]  /*3ce0*/  LDS.U8 R12, [R2+UR8+0x380] ;  /* 0x00038008020c7984 */ /* 0x004ea20008000000 */
[----:B------:R-:W-:-:S03]  /*3cf0*/  UIADD3 UR12, UPT, UPT, UR6, 0x13, URZ ;  /* 0x00000013060c7890 */ /* 0x000fc6000fffe0ff */
[----:B-1----:R-:W-:Y:S04]  /*3d00*/  STL.U8 [UR9+0x10], R3 ;  /* 0x00001003ff007987 */ /* 0x002fe80008100009 */
[----:B------:R-:W1:Y:S01]  /*3d10*/  LDS.U8 R13, [R2+UR8+0x400] ;  /* 0x00040008020d7984 */ /* 0x000e620008000000 */
[----:B------:R-:W-:-:S03]  /*3d20*/  UIADD3 UR13, UPT, UPT, UR6, 0x14, URZ ;  /* 0x00000014060d7890 */ /* 0x000fc6000fffe0ff */
[----:B------:R-:W1:Y:S04]  /*3d30*/  LDS.U8 R3, [R2+UR8+0x480] ;  /* 0x0004800802037984 */ /* 0x000e680008000000 */
[----:B---3--:R-:W-:Y:S01]  /*3d40*/  STL.U8 [UR9+0x11], R6 ;  /* 0x00001106ff007987 */ /* 0x008fe20008100009 */
[----:B------:R-:W-:-:S03]  /*3d50*/  UIADD3 UR12, UPT, UPT, UR6, 0x15, URZ ;  /* 0x00000015060c7890 */ /* 0x000fc6000fffe0ff */
[----:B----4-:R-:W-:Y:S04]  /*3d60*/  STL.U8 [UR9+0x12], R7 ;  /* 0x00001207ff007987 */ /* 0x010fe80008100009 */
[----:B------:R-:W3:Y:S01]  /*3d70*/  LDS.U8 R6, [R2+UR8+0x500] ;  /* 0x0005000802067984 */ /* 0x000ee20008000000 */
[----:B------:R-:W-:-:S03]  /*3d80*/  UIADD3 UR13, UPT, UPT, UR6, 0x16, URZ ;  /* 0x00000016060d7890 */ /* 0x000fc6000fffe0ff */
[----:B-----5:R-:W-:Y:S04]  /*3d90*/  STL.U8 [UR9+0x13], R8 ;  /* 0x00001308ff007987 */ /* 0x020fe80008100009 */
[----:B------:R-:W4:Y:S01]  /*3da0*/  LDS.U8 R7, [R2+UR8+0x580] ;  /* 0x0005800802077984 */ /* 0x000f220008000000 */
[----:B------:R-:W-:-:S03]  /*3db0*/  UIADD3 UR12, UPT, UPT, UR6, 0x17, URZ ;  /* 0x00000017060c7890 */ /* 0x000fc6000fffe0ff */
[----:B0-----:R-:W-:Y:S04]  /*3dc0*/  STL.U8 [UR9+0x14], R9 ;  /* 0x00001409ff007987 */ /* 0x001fe80008100009 */
[----:B------:R-:W0:Y:S01]  /*3dd0*/  LDS.U8 R8, [R2+UR8+0x600] ;  /* 0x0006000802087984 */ /* 0x000e220008000000 */
[----:B------:R-:W-:-:S03]  /*3de0*/  UIADD3 UR13, UPT, UPT, UR6, 0x18, URZ ;  /* 0x00000018060d7890 */ /* 0x000fc6000fffe0ff */
[----:B------:R-:W-:Y:S04]  /*3df0*/  STL.U8 [UR9+0x15], R10 ;  /* 0x0000150aff007987 */ /* 0x000fe80008100009 */
[----:B------:R-:W5:Y:S01]  /*3e00*/  LDS.U8 R9, [R2+UR8+0x680] ;  /* 0x0006800802097984 */ /* 0x000f620008000000 */
[----:B------:R-:W-:-:S03]  /*3e10*/  UIADD3 UR12, UPT, UPT, UR6, 0x19, URZ ;  /* 0x00000019060c7890 */ /* 0x000fc6000fffe0ff */
[----:B------:R-:W-:Y:S04]  /*3e20*/  STL.U8 [UR9+0x16], R11 ;  /* 0x0000160bff007987 */ /* 0x000fe80008100009 */
[----:B------:R-:W5:Y:S01]  /*3e30*/  LDS.U8 R10, [R2+UR8+0x700] ;  /* 0x00070008020a7984 */ /* 0x000f620008000000 */
[----:B------:R-:W-:-:S03]  /*3e40*/  UIADD3 UR13, UPT, UPT, UR6, 0x1a, URZ ;  /* 0x0000001a060d7890 */ /* 0x000fc6000fffe0ff */
[----:B--2---:R-:W-:Y:S04]  /*3e50*/  STL.U8 [UR9+0x17], R12 ;  /* 0x0000170cff007987 */ /* 0x004fe80008100009 */
[----:B------:R-:W2:Y:S01]  /*3e60*/  LDS.U8 R11, [R2+UR8+0x780] ;  /* 0x00078008020b7984 */ /* 0x000ea20008000000 */
[----:B------:R-:W-:-:S03]  /*3e70*/  UIADD3 UR12, UPT, UPT, UR6, 0x1b, URZ ;  /* 0x0000001b060c7890 */ /* 0x000fc6000fffe0ff */
[----:B-1----:R-:W-:Y:S04]  /*3e80*/  STL.U8 [UR9+0x18], R13 ;  /* 0x0000180dff007987 */ /* 0x002fe80008100009 */
[----:B------:R-:W1:Y:S04]  /*3e90*/  LDS.U8 R12, [R2+UR8+0x800] ;  /* 0x00080008020c7984 */ /* 0x000e680008000000 */
[----:B------:R-:W-:Y:S01]  /*3ea0*/  STL.U8 [UR9+0x19], R3 ;  /* 0x00001903ff007987 */ /* 0x000fe20008100009 */
[----:B------:R-:W-:-:S03]  /*3eb0*/  UIADD3 UR13, UPT, UPT, UR6, 0x1c, URZ ;  /* 0x0000001c060d7890 */ /* 0x000fc6000fffe0ff */
[----:B------:R-:W1:Y:S01]  /*3ec0*/  LDS.U8 R3, [R2+UR8+0x880] ;  /* 0x0008800802037984 */ /* 0x000e620008000000 */
[----:B------:R-:W-:-:S03]  /*3ed0*/  UIADD3 UR12, UPT, UPT, UR6, 0x1d, URZ ;  /* 0x0000001d060c7890 */ /* 0x000fc6000fffe0ff */
[----:B---3--:R-:W-:Y:S04]  /*3ee0*/  STL.U8 [UR9+0x1a], R6 ;  /* 0x00001a06ff007987 */ /* 0x008fe80008100009 */
[----:B------:R-:W3:Y:S01]  /*3ef0*/  LDS.U8 R13, [R2+UR8+0x900] ;  /* 0x00090008020d7984 */ /* 0x000ee20008000000 */
[----:B------:R-:W-:-:S03]  /*3f00*/  UIADD3 UR13, UPT, UPT, UR6, 0x1e, URZ ;  /* 0x0000001e060d7890 */ /* 0x000fc6000fffe0ff */
[----:B------:R-:W3:Y:S04]  /*3f10*/  LDS.U8 R6, [R2+UR8+0x980] ;  /* 0x0009800802067984 */ /* 0x000ee80008000000 */
[----:B----4-:R-:W-:Y:S01]  /*3f20*/  STL.U8 [UR9+0x1b], R7 ;  /* 0x00001b07ff007987 */ /* 0x010fe20008100009 */
[----:B------:R-:W-:-:S03]  /*3f30*/  UIADD3 UR12, UPT, UPT, UR6, 0x1f, URZ ;  /* 0x0000001f060c7890 */ /* 0x000fc6000fffe0ff */
[----:B0-----:R-:W-:Y:S04]  /*3f40*/  STL.U8 [UR9+0x1c], R8 ;  /* 0x00001c08ff007987 */ /* 0x001fe80008100009 */
[----:B------:R-:W0:Y:S01]  /*3f50*/  LDS.U8 R7, [R2+UR8+0xa00] ;  /* 0x000a000802077984 */ /* 0x000e220008000000 */
[----:B------:R-:W-:-:S03]  /*3f60*/  UIADD3 UR13, UPT, UPT, UR6, 0x20, URZ ;  /* 0x00000020060d7890 */ /* 0x000fc6000fffe0ff */
[----:B-----5:R-:W-:Y:S04]  /*3f70*/  STL.U8 [UR9+0x1d], R9 ;  /* 0x00001d09ff007987 */ /* 0x020fe80008100009 */
[----:B------:R-:W4:Y:S01]  /*3f80*/  LDS.U8 R8, [R2+UR8+0xa80] ;  /* 0x000a800802087984 */ /* 0x000f220008000000 */
        /* <DEDUP_REMOVED lines=8> */
[----:B------:R-:W1:Y:S01]  /*4010*/  LDS.U8 R11, [R2+UR8+0xc00] ;  /* 0x000c0008020b7984 */ /* 0x000e620008000000 */
[----:B------:R-:W-:-:S03]  /*4020*/  UIADD3 UR13, UPT, UPT, UR6, 0x24, URZ ;  /* 0x00000024060d7890 */ /* 0x000fc6000fffe0ff */
[----:B------:R-:W-:Y:S04]  /*4030*/  STL.U8 [UR9+0x21], R3 ;  /* 0x00002103ff007987 */ /* 0x000fe80008100009 */
[----:B------:R-:W1:Y:S01]  /*4040*/  LDS.U8 R3, [R2+UR8+0xc80] ;  /* 0x000c800802037984 */ /* 0x000e620008000000 */
[----:B------:R-:W-:-:S03]  /*4050*/  UIADD3 UR12, UPT, UPT, UR6, 0x25, URZ ;  /* 0x00000025060c7890 */ /* 0x000fc6000fffe0ff */
[----:B---3--:R-:W-:Y:S04]  /*4060*/  STL.U8 [UR9+0x22], R13 ;  /* 0x0000220dff007987 */ /* 0x008fe80008100009 */
[----:B------:R-:W3:Y:S04]  /*4070*/  LDS.U8 R12, [R2+UR8+0xd00] ;  /* 0x000d0008020c7984 */ /* 0x000ee80008000000 */
[----:B------:R-:W-:Y:S01]  /*4080*/  STL.U8 [UR9+0x23], R6 ;  /* 0x00002306ff007987 */ /* 0x000fe20008100009 */
[----:B------:R-:W-:-:S03]  /*4090*/  UIADD3 UR13, UPT, UPT, UR6, 0x26, URZ ;  /* 0x00000026060d7890 */ /* 0x000fc6000fffe0ff */
[----:B------:R-:W3:Y:S01]  /*40a0*/  LDS.U8 R6, [R2+UR8+0xd80] ;  /* 0x000d800802067984 */ /* 0x000ee20008000000 */
[----:B------:R-:W-:-:S03]  /*40b0*/  UIADD3 UR12, UPT, UPT, UR6, 0x27, URZ ;  /* 0x00000027060c7890 */ /* 0x000fc6000fffe0ff */
[----:B0-----:R-:W-:Y:S04]  /*40c0*/  STL.U8 [UR9+0x24], R7 ;  /* 0x00002407ff007987 */ /* 0x001fe80008100009 */
[----:B------:R-:W0:Y:S01]  /*40d0*/  LDS.U8 R13, [R2+UR8+0xe00] ;  /* 0x000e0008020d7984 */ /* 0x000e220008000000 */
[----:B------:R-:W-:-:S03]  /*40e0*/  UIADD3 UR13, UPT, UPT, UR6, 0x28, URZ ;  /* 0x00000028060d7890 */ /* 0x000fc6000fffe0ff */
[----:B------:R-:W0:Y:S04]  /*40f0*/  LDS.U8 R7, [R2+UR8+0xe80] ;  /* 0x000e800802077984 */ /* 0x000e280008000000 */
[----:B----4-:R-:W-:Y:S01]  /*4100*/  STL.U8 [UR9+0x25], R8 ;  /* 0x00002508ff007987 */ /* 0x010fe20008100009 */
[----:B------:R-:W-:-:S03]  /*4110*/  UIADD3 UR12, UPT, UPT, UR6, 0x29, URZ ;  /* 0x00000029060c7890 */ /* 0x000fc6000fffe0ff */
[----:B-----5:R-:W-:Y:S04]  /*4120*/  STL.U8 [UR9+0x26], R9 ;  /* 0x00002609ff007987 */ /* 0x020fe80008100009 */
[----:B------:R-:W4:Y:S01]  /*4130*/  LDS.U8 R8, [R2+UR8+0xf00] ;  /* 0x000f000802087984 */ /* 0x000f220008000000 */
        /* <DEDUP_REMOVED lines=8> */
[----:B------:R-:W5:Y:S01]  /*41c0*/  LDS.U8 R3, [R2+UR8+0x1080] ;  /* 0x0010800802037984 */ /* 0x000f620008000000 */
[----:B------:R-:W-:-:S03]  /*41d0*/  UIADD3 UR12, UPT, UPT, UR6, 0x2d, URZ ;  /* 0x0000002d060c7890 */ /* 0x000fc6000fffe0ff */
[----:B---3--:R-:W-:Y:S04]  /*41e0*/  STL.U8 [UR9+0x2a], R12 ;  /* 0x00002a0cff007987 */ /* 0x008fe80008100009 */
[----:B------:R-:W3:Y:S01]  /*41f0*/  LDS.U8 R11, [R2+UR8+0x1100] ;  /* 0x00110008020b7984 */ /* 0x000ee20008000000 */
[----:B------:R-:W-:-:S03]  /*4200*/  UIADD3 UR13, UPT, UPT, UR6, 0x2e, URZ ;  /* 0x0000002e060d7890 */ /* 0x000fc6000fffe0ff */
[----:B------:R-:W-:Y:S04]  /*4210*/  STL.U8 [UR9+0x2b], R6 ;  /* 0x00002b06ff007987 */ /* 0x000fe80008100009 */
[----:B------:R-:W3:Y:S01]  /*4220*/  LDS.U8 R6, [R2+UR8+0x1180] ;  /* 0x0011800802067984 */ /* 0x000ee20008000000 */
[----:B------:R-:W-:-:S03]  /*4230*/  UIADD3 UR12, UPT, UPT, UR6, 0x2f, URZ ;  /* 0x0000002f060c7890 */ /* 0x000fc6000fffe0ff */
[----:B0-----:R-:W-:Y:S04]  /*4240*/  STL.U8 [UR9+0x2c], R13 ;  /* 0x00002c0dff007987 */ /* 0x001fe80008100009 */
[----:B------:R-:W0:Y:S01]  /*4250*/  LDS.U8 R12, [R2+UR8+0x1200] ;  /* 0x00120008020c7984 */ /* 0x000e220008000000 */
[----:B------:R-:W-:-:S03]  /*4260*/  UIADD3 UR13, UPT, UPT, UR6, 0x30, URZ ;  /* 0x00000030060d7890 */ /* 0x000fc6000fffe0ff */
[----:B------:R-:W-:Y:S04]  /*4270*/  STL.U8 [UR9+0x2d], R7 ;  /* 0x00002d07ff007987 */ /* 0x000fe80008100009 */
[----:B------:R-:W0:Y:S01]  /*4280*/  LDS.U8 R7, [R2+UR8+0x1280] ;  /* 0x0012800802077984 */ /* 0x000e220008000000 */
[----:B------:R-:W-:-:S03]  /*4290*/  UIADD3 UR12, UPT, UPT, UR6, 0x31, URZ ;  /* 0x00000031060c7890 */ /* 0x000fc6000fffe0ff */
[----:B----4-:R-:W-:Y:S04]  /*42a0*/  STL.U8 [UR9+0x2e], R8 ;  /* 0x00002e08ff007987 */ /* 0x010fe80008100009 */
[----:B------:R-:W4:Y:S01]  /*42b0*/  LDS.U8 R13, [R2+UR8+0x1300] ;  /* 0x00130008020d7984 */ /* 0x000f220008000000 */
[----:B------:R-:W-:-:S03]  /*42c0*/  UIADD3 UR13, UPT, UPT, UR6, 0x32, URZ ;  /* 0x00000032060d7890 */ /* 0x000fc6000fffe0ff */
[----:B------:R-:W4:Y:S04]  /*42d0*/  LDS.U8 R8, [R2+UR8+0x1380] ;  /* 0x0013800802087984 */ /* 0x000f280008000000 */
[----:B--2---:R-:W-:Y:S01]  /*42e0*/  STL.U8 [UR9+0x2f], R9 ;  /* 0x00002f09ff007987 */ /* 0x004fe20008100009 */
[----:B------:R-:W-:-:S03]  /*42f0*/  UIADD3 UR12, UPT, UPT, UR6, 0x33, URZ ;  /* 0x00000033060c7890 */ /* 0x000fc6000fffe0ff */
[----:B-1----:R-:W-:Y:S04]  /*4300*/  STL.U8 [UR9+0x30], R10 ;  /* 0x0000300aff007987 */ /* 0x002fe80008100009 */
[----:B------:R-:W1:Y:S01]  /*4310*/  LDS.U8 R9, [R2+UR8+0x1400] ;  /* 0x0014000802097984 */ /* 0x000e620008000000 */
[----:B------:R-:W-:-:S03]  /*4320*/  UIADD3 UR13, UPT, UPT, UR6, 0x34, URZ ;  /* 0x00000034060d7890 */ /* 0x000fc6000fffe0ff */
[----:B-----5:R-:W-:Y:S04]  /*4330*/  STL.U8 [UR9+0x31], R3 ;  /* 0x00003103ff007987 */ /* 0x020fe80008100009 */
[----:B------:R-:W2:Y:S01]  /*4340*/  LDS.U8 R3, [R2+UR8+0x1480] ;  /* 0x0014800802037984 */ /* 0x000ea20008000000 */
[----:B------:R-:W-:-:S03]  /*4350*/  UIADD3 UR12, UPT, UPT, UR6, 0x35, URZ ;  /* 0x00000035060c7890 */ /* 0x000fc6000fffe0ff */
[----:B---3--:R-:W-:Y:S04]  /*4360*/  STL.U8 [UR9+0x32], R11 ;  /* 0x0000320bff007987 */ /* 0x008fe80008100009 */
[----:B------:R-:W3:Y:S01]  /*4370*/  LDS.U8 R10, [R2+UR8+0x1500] ;  /* 0x00150008020a7984 */ /* 0x000ee20008000000 */
[----:B------:R-:W-:-:S03]  /*4380*/  UIADD3 UR13, UPT, UPT, UR6, 0x36, URZ ;  /* 0x00000036060d7890 */ /* 0x000fc6000fffe0ff */
[----:B------:R-:W-:Y:S04]  /*4390*/  STL.U8 [UR9+0x33], R6 ;  /* 0x00003306ff007987 */ /* 0x000fe80008100009 */
[----:B------:R-:W5:Y:S01]  /*43a0*/  LDS.U8 R6, [R2+UR8+0x1580] ;  /* 0x0015800802067984 */ /* 0x000f620008000000 */
        /* <DEDUP_REMOVED lines=10> */
[----:B------:R-:W-:Y:S04]  /*4450*/  STL.U8 [UR9+0x37], R8 ;  /* 0x00003708ff007987 */ /* 0x000fe80008100009 */
[----:B------:R-:W4:Y:S01]  /*4460*/  LDS.U8 R8, [R2+UR8+0x1780] ;  /* 0x0017800802087984 */ /* 0x000f220008000000 */
[----:B------:R-:W-:-:S03]  /*4470*/  UIADD3 UR12, UPT, UPT, UR6, 0x3b, URZ ;  /* 0x0000003b060c7890 */ /* 0x000fc6000fffe0ff */
[----:B-1----:R-:W-:Y:S04]  /*4480*/  STL.U8 [UR9+0x38], R9 ;  /* 0x00003809ff007987 */ /* 0x002fe80008100009 */
[----:B------:R-:W1:Y:S01]  /*4490*/  LDS.U8 R13, [R2+UR8+0x1800] ;  /* 0x00180008020d7984 */ /* 0x000e620008000000 */
[----:B------:R-:W-:-:S03]  /*44a0*/  UIADD3 UR13, UPT, UPT, UR6, 0x3c, URZ ;  /* 0x0000003c060d7890 */ /* 0x000fc6000fffe0ff */
[----:B------:R-:W1:Y:S04]  /*44b0*/  LDS.U8 R9, [R2+UR8+0x1880] ;  /* 0x0018800802097984 */ /* 0x000e680008000000 */
[----:B--2---:R-:W-:Y:S01]  /*44c0*/  STL.U8 [UR9+0x39], R3 ;  /* 0x00003903ff007987 */ /* 0x004fe20008100009 */
[----:B------:R-:W-:-:S03]  /*44d0*/  UIADD3 UR12, UPT, UPT, UR6, 0x3d, URZ ;  /* 0x0000003d060c7890 */ /* 0x000fc6000fffe0ff */
[----:B---3--:R-:W-:Y:S04]  /*44e0*/  STL.U8 [UR9+0x3a], R10 ;  /* 0x00003a0aff007987 */ /* 0x008fe80008100009 */
[----:B------:R-:W2:Y:S01]  /*44f0*/  LDS.U8 R3, [R2+UR8+0x1900] ;  /* 0x0019000802037984 */ /* 0x000ea20008000000 */
[----:B------:R-:W-:-:S03]  /*4500*/  UIADD3 UR13, UPT, UPT, UR6, 0x3e, URZ ;  /* 0x0000003e060d7890 */ /* 0x000fc6000fffe0ff */
[----:B-----5:R-:W-:Y:S04]  /*4510*/  STL.U8 [UR9+0x3b], R6 ;  /* 0x00003b06ff007987 */ /* 0x020fe80008100009 */
[----:B------:R-:W3:Y:S01]  /*4520*/  LDS.U8 R6, [R2+UR8+0x1980] ;  /* 0x0019800802067984 */ /* 0x000ee20008000000 */
[----:B------:R-:W-:-:S03]  /*4530*/  UIADD3 UR12, UPT, UPT, UR6, 0x3f, URZ ;  /* 0x0000003f060c7890 */ /* 0x000fc6000fffe0ff */
[----:B0-----:R-:W-:Y:S04]  /*4540*/  STL.U8 [UR9+0x3c], R11 ;  /* 0x00003c0bff007987 */ /* 0x001fe80008100009 */
[----:B------:R-:W0:Y:S01]  /*4550*/  LDS.U8 R10, [R2+UR8+0x1a00] ;  /* 0x001a0008020a7984 */ /* 0x000e220008000000 */
[----:B------:R-:W-:-:S03]  /*4560*/  UIADD3 UR13, UPT, UPT, UR6, 0x40, URZ ;  /* 0x00000040060d7890 */ /* 0x000fc6000fffe0ff */
[----:B------:R-:W-:Y:S04]  /*4570*/  STL.U8 [UR9+0x3d], R7 ;  /* 0x00003d07ff007987 */ /* 0x000fe80008100009 */
[----:B------:R-:W5:Y:S01]  /*4580*/  LDS.U8 R7, [R2+UR8+0x1a80] ;  /* 0x001a800802077984 */ /* 0x000f620008000000 */
        /* <DEDUP_REMOVED lines=10> */
[----:B------:R-:W-:Y:S04]  /*4630*/  STL.U8 [UR9+0x41], R9 ;  /* 0x00004109ff007987 */ /* 0x000fe80008100009 */
[----:B------:R-:W1:Y:S01]  /*4640*/  LDS.U8 R9, [R2+UR8+0x1c80] ;  /* 0x001c800802097984 */ /* 0x000e620008000000 */
[----:B------:R-:W-:-:S03]  /*4650*/  UIADD3 UR12, UPT, UPT, UR6, 0x45, URZ ;  /* 0x00000045060c7890 */ /* 0x000fc6000fffe0ff */
[----:B--2---:R-:W-:Y:S04]  /*4660*/  STL.U8 [UR9+0x42], R3 ;  /* 0x00004203ff007987 */ /* 0x004fe80008100009 */
[----:B------:R-:W2:Y:S01]  /*4670*/  LDS.U8 R13, [R2+UR8+0x1d00] ;  /* 0x001d0008020d7984 */ /* 0x000ea20008000000 */
[----:B------:R-:W-:-:S03]  /*4680*/  UIADD3 UR13, UPT, UPT, UR6, 0x46, URZ ;  /* 0x00000046060d7890 */ /* 0x000fc6000fffe0ff */
[----:B---3--:R-:W-:Y:S04]  /*4690*/  STL.U8 [UR9+0x43], R6 ;  /* 0x00004306ff007987 */ /* 0x008fe80008100009 */
[----:B------:R-:W3:Y:S01]  /*46a0*/  LDS.U8 R3, [R2+UR8+0x1d80] ;  /* 0x001d800802037984 */ /* 0x000ee20008000000 */
[----:B------:R-:W-:-:S03]  /*46b0*/  UIADD3 UR12, UPT, UPT, UR6, 0x47, URZ ;  /* 0x00000047060c7890 */ /* 0x000fc6000fffe0ff */
[----:B0-----:R-:W-:Y:S04]  /*46c0*/  STL.U8 [UR9+0x44], R10 ;  /* 0x0000440aff007987 */ /* 0x001fe80008100009 */
[----:B------:R-:W0:Y:S01]  /*46d0*/  LDS.U8 R6, [R2+UR8+0x1e00] ;  /* 0x001e000802067984 */ /* 0x000e220008000000 */
[----:B------:R-:W-:-:S03]  /*46e0*/  UIADD3 UR13, UPT, UPT, UR6, 0x48, URZ ;  /* 0x00000048060d7890 */ /* 0x000fc6000fffe0ff */
[----:B-----5:R-:W-:Y:S04]  /*46f0*/  STL.U8 [UR9+0x45], R7 ;  /* 0x00004507ff007987 */ /* 0x020fe80008100009 */
        /* <DEDUP_REMOVED lines=14> */
[----:B------:R-:W1:Y:S04]  /*47e0*/  LDS.U8 R12, [R2+UR8+0x2100] ;  /* 0x00210008020c7984 */ /* 0x000e680008000000 */
[----:B--2---:R-:W-:Y:S04]  /*47f0*/  STL.U8 [UR9+0x4a], R13 ;  /* 0x00004a0dff007987 */ /* 0x004fe80008100009 */
[----:B---3--:R-:W-:Y:S01]  /*4800*/  STL.U8 [UR9+0x4b], R3 ;  /* 0x00004b03ff007987 */ /* 0x008fe20008100009 */
[----:B------:R-:W-:Y:S02]  /*4810*/  UIADD3 UR13, UPT, UPT, UR6, 0x4e, URZ ;  /* 0x0000004e060d7890 */ /* 0x000fe4000fffe0ff */
[----:B------:R-:W-:Y:S01]  /*4820*/  UIADD3 UR12, UPT, UPT, UR6, 0x4f, URZ ;  /* 0x0000004f060c7890 */ /* 0x000fe2000fffe0ff */
[----:B0-----:R-:W-:Y:S04]  /*4830*/  STL.U8 [UR9+0x4c], R6 ;  /* 0x00004c06ff007987 */ /* 0x001fe80008100009 */
[----:B-----5:R-:W-:Y:S01]  /*4840*/  STL.U8 [UR9+0x4d], R7 ;  /* 0x00004d07ff007987 */ /* 0x020fe20008100009 */
[----:B------:R-:W-:-:S03]  /*4850*/  UIADD3 UR13, UPT, UPT, UR6, 0x50, URZ ;  /* 0x00000050060d7890 */ /* 0x000fc6000fffe0ff */
[----:B------:R-:W0:Y:S01]  /*4860*/  LDS.U8 R3, [R2+UR8+0x2180] ;  /* 0x0021800802037984 */ /* 0x000e220008000000 */
[----:B------:R-:W-:-:S03]  /*4870*/  UIADD3 UR12, UPT, UPT, UR6, 0x51, URZ ;  /* 0x00000051060c7890 */ /* 0x000fc6000fffe0ff */
[----:B----4-:R-:W-:Y:S04]  /*4880*/  STL.U8 [UR9+0x4e], R10 ;  /* 0x00004e0aff007987 */ /* 0x010fe80008100009 */
[----:B------:R-:W2:Y:S04]  /*4890*/  LDS.U8 R13, [R2+UR8+0x2200] ;  /* 0x00220008020d7984 */ /* 0x000ea80008000000 */
[----:B------:R-:W-:Y:S01]  /*48a0*/  STL.U8 [UR9+0x4f], R8 ;  /* 0x00004f08ff007987 */ /* 0x000fe20008100009 */
[----:B------:R-:W-:-:S03]  /*48b0*/  UIADD3 UR13, UPT, UPT, UR6, 0x52, URZ ;  /* 0x00000052060d7890 */ /* 0x000fc6000fffe0ff */
[----:B------:R-:W3:Y:S01]  /*48c0*/  LDS.U8 R6, [R2+UR8+0x2280] ;  /* 0x0022800802067984 */ /* 0x000ee20008000000 */
[----:B------:R-:W-:-:S03]  /*48d0*/  UIADD3 UR12, UPT, UPT, UR6, 0x53, URZ ;  /* 0x00000053060c7890 */ /* 0x000fc6000fffe0ff */
[----:B-1----:R-:W-:Y:S04]  /*48e0*/  STL.U8 [UR9+0x50], R11 ;  /* 0x0000500bff007987 */ /* 0x002fe80008100009 */
[----:B------:R-:W-:Y:S01]  /*48f0*/  STL.U8 [UR9+0x51], R9 ;  /* 0x00005109ff007987 */ /* 0x000fe20008100009 */
[----:B------:R-:W-:-:S03]  /*4900*/  UIADD3 UR13, UPT, UPT, UR6, 0x54, URZ ;  /* 0x00000054060d7890 */ /* 0x000fc6000fffe0ff */
[----:B------:R-:W1:Y:S04]  /*4910*/  LDS.U8 R7, [R2+UR8+0x2300] ;  /* 0x0023000802077984 */ /* 0x000e680008000000 */
[----:B------:R-:W-:Y:S01]  /*4920*/  STL.U8 [UR9+0x52], R12 ;  /* 0x0000520cff007987 */ /* 0x000fe20008100009 */
[----:B------:R-:W-:-:S03]  /*4930*/  UIADD3 UR12, UPT, UPT, UR6, 0x55, URZ ;  /* 0x00000055060c7890 */ /* 0x000fc6000fffe0ff */
[----:B------:R-:W4:Y:S04]  /*4940*/  LDS.U8 R8, [R2+UR8+0x2380] ;  /* 0x0023800802087984 */ /* 0x000f280008000000 */
[----:B0-----:R-:W-:Y:S01]  /*4950*/  STL.U8 [UR9+0x53], R3 ;  /* 0x00005303ff007987 */ /* 0x001fe20008100009 */
[----:B------:R-:W-:-:S03]  /*4960*/  UIADD3 UR13, UPT, UPT, UR6, 0x56, URZ ;  /* 0x00000056060d7890 */ /* 0x000fc6000fffe0ff */
[----:B------:R-:W0:Y:S04]  /*4970*/  LDS.U8 R10, [R2+UR8+0x2400] ;  /* 0x00240008020a7984 */ /* 0x000e280008000000 */
[----:B--2---:R-:W-:Y:S01]  /*4980*/  STL.U8 [UR9+0x54], R13 ;  /* 0x0000540dff007987 */ /* 0x004fe20008100009 */
[----:B------:R-:W-:-:S03]  /*4990*/  UIADD3 UR12, UPT, UPT, UR6, 0x57, URZ ;  /* 0x00000057060c7890 */ /* 0x000fc6000fffe0ff */
[----:B------:R-:W2:Y:S04]  /*49a0*/  LDS.U8 R9, [R2+UR8+0x2480] ;  /* 0x0024800802097984 */ /* 0x000ea80008000000 */
[----:B---3--:R-:W-:Y:S01]  /*49b0*/  STL.U8 [UR9+0x55], R6 ;  /* 0x00005506ff007987 */ /* 0x008fe20008100009 */
[----:B------:R-:W-:-:S03]  /*49c0*/  UIADD3 UR13, UPT, UPT, UR6, 0x58, URZ ;  /* 0x00000058060d7890 */ /* 0x000fc6000fffe0ff */
[----:B------:R-:W3:Y:S04]  /*49d0*/  LDS.U8 R11, [R2+UR8+0x2500] ;  /* 0x00250008020b7984 */ /* 0x000ee80008000000 */
[----:B------:R-:W5:Y:S04]  /*49e0*/  LDS.U8 R3, [R2+UR8+0x2580] ;  /* 0x0025800802037984 */ /* 0x000f680008000000 */
[----:B-1----:R-:W-:Y:S01]  /*49f0*/  STL.U8 [UR9+0x56], R7 ;  /* 0x00005607ff007987 */ /* 0x002fe20008100009 */
[----:B------:R-:W-:-:S03]  /*4a00*/  UIADD3 UR12, UPT, UPT, UR6, 0x59, URZ ;  /* 0x00000059060c7890 */ /* 0x000fc6000fffe0ff */
[----:B------:R-:W1:Y:S04]  /*4a10*/  LDS.U8 R12, [R2+UR8+0x2600] ;  /* 0x00260008020c7984 */ /* 0x000e680008000000 */
[----:B----4-:R-:W-:Y:S01]  /*4a20*/  STL.U8 [UR9+0x57], R8 ;  /* 0x00005708ff007987 */ /* 0x010fe20008100009 */
[----:B------:R-:W-:-:S03]  /*4a30*/  UIADD3 UR13, UPT, UPT, UR6, 0x5a, URZ ;  /* 0x0000005a060d7890 */ /* 0x000fc6000fffe0ff */
[----:B------:R-:W4:Y:S04]  /*4a40*/  LDS.U8 R6, [R2+UR8+0x2680] ;  /* 0x0026800802067984 */ /* 0x000f280008000000 */
[----:B0-----:R-:W-:Y:S01]  /*4a50*/  STL.U8 [UR9+0x58], R10 ;  /* 0x0000580aff007987 */ /* 0x001fe20008100009 */
[----:B------:R-:W-:-:S03]  /*4a60*/  UIADD3 UR12, UPT, UPT, UR6, 0x5b, URZ ;  /* 0x0000005b060c7890 */ /* 0x000fc6000fffe0ff */
[----:B------:R-:W0:Y:S01]  /*4a70*/  LDS.U8 R13, [R2+UR8+0x2700] ;  /* 0x00270008020d7984 */ /* 0x000e220008000000 */
[----:B------:R-:W-:-:S03]  /*4a80*/  UIADD3 UR13, UPT, UPT, UR6, 0x5c, URZ ;  /* 0x0000005c060d7890 */ /* 0x000fc6000fffe0ff */
[----:B--2---:R-:W-:Y:S04]  /*4a90*/  STL.U8 [UR9+0x59], R9 ;  /* 0x00005909ff007987 */ /* 0x004fe80008100009 */
[----:B------:R-:W2:Y:S04]  /*4aa0*/  LDS.U8 R7, [R2+UR8+0x2780] ;  /* 0x0027800802077984 */ /* 0x000ea80008000000 */
[----:B---3--:R-:W-:Y:S01]  /*4ab0*/  STL.U8 [UR9+0x5a], R11 ;  /* 0x00005a0bff007987 */ /* 0x008fe20008100009 */
[----:B------:R-:W-:-:S03]  /*4ac0*/  UIADD3 UR12, UPT, UPT, UR6, 0x5d, URZ ;  /* 0x0000005d060c7890 */ /* 0x000fc6000fffe0ff */
[----:B-----5:R-:W-:Y:S01]  /*4ad0*/  STL.U8 [UR9+0x5b], R3 ;  /* 0x00005b03ff007987 */ /* 0x020fe20008100009 */
[----:B------:R-:W-:-:S03]  /*4ae0*/  UIADD3 UR13, UPT, UPT, UR6, 0x5e, URZ ;  /* 0x0000005e060d7890 */ /* 0x000fc6000fffe0ff */
[----:B------:R-:W3:Y:S04]  /*4af0*/  LDS.U8 R8, [R2+UR8+0x2800] ;  /* 0x0028000802087984 */ /* 0x000ee80008000000 */
        /* <DEDUP_REMOVED lines=12> */
[----:B------:R-:W5:Y:S04]  /*4bc0*/  LDS.U8 R6, [R2+UR8+0x2a80] ;  /* 0x002a800802067984 */ /* 0x000f680008000000 */
[----:B---3--:R-:W-:Y:S01]  /*4bd0*/  STL.U8 [UR9+0x60], R8 ;  /* 0x00006008ff007987 */ /* 0x008fe20008100009 */
        /* <DEDUP_REMOVED lines=13> */
[----:B-----5:R-:W-:Y:S01]  /*4cb0*/  STL.U8 [UR9+0x65], R6 ;  /* 0x00006506ff007987 */ /* 0x020fe20008100009 */
[----:B------:R-:W-:-:S03]  /*4cc0*/  UIADD3 UR13, UPT, UPT, UR6, 0x68, URZ ;  /* 0x00000068060d7890 */ /* 0x000fc6000fffe0ff */
[----:B------:R-:W2:Y:S04]  /*4cd0*/  LDS.U8 R9, [R2+UR8+0x2d00] ;  /* 0x002d000802097984 */ /* 0x000ea80008000000 */
        /* <DEDUP_REMOVED lines=12> */
[----:B------:R-:W5:Y:S04]  /*4da0*/  LDS.U8 R7, [R2+UR8+0x2f80] ;  /* 0x002f800802077984 */ /* 0x000f680008000000 */
[----:B--2---:R-:W-:Y:S01]  /*4db0*/  STL.U8 [UR9+0x6a], R9 ;  /* 0x00006a09ff007987 */ /* 0x004fe20008100009 */
        /* <DEDUP_REMOVED lines=13> */
[----:B-----5:R-:W-:Y:S01]  /*4e90*/  STL.U8 [UR9+0x6f], R7 ;  /* 0x00006f07ff007987 */ /* 0x020fe20008100009 */
        /* <DEDUP_REMOVED lines=14> */
[----:B------:R-:W5:Y:S04]  /*4f80*/  LDS.U8 R8, [R2+UR8+0x3480] ;  /* 0x0034800802087984 */ /* 0x000f680008000000 */
        /* <DEDUP_REMOVED lines=8> */
[----:B------:R-:W3:Y:S01]  /*5010*/  LDS.U8 R13, [R2+UR8+0x3600] ;  /* 0x00360008020d7984 */ /* 0x000ee20008000000 */
[----:B------:R-:W-:-:S03]  /*5020*/  UIADD3 UR13, UPT, UPT, UR6, 0x7a, URZ ;  /* 0x0000007a060d7890 */ /* 0x000fc6000fffe0ff */
[----:B-1----:R-:W-:Y:S04]  /*5030*/  STL.U8 [UR9+0x77], R7 ;  /* 0x00007707ff007987 */ /* 0x002fe80008100009 */
[----:B------:R-:W1:Y:S04]  /*5040*/  LDS.U8 R3, [R2+UR8+0x3680] ;  /* 0x0036800802037984 */ /* 0x000e680008000000 */
[----:B----4-:R-:W-:Y:S01]  /*5050*/  STL.U8 [UR9+0x78], R11 ;  /* 0x0000780bff007987 */ /* 0x010fe20008100009 */
[----:B------:R-:W-:-:S03]  /*5060*/  UIADD3 UR12, UPT, UPT, UR6, 0x7b, URZ ;  /* 0x0000007b060c7890 */ /* 0x000fc6000fffe0ff */
[----:B-----5:R-:W-:Y:S01]  /*5070*/  STL.U8 [UR9+0x79], R8 ;  /* 0x00007908ff007987 */ /* 0x020fe20008100009 */
        /* <DEDUP_REMOVED lines=14> */
[----:B------:R-:W5:Y:S04]  /*5160*/  LDS.U8 R9, [R2+UR8+0x3980] ;  /* 0x0039800802097984 */ /* 0x000f680008000000 */
        /* <DEDUP_REMOVED lines=14> */
[----:B-----5:R-:W-:Y:S01]  /*5250*/  STL.U8 [UR9+0x83], R9 ;  /* 0x00008309ff007987 */ /* 0x020fe20008100009 */
        /* <DEDUP_REMOVED lines=178> */
[----:B------:R-:W-:Y:S02]  /*5d80*/  UIADD3 UR12, UPT, UPT, UR6, 0xc1, URZ ;  /* 0x000000c1060c7890 */ /* 0x000fe4000fffe0ff */
[----:B------:R-:W-:Y:S01]  /*5d90*/  UIADD3 UR13, UPT, UPT, UR6, 0xc2, URZ ;  /* 0x000000c2060d7890 */ /* 0x000fe2000fffe0ff */
[----:B-----5:R-:W-:Y:S04]  /*5da0*/  STL.U8 [UR9+0xbf], R3 ;  /* 0x0000bf03ff007987 */ /* 0x020fe80008100009 */
        /* <DEDUP_REMOVED lines=13> */
[----:B------:R-:W5:Y:S01]  /*5e80*/  LDS.U8 R6, [R2+UR8+0x5c80] ;  /* 0x005c800802067984 */ /* 0x000f620008000000 */
[----:B------:R-:W-:-:S03]  /*5e90*/  UIADD3 UR12, UPT, UPT, UR6, 0xc7, URZ ;  /* 0x000000c7060c7890 */ /* 0x000fc6000fffe0ff */
[----:B---3--:R-:W-:Y:S04]  /*5ea0*/  STL.U8 [UR9+0xc4], R8 ;  /* 0x0000c408ff007987 */ /* 0x008fe80008100009 */
        /* <DEDUP_REMOVED lines=14> */
[----:B------:R-:W2:Y:S01]  /*5f90*/  LDS.U8 R9, [R2+UR8+0x5f00] ;  /* 0x005f000802097984 */ /* 0x000ea20008000000 */
        /* <DEDUP_REMOVED lines=26> */
[----:B------:R-:W-:Y:S02]  /*6140*/  UIADD3 UR12, UPT, UPT, UR6, 0xd5, URZ ;  /* 0x000000d5060c7890 */ /* 0x000fe4000fffe0ff */
[----:B------:R-:W-:Y:S01]  /*6150*/  UIADD3 UR13, UPT, UPT, UR6, 0xd6, URZ ;  /* 0x000000d6060d7890 */ /* 0x000fe2000fffe0ff */
[----:B-----5:R-:W-:Y:S04]  /*6160*/  STL.U8 [UR9+0xd3], R7 ;  /* 0x0000d307ff007987 */ /* 0x020fe80008100009 */
[----:B--2---:R-:W-:Y:S01]  /*6170*/  STL.U8 [UR9+0xd4], R12 ;  /* 0x0000d40cff007987 */ /* 0x004fe20008100009 */
[----:B------:R-:W-:-:S02]  /*6180*/  UIADD3 UR12, UPT, UPT, UR6, 0xd7, URZ ;  /* 0x000000d7060c7890 */ /* 0x000fc4000fffe0ff */
[----:B------:R-:W-:Y:S01]  /*6190*/  UIADD3 UR13, UPT, UPT, UR6, 0xd8, URZ ;  /* 0x000000d8060d7890 */ /* 0x000fe2000fffe0ff */
[----:B---3--:R-:W-:Y:S04]  /*61a0*/  STL.U8 [UR9+0xd5], R8 ;  /* 0x0000d508ff007987 */ /* 0x008fe80008100009 */
[----:B-1----:R-:W-:Y:S01]  /*61b0*/  STL.U8 [UR9+0xd6], R13 ;  /* 0x0000d60dff007987 */ /* 0x002fe20008100009 */
[----:B------:R-:W-:-:S03]  /*61c0*/  UIADD3 UR12, UPT, UPT, UR6, 0xd9, URZ ;  /* 0x000000d9060c7890 */ /* 0x000fc6000fffe0ff */
[----:B----4-:R-:W-:Y:S01]  /*61d0*/  STL.U8 [UR9+0xd7], R9 ;  /* 0x0000d709ff007987 */ /* 0x010fe20008100009 */
[----:B------:R-:W-:-:S03]  /*61e0*/  UIADD3 UR13, UPT, UPT, UR6, 0xda, URZ ;  /* 0x000000da060d7890 */ /* 0x000fc6000fffe0ff */
[----:B------:R-:W0:Y:S04]  /*61f0*/  LDS.U8 R3, [R2+UR8+0x6400] ;  /* 0x0064000802037984 */ /* 0x000e280008000000 */
[----:B------:R-:W1:Y:S04]  /*6200*/  LDS.U8 R6, [R2+UR8+0x6480] ;  /* 0x0064800802067984 */ /* 0x000e680008000000 */
[----:B------:R-:W2:Y:S04]  /*6210*/  LDS.U8 R7, [R2+UR8+0x6500] ;  /* 0x0065000802077984 */ /* 0x000ea80008000000 */
[----:B------:R-:W3:Y:S04]  /*6220*/  LDS.U8 R10, [R2+UR8+0x6580] ;  /* 0x00658008020a7984 */ /* 0x000ee80008000000 */
[----:B------:R-:W4:Y:S04]  /*6230*/  LDS.U8 R8, [R2+UR8+0x6600] ;  /* 0x0066000802087984 */ /* 0x000f280008000000 */
[----:B------:R-:W5:Y:S01]  /*6240*/  LDS.U8 R11, [R2+UR8+0x6680] ;  /* 0x00668008020b7984 */ /* 0x000f620008000000 */
[----:B------:R-:W-:-:S03]  /*6250*/  UIADD3 UR12, UPT, UPT, UR6, 0xdb, URZ ;  /* 0x000000db060c7890 */ /* 0x000fc6000fffe0ff */
[----:B0-----:R-:W-:Y:S04]  /*6260*/  STL.U8 [UR9+0xd8], R3 ;  /* 0x0000d803ff007987 */ /* 0x001fe80008100009 */
[----:B-1----:R-:W-:Y:S01]  /*6270*/  STL.U8 [UR9+0xd9], R6 ;  /* 0x0000d906ff007987 */ /* 0x002fe20008100009 */
[----:B------:R-:W-:-:S03]  /*6280*/  UIADD3 UR13, UPT, UPT, UR6, 0xdc, URZ ;  /* 0x000000dc060d7890 */ /* 0x000fc6000fffe0ff */
[----:B------:R-:W0:Y:S04]  /*6290*/  LDS.U8 R9, [R2+UR8+0x6700] ;  /* 0x0067000802097984 */ /* 0x000e280008000000 */
[----:B--2---:R-:W-:Y:S01]  /*62a0*/  STL.U8 [UR9+0xda], R7 ;  /* 0x0000da07ff007987 */ /* 0x004fe20008100009 */
[----:B------:R-:W-:-:S03]  /*62b0*/  UIADD3 UR12, UPT, UPT, UR6, 0xdd, URZ ;  /* 0x000000dd060c7890 */ /* 0x000fc6000fffe0ff */
[----:B------:R-:W1:Y:S04]  /*62c0*/  LDS.U8 R12, [R2+UR8+0x6780] ;  /* 0x00678008020c7984 */ /* 0x000e680008000000 */
[----:B---3--:R-:W-:Y:S01]  /*62d0*/  STL.U8 [UR9+0xdb], R10 ;  /* 0x0000db0aff007987 */ /* 0x008fe20008100009 */
[----:B------:R-:W-:-:S03]  /*62e0*/  UIADD3 UR13, UPT, UPT, UR6, 0xde, URZ ;  /* 0x000000de060d7890 */ /* 0x000fc6000fffe0ff */
[----:B------:R-:W2:Y:S04]  /*62f0*/  LDS.U8 R3, [R2+UR8+0x6800] ;  /* 0x0068000802037984 */ /* 0x000ea80008000000 */
[----:B----4-:R-:W-:Y:S01]  /*6300*/  STL.U8 [UR9+0xdc], R8 ;  /* 0x0000dc08ff007987 */ /* 0x010fe20008100009 */
[----:B------:R-:W-:-:S03]  /*6310*/  UIADD3 UR12, UPT, UPT, UR6, 0xdf, URZ ;  /* 0x000000df060c7890 */ /* 0x000fc6000fffe0ff */
[----:B------:R-:W3:Y:S04]  /*6320*/  LDS.U8 R6, [R2+UR8+0x6880] ;  /* 0x0068800802067984 */ /* 0x000ee80008000000 */
[----:B-----5:R-:W-:Y:S01]  /*6330*/  STL.U8 [UR9+0xdd], R11 ;  /* 0x0000dd0bff007987 */ /* 0x020fe20008100009 */
[----:B------:R-:W-:-:S03]  /*6340*/  UIADD3 UR13, UPT, UPT, UR6, 0xe0, URZ ;  /* 0x000000e0060d7890 */ /* 0x000fc6000fffe0ff */
[----:B------:R-:W4:Y:S04]  /*6350*/  LDS.U8 R7, [R2+UR8+0x6900] ;  /* 0x0069000802077984 */ /* 0x000f280008000000 */
[----:B------:R-:W5:Y:S04]  /*6360*/  LDS.U8 R10, [R2+UR8+0x6980] ;  /* 0x00698008020a7984 */ /* 0x000f680008000000 */
[----:B0-----:R-:W-:Y:S01]  /*6370*/  STL.U8 [UR9+0xde], R9 ;  /* 0x0000de09ff007987 */ /* 0x001fe20008100009 */
[----:B------:R-:W-:-:S03]  /*6380*/  UIADD3 UR12, UPT, UPT, UR6, 0xe1, URZ ;  /* 0x000000e1060c7890 */ /* 0x000fc6000fffe0ff */
[----:B------:R-:W0:Y:S01]  /*6390*/  LDS.U8 R8, [R2+UR8+0x6a00] ;  /* 0x006a000802087984 */ /* 0x000e220008000000 */
[----:B------:R-:W-:-:S03]  /*63a0*/  UIADD3 UR13, UPT, UPT, UR6, 0xe2, URZ ;  /* 0x000000e2060d7890 */ /* 0x000fc6000fffe0ff */
[----:B-1----:R-:W-:Y:S04]  /*63b0*/  STL.U8 [UR9+0xdf], R12 ;  /* 0x0000df0cff007987 */ /* 0x002fe80008100009 */
[----:B------:R-:W1:Y:S04]  /*63c0*/  LDS.U8 R11, [R2+UR8+0x6a80] ;  /* 0x006a8008020b7984 */ /* 0x000e680008000000 */
[----:B--2---:R-:W-:Y:S01]  /*63d0*/  STL.U8 [UR9+0xe0], R3 ;  /* 0x0000e003ff007987 */ /* 0x004fe20008100009 */
[----:B------:R-:W-:-:S03]  /*63e0*/  UIADD3 UR12, UPT, UPT, UR6, 0xe3, URZ ;  /* 0x000000e3060c7890 */ /* 0x000fc6000fffe0ff */
[----:B------:R-:W2:Y:S01]  /*63f0*/  LDS.U8 R13, [R2+UR8+0x6b00] ;  /* 0x006b0008020d7984 */ /* 0x000ea20008000000 */
[----:B------:R-:W-:-:S03]  /*6400*/  UIADD3 UR13, UPT, UPT, UR6, 0xe4, URZ ;  /* 0x000000e4060d7890 */ /* 0x000fc6000fffe0ff */
[----:B---3--:R-:W-:Y:S04]  /*6410*/  STL.U8 [UR9+0xe1], R6 ;  /* 0x0000e106ff007987 */ /* 0x008fe80008100009 */
[----:B------:R-:W3:Y:S04]  /*6420*/  LDS.U8 R9, [R2+UR8+0x6b80] ;  /* 0x006b800802097984 */ /* 0x000ee80008000000 */
        /* <DEDUP_REMOVED lines=8> */
[----:B-1----:R-:W-:Y:S01]  /*64b0*/  STL.U8 [UR9+0xe5], R11 ;  /* 0x0000e50bff007987 */ /* 0x002fe20008100009 */
[----:B------:R-:W-:-:S03]  /*64c0*/  UIADD3 UR13, UPT, UPT, UR6, 0xe8, URZ ;  /* 0x000000e8060d7890 */ /* 0x000fc6000fffe0ff */
[----:B------:R-:W1:Y:S04]  /*64d0*/  LDS.U8 R7, [R2+UR8+0x6d00] ;  /* 0x006d000802077984 */ /* 0x000e680008000000 */
[----:B--2---:R-:W-:Y:S01]  /*64e0*/  STL.U8 [UR9+0xe6], R13 ;  /* 0x0000e60dff007987 */ /* 0x004fe20008100009 */
[----:B------:R-:W-:-:S03]  /*64f0*/  UIADD3 UR12, UPT, UPT, UR6, 0xe9, URZ ;  /* 0x000000e9060c7890 */ /* 0x000fc6000fffe0ff */
[----:B------:R-:W2:Y:S04]  /*6500*/  LDS.U8 R10, [R2+UR8+0x6d80] ;  /* 0x006d8008020a7984 */ /* 0x000ea80008000000 */
[----:B---3--:R-:W-:Y:S01]  /*6510*/  STL.U8 [UR9+0xe7], R9 ;  /* 0x0000e709ff007987 */ /* 0x008fe20008100009 */
[----:B------:R-:W-:-:S03]  /*6520*/  UIADD3 UR13, UPT, UPT, UR6, 0xea, URZ ;  /* 0x000000ea060d7890 */ /* 0x000fc6000fffe0ff */
[----:B------:R-:W3:Y:S04]  /*6530*/  LDS.U8 R8, [R2+UR8+0x6e00] ;  /* 0x006e000802087984 */ /* 0x000ee80008000000 */
        /* <DEDUP_REMOVED lines=15> */
[----:B-----5:R-:W-:Y:S01]  /*6630*/  STL.U8 [UR9+0xed], R11 ;  /* 0x0000ed0bff007987 */ /* 0x020fe20008100009 */
[----:B------:R-:W-:-:S03]  /*6640*/  UIADD3 UR13, UPT, UPT, UR6, 0xf0, URZ ;  /* 0x000000f0060d7890 */ /* 0x000fc6000fffe0ff */
[----:B------:R-:W3:Y:S04]  /*6650*/  LDS.U8 R6, [R2+UR8+0x7100] ;  /* 0x0071000802067984 */ /* 0x000ee80008000000 */
[----:B----4-:R-:W-:Y:S01]  /*6660*/  STL.U8 [UR9+0xee], R12 ;  /* 0x0000ee0cff007987 */ /* 0x010fe20008100009 */
        /* <DEDUP_REMOVED lines=11> */
[----:B------:R-:W5:Y:S04]  /*6720*/  LDS.U8 R9, [R2+UR8+0x7380] ;  /* 0x0073800802097984 */ /* 0x000f680008000000 */
[----:B---3--:R-:W-:Y:S01]  /*6730*/  STL.U8 [UR9+0xf2], R6 ;  /* 0x0000f206ff007987 */ /* 0x008fe20008100009 */
[----:B------:R-:W-:-:S03]  /*6740*/  UIADD3 UR12, UPT, UPT, UR6, 0xf5, URZ ;  /* 0x000000f5060c7890 */ /* 0x000fc6000fffe0ff */
[----:B------:R-:W3:Y:S04]  /*6750*/  LDS.U8 R12, [R2+UR8+0x7400] ;  /* 0x00740008020c7984 */ /* 0x000ee80008000000 */
        /* <DEDUP_REMOVED lines=10> */
[----:B------:R-:W-:Y:S02]  /*6800*/  UIADD3 UR12, UPT, UPT, UR6, 0xf9, URZ ;  /* 0x000000f9060c7890 */ /* 0x000fe4000fffe0ff */
[----:B------:R-:W-:Y:S01]  /*6810*/  UIADD3 UR13, UPT, UPT, UR6, 0xfa, URZ ;  /* 0x000000fa060d7890 */ /* 0x000fe2000fffe0ff */
[----:B-----5:R-:W-:Y:S04]  /*6820*/  STL.U8 [UR9+0xf7], R9 ;  /* 0x0000f709ff007987 */ /* 0x020fe80008100009 */
[----:B------:R-:W2:Y:S04]  /*6830*/  LDS.U8 R7, [R2+UR8+0x7600] ;  /* 0x0076000802077984 */ /* 0x000ea80008000000 */
        /* <DEDUP_REMOVED lines=12> */
[----:B------:R-:W5:Y:S01]  /*6900*/  LDS.U8 R3, [R2+UR8+0x7880] ;  /* 0x0078800802037984 */ /* 0x000f620008000000 */
[----:B------:R-:W-:-:S03]  /*6910*/  UIADD3 UR12, UPT, UPT, UR6, 0xff, URZ ;  /* 0x000000ff060c7890 */ /* 0x000fc6000fffe0ff */
[----:B--2---:R-:W-:Y:S04]  /*6920*/  STL.U8 [UR9+0xfc], R7 ;  /* 0x0000fc07ff007987 */ /* 0x004fe80008100009 */
        /* <DEDUP_REMOVED lines=8> */
[----:B------:R-:W-:Y:S02]  /*69b0*/  UIADD3 UR13, UPT, UPT, UR6, 0x102, URZ ;  /* 0x00000102060d7890 */ /* 0x000fe4000fffe0ff */
[----:B------:R-:W-:Y:S01]  /*69c0*/  UIADD3 UR12, UPT, UPT, UR6, 0x103, URZ ;  /* 0x00000103060c7890 */ /* 0x000fe2000fffe0ff */
[----:B------:R-:W0:Y:S04]  /*69d0*/  LDS.U8 R7, [R2+UR8+0x7a80] ;  /* 0x007a800802077984 */ /* 0x000e280008000000 */
[----:B-1----:R-:W-:Y:S04]  /*69e0*/  STL.U8 [UR9+0x100], R11 ;  /* 0x0001000bff007987 */ /* 0x002fe80008100009 */
[----:B-----5:R-:W-:Y:S01]  /*69f0*/  STL.U8 [UR9+0x101], R3 ;  /* 0x00010103ff007987 */ /* 0x020fe20008100009 */
[----:B------:R-:W-:-:S03]  /*6a00*/  UIADD3 UR13, UPT, UPT, UR6, 0x104, URZ ;  /* 0x00000104060d7890 */ /* 0x000fc6000fffe0ff */
[----:B------:R-:W1:Y:S01]  /*6a10*/  LDS.U8 R8, [R2+UR8+0x7b00] ;  /* 0x007b000802087984 */ /* 0x000e620008000000 */
        /* <DEDUP_REMOVED lines=8> */
[----:B------:R-:W4:Y:S01]  /*6aa0*/  LDS.U8 R3, [R2+UR8+0x7c80] ;  /* 0x007c800802037984 */ /* 0x000f220008000000 */
[----:B------:R-:W-:-:S03]  /*6ab0*/  UIADD3 UR13, UPT, UPT, UR6, 0x108, URZ ;  /* 0x00000108060d7890 */ /* 0x000fc6000fffe0ff */
[----:B0-----:R-:W-:Y:S04]  /*6ac0*/  STL.U8 [UR9+0x105], R7 ;  /* 0x00010507ff007987 */ /* 0x001fe80008100009 */
[----:B------:R-:W0:Y:S04]  /*6ad0*/  LDS.U8 R11, [R2+UR8+0x7d00] ;  /* 0x007d0008020b7984 */ /* 0x000e280008000000 */
[----:B------:R-:W5:Y:S04]  /*6ae0*/  LDS.U8 R6, [R2+UR8+0x7d80] ;  /* 0x007d800802067984 */ /* 0x000f680008000000 */
[----:B-1----:R-:W-:Y:S01]  /*6af0*/  STL.U8 [UR9+0x106], R8 ;  /* 0x00010608ff007987 */ /* 0x002fe20008100009 */
[----:B------:R-:W-:-:S02]  /*6b00*/  UIADD3 UR12, UPT, UPT, UR6, 0x109, URZ ;  /* 0x00000109060c7890 */ /* 0x000fc4000fffe0ff */
[----:B------:R-:W-:Y:S01]  /*6b10*/  UIADD3 UR13, UPT, UPT, UR6, 0x10a, URZ ;  /* 0x0000010a060d7890 */ /* 0x000fe2000fffe0ff */
[----:B------:R-:W1:Y:S04]  /*6b20*/  LDS.U8 R12, [R2+UR8+0x7e00] ;  /* 0x007e0008020c7984 */ /* 0x000e680008000000 */
        /* <DEDUP_REMOVED lines=9> */
[----:B0-----:R0:W-:Y:S04]  /*6bc0*/  STL.U8 [UR9+0x10a], R11 ;  /* 0x00010a0bff007987 */ /* 0x0011e80008100009 */
[----:B-----5:R0:W-:Y:S01]  /*6bd0*/  STL.U8 [UR9+0x10b], R6 ;  /* 0x00010b06ff007987 */ /* 0x0201e20008100009 */
[----:B------:R-:W-:Y:S02]  /*6be0*/  UIADD3 UR13, UPT, UPT, UR6, 0x10e, URZ ;  /* 0x0000010e060d7890 */ /* 0x000fe4000fffe0ff */
[----:B------:R-:W-:Y:S01]  /*6bf0*/  UIADD3 UR12, UPT, UPT, UR6, 0x10f, URZ ;  /* 0x0000010f060c7890 */ /* 0x000fe2000fffe0ff */
[----:B-1----:R0:W-:Y:S01]  /*6c00*/  STL.U8 [UR9+0x10c], R12 ;  /* 0x00010c0cff007987 */ /* 0x0021e20008100009 */
[----:B------:R-:W-:-:S03]  /*6c10*/  UIADD3 UR6, UPT, UPT, UR6, 0x110, URZ ;  /* 0x0000011006067890 */ /* 0x000fc6000fffe0ff */
[----:B--2---:R0:W-:Y:S04]  /*6c20*/  STL.U8 [UR9+0x10d], R7 ;  /* 0x00010d07ff007987 */ /* 0x0041e80008100009 */
[----:B---3--:R0:W-:Y:S04]  /*6c30*/  STL.U8 [UR9+0x10e], R13 ;  /* 0x00010e0dff007987 */ /* 0x0081e80008100009 */
[----:B----4-:R0:W-:Y:S01]  /*6c40*/  STL.U8 [UR9+0x10f], R8 ;  /* 0x00010f08ff007987 */ /* 0x0101e20008100009 */
[----:B------:R-:W-:Y:S05]  /*6c50*/  BRA.U UP0, `(.L_x_12) ;  /* 0xffffff95006c7547 */ /* 0x000fea000b83ffff */
[----:B------:R-:W-:Y:S01]  /*6c60*/  UMOV UR12, 0xba5e353f ;  /* 0xba5e353f000c7882 */ /* 0x000fe20000000000 */
[----:B------:R-:W-:Y:S02]  /*6c70*/  UMOV UR13, 0x40080c49 ;  /* 0x40080c49000d7882 */ /* 0x000fe40000000000 */
[----:B------:R-:W-:Y:S01]  /*6c80*/  DSETP.GEU.AND P0, PT, R30, UR12, PT ;  /* 0x0000000c1e007e2a */ /* 0x000fe2000bf0e000 */
[----:B------:R-:W-:Y:S01]  /*6c90*/  UMOV UR12, 0x8f5c28f6 ;  /* 0x8f5c28f6000c7882 */ /* 0x000fe20000000000 */
[----:B------:R-:W-:-:S04]  /*6ca0*/  UMOV UR13, 0x3ff0f5c2 ;  /* 0x3ff0f5c2000d7882 */ /* 0x000fc80000000000 */
[----:B------:R-:W-:-:S14]  /*6cb0*/  DSETP.GT.AND P0, PT, R30, UR12, !P0 ;  /* 0x0000000c1e007e2a */ /* 0x000fdc000c704000 */
[----:B------:R1:W-:Y:S01]  /*6cc0*/  @!P0 STG.E.64 desc[UR10][R32.64], RZ ;  /* 0x000000ff20008986 */ /* 0x0003e2000c101b0a */
[----:B------:R-:W-:Y:S05]  /*6cd0*/  @!P0 EXIT ;  /* 0x000000000000894d */ /* 0x000fea0003800000 */
[----:B------:R-:W-:Y:S01]  /*6ce0*/  IMAD R3, R29, 0x84a59, RZ ;  /* 0x00084a591d037824 */ /* 0x000fe200078e02ff */
[----:B------:R-:W-:Y:S01]  /*6cf0*/  MOV R14, 0x22 ;  /* 0x00000022000e7802 */ /* 0x000fe20000000f00 */
[----:B0-----:R-:W-:Y:S01]  /*6d00*/  IMAD.WIDE.U32 R6, R28, 0x84a59, RZ ;  /* 0x00084a591c067825 */ /* 0x001fe200078e00ff */
[----:B------:R-:W-:Y:S01]  /*6d10*/  UIADD3 UR4, UPT, UPT, UR5, 0x440, URZ ;  /* 0x0000044005047890 */ /* 0x000fe2000fffe0ff */
[----:B------:R-:W-:Y:S01]  /*6d20*/  STS.U8 [R2+UR8], RZ ;  /* 0x000000ff02007988 */ /* 0x000fe20008000008 */
[----:B------:R-:W-:Y:S01]  /*6d30*/  MOV R22, 0x7168255e ;  /* 0x7168255e00167802 */ /* 0x000fe20000000f00 */
[----:B------:R-:W-:Y:S01]  /*6d40*/  IMAD.MOV.U32 R9, RZ, RZ, 0x3 ;  /* 0x00000003ff097424 */ /* 0x000fe200078e00ff */
[----:B------:R-:W-:Y:S01]  /*6d50*/  IADD3 R4, PT, PT, R7, R3, RZ ;  /* 0x0000000307047210 */ /* 0x000fe20007ffe0ff */
[----:B------:R-:W-:Y:S01]  /*6d60*/  IMAD.MOV.U32 R8, RZ, RZ, 0x2 ;  /* 0x00000002ff087424 */ /* 0x000fe200078e00ff */
[----:B------:R-:W-:Y:S01]  /*6d70*/  LOP3.LUT R3, R6, 0xdeece66d, RZ, 0x3c, !PT ;  /* 0xdeece66d06037812 */ /* 0x000fe200078e3cff */
[----:B------:R-:W-:Y:S01]  /*6d80*/  IMAD.MOV.U32 R10, RZ, RZ, 0x4 ;  /* 0x00000004ff0a7424 */ /* 0x000fe200078e00ff */
[----:B------:R-:W-:Y:S01]  /*6d90*/  PRMT R6, R9, 0x7610, R6 ;  /* 0x0000761009067816 */ /* 0x000fe20000000006 */
[----:B------:R-:W-:Y:S01]  /*6da0*/  IMAD.MOV.U32 R12, RZ, RZ, 0x8 ;  /* 0x00000008ff0c7424 */ /* 0x000fe200078e00ff */
[----:B------:R0:W-:Y:S01]  /*6db0*/  STS.U8 [R2+UR8+0x100], R8 ;  /* 0x0001000802007988 */ /* 0x0001e20008000008 */
[----:B------:R-:W-:Y:S01]  /*6dc0*/  IMAD.MOV.U32 R5, RZ, RZ, 0x1 ;  /* 0x00000001ff057424 */ /* 0x000fe200078e00ff */
[----:B------:R-:W-:Y:S01]  /*6dd0*/  PRMT R7, R10, 0x7610, R7 ;  /* 0x000076100a077816 */ /* 0x000fe20000000007 */
[----:B------:R-:W-:Y:S01]  /*6de0*/  IMAD.MOV.U32 R11, RZ, RZ, 0x7 ;  /* 0x00000007ff0b7424 */ /* 0x000fe200078e00ff */
[----:B------:R2:W-:Y:S01]  /*6df0*/  STS.U8 [R2+UR8+0x180], R6 ;  /* 0x0001800602007988 */ /* 0x0005e20008000008 */
[----:B------:R-:W-:Y:S01]  /*6e00*/  IMAD.MOV.U32 R9, RZ, RZ, 0x5 ;  /* 0x00000005ff097424 */ /* 0x000fe200078e00ff */
[----:B------:R-:W-:Y:S01]  /*6e10*/  LOP3.LUT R4, R4, 0xffff, RZ, 0xc0, !PT ;  /* 0x0000ffff04047812 */ /* 0x000fe200078ec0ff */
[----:B------:R-:W-:Y:S01]  /*6e20*/  IMAD.MOV.U32 R13, RZ, RZ, 0x9 ;  /* 0x00000009ff0d7424 */ /* 0x000fe200078e00ff */
[----:B------:R3:W-:Y:S01]  /*6e30*/  STS.U8 [R2+UR8+0x80], R5 ;  /* 0x0000800502007988 */ /* 0x0007e20008000008 */
[----:B------:R-:W-:Y:S01]  /*6e40*/  IMAD.MOV.U32 R10, RZ, RZ, 0x6 ;  /* 0x00000006ff0a7424 */ /* 0x000fe200078e00ff */
[----:B0-----:R-:W-:Y:S01]  /*6e50*/  PRMT R8, R12, 0x7610, R8 ;  /* 0x000076100c087816 */ /* 0x001fe20000000008 */
[----:B------:R-:W-:Y:S01]  /*6e60*/  IMAD.MOV.U32 R12, RZ, RZ, 0xd ;  /* 0x0000000dff0c7424 */ /* 0x000fe200078e00ff */
[----:B------:R0:W-:Y:S01]  /*6e70*/  STS.U8 [R2+UR8+0x280], R9 ;  /* 0x0002800902007988 */ /* 0x0001e20008000008 */
[----:B------:R-:W-:Y:S01]  /*6e80*/  LOP3.LUT R4, R4, 0x5, RZ, 0x3c, !PT ;  /* 0x0000000504047812 */ /* 0x000fe200078e3cff */
[----:B------:R-:W-:Y:S01]  /*6e90*/  IMAD.MOV.U32 R17, RZ, RZ, 0xfa ;  /* 0x000000faff117424 */ /* 0x000fe200078e00ff */
[----:B--2---:R-:W-:Y:S01]  /*6ea0*/  MOV R6, 0xa ;  /* 0x0000000a00067802 */ /* 0x004fe20000000f00 */
[----:B------:R2:W-:Y:S01]  /*6eb0*/  STS.U8 [R2+UR8+0x300], R10 ;  /* 0x0003000a02007988 */ /* 0x0005e20008000008 */
[----:B------:R-:W-:Y:S01]  /*6ec0*/  IMAD.MOV.U32 R15, RZ, RZ, 0xf8 ;  /* 0x000000f8ff0f7424 */ /* 0x000fe200078e00ff */
[----:B---3--:R-:W-:Y:S01]  /*6ed0*/  PRMT R5, R11, 0x7610, R5 ;  /* 0x000076100b057816 */ /* 0x008fe20000000005 */
[----:B------:R-:W-:Y:S01]  /*6ee0*/  IMAD.MOV.U32 R16, RZ, RZ, 0xf9 ;  /* 0x000000f9ff107424 */ /* 0x000fe200078e00ff */
[----:B------:R-:W-:Y:S01]  /*6ef0*/  PRMT R11, R13, 0x7610, R11 ;  /* 0x000076100d0b7816 */ /* 0x000fe2000000000b */
[----:B------:R-:W-:Y:S01]  /*6f00*/  IMAD.MOV.U32 R13, RZ, RZ, 0xe ;  /* 0x0000000eff0d7424 */ /* 0x000fe200078e00ff */
[----:B------:R3:W-:Y:S01]  /*6f10*/  STS.U8 [R2+UR8+0x200], R7 ;  /* 0x0002000702007988 */ /* 0x0007e20008000008 */
[----:B0-----:R-:W-:-:S02]  /*6f20*/  IMAD.MOV.U32 R9, RZ, RZ, 0xc ;  /* 0x0000000cff097424 */ /* 0x001fc400078e00ff */
[----:B------:R-:W-:Y:S01]  /*6f30*/  IMAD.MOV.U32 R23, RZ, RZ, -0x53e2e89f ;  /* 0xac1d1761ff177424 */ /* 0x000fe200078e00ff */
[----:B--2---:R-:W-:Y:S01]  /*6f40*/  PRMT R10, R12, 0x7610, R10 ;  /* 0x000076100c0a7816 */ /* 0x004fe2000000000a */
[----:B------:R-:W-:Y:S01]  /*6f50*/  IMAD.MOV.U32 R12, RZ, RZ, 0x11 ;  /* 0x00000011ff0c7424 */ /* 0x000fe200078e00ff */
[----:B------:R0:W-:Y:S01]  /*6f60*/  STS.U8 [R2+UR8+0x380], R5 ;  /* 0x0003800502007988 */ /* 0x0001e20008000008 */
[----:B------:R-:W-:-:S03]  /*6f70*/  IMAD.WIDE.U32 R22, R3, 0x3749a7f9, R22 ;  /* 0x3749a7f903167825 */ /* 0x000fc600078e0016 */
[----:B------:R2:W-:Y:S01]  /*6f80*/  STS.U8 [R2+UR8+0x600], R9 ;  /* 0x0006000902007988 */ /* 0x0005e20008000008 */
[----:B---3--:R-:W-:-:S03]  /*6f90*/  IMAD.MOV.U32 R7, RZ, RZ, 0xb ;  /* 0x0000000bff077424 */ /* 0x008fc600078e00ff */
[----:B------:R3:W-:Y:S01]  /*6fa0*/  STS.U8 [R2+UR8+0x400], R8 ;  /* 0x0004000802007988 */ /* 0x0007e20008000008 */
[----:B0-----:R-:W-:Y:S01]  /*6fb0*/  PRMT R5, R13, 0x7610, R5 ;  /* 0x000076100d057816 */ /* 0x001fe20000000005 */
[----:B------:R-:W-:Y:S02]  /*6fc0*/  IMAD.MOV.U32 R13, RZ, RZ, 0x12 ;  /* 0x00000012ff0d7424 */ /* 0x000fe400078e00ff */
[----:B------:R0:W-:Y:S01]  /*6fd0*/  STS.U8 [R2+UR8+0x500], R6 ;  /* 0x0005000602007988 */ /* 0x0001e20008000008 */
[----:B--2---:R-:W-:-:S03]  /*6fe0*/  IMAD.MOV.U32 R9, RZ, RZ, 0x13 ;  /* 0x00000013ff097424 */ /* 0x004fc600078e00ff */
[----:B------:R2:W-:Y:S01]  /*6ff0*/  STS.U8 [R2+UR8+0x700], R5 ;  /* 0x0007000502007988 */ /* 0x0005e20008000008 */
[----:B---3--:R-:W-:-:S03]  /*7000*/  IMAD.MOV.U32 R8, RZ, RZ, 0xf ;  /* 0x0000000fff087424 */ /* 0x008fc600078e00ff */
[----:B------:R3:W-:Y:S01]  /*7010*/  STS.U8 [R2+UR8+0x580], R7 ;  /* 0x0005800702007988 */ /* 0x0007e20008000008 */
[----:B0-----:R-:W-:Y:S02]  /*7020*/  PRMT R6, R12, 0x7610, R6 ;  /* 0x000076100c067816 */ /* 0x001fe40000000006 */
[----:B------:R-:W-:Y:S01]  /*7030*/  MOV R12, 0x16 ;  /* 0x00000016000c7802 */ /* 0x000fe20000000f00 */
[----:B------:R0:W-:Y:S01]  /*7040*/  STS.U8 [R2+UR8+0x780], R8 ;  /* 0x0007800802007988 */ /* 0x0001e20008000008 */
[----:B--2---:R-:W-:Y:S01]  /*7050*/  PRMT R5, R9, 0x7610, R5 ;  /* 0x0000761009057816 */ /* 0x004fe20000000005 */
[----:B------:R-:W-:Y:S02]  /*7060*/  IMAD.MOV.U32 R9, RZ, RZ, 0x14 ;  /* 0x00000014ff097424 */ /* 0x000fe400078e00ff */
[----:B------:R2:W-:Y:S01]  /*7070*/  STS.U8 [R2+UR8+0x480], R11 ;  /* 0x0004800b02007988 */ /* 0x0005e20008000008 */
[----:B---3--:R-:W-:Y:S01]  /*7080*/  PRMT R7, R13, 0x7610, R7 ;  /* 0x000076100d077816 */ /* 0x008fe20000000007 */
[----:B------:R-:W-:-:S02]  /*7090*/  IMAD.MOV.U32 R13, RZ, RZ, 0x21 ;  /* 0x00000021ff0d7424 */ /* 0x000fc400078e00ff */
[----:B------:R3:W-:Y:S01]  /*70a0*/  STS.U8 [R2+UR8+0x680], R10 ;  /* 0x0006800a02007988 */ /* 0x0007e20008000008 */
[----:B0-----:R-:W-:Y:S01]  /*70b0*/  PRMT R8, R12, 0x7610, R8 ;  /* 0x000076100c087816 */ /* 0x001fe20000000008 */
[----:B------:R-:W-:Y:S02]  /*70c0*/  IMAD.MOV.U32 R12, RZ, RZ, 0x18 ;  /* 0x00000018ff0c7424 */ /* 0x000fe400078e00ff */
[----:B------:R0:W-:Y:S01]  /*70d0*/  STS.U8 [R2+UR8+0xa00], R9 ;  /* 0x000a000902007988 */ /* 0x0001e20008000008 */
[----:B--2---:R-:W-:-:S03]  /*70e0*/  MOV R11, 0x10 ;  /* 0x00000010000b7802 */ /* 0x004fc60000000f00 */
[----:B------:R2:W-:Y:S01]  /*70f0*/  STS.U8 [R2+UR8+0x900], R7 ;  /* 0x0009000702007988 */ /* 0x0005e20008000008 */
[----:B---3--:R-:W-:-:S03]  /*7100*/  IMAD.MOV.U32 R10, RZ, RZ, 0x15 ;  /* 0x00000015ff0a7424 */ /* 0x008fc600078e00ff */
[----:B------:R3:W-:Y:S01]  /*7110*/  STS.U8 [R2+UR8+0x800], R11 ;  /* 0x0008000b02007988 */ /* 0x0007e20008000008 */
[----:B0-----:R-:W-:-:S03]  /*7120*/  IMAD.MOV.U32 R9, RZ, RZ, 0x1b ;  /* 0x0000001bff097424 */ /* 0x001fc600078e00ff */
[----:B------:R0:W-:Y:S01]  /*7130*/  STS.U8 [R2+UR8+0xa80], R10 ;  /* 0x000a800a02007988 */ /* 0x0001e20008000008 */
[----:B--2---:R-:W-:Y:S01]  /*7140*/  PRMT R7, R12, 0x7610, R7 ;  /* 0x000076100c077816 */ /* 0x004fe20000000007 */
[----:B------:R-:W-:Y:S02]  /*7150*/  IMAD.MOV.U32 R12, RZ, RZ, 0x1d ;  /* 0x0000001dff0c7424 */ /* 0x000fe400078e00ff */
[----:B------:R2:W-:Y:S01]  /*7160*/  STS.U8 [R2+UR8+0xb00], R8 ;  /* 0x000b000802007988 */ /* 0x0005e20008000008 */
[----:B---3--:R-:W-:-:S03]  /*7170*/  IMAD.MOV.U32 R11, RZ, RZ, 0x17 ;  /* 0x00000017ff0b7424 */ /* 0x008fc600078e00ff */
[----:B------:R3:W-:Y:S01]  /*7180*/  STS.U8 [R2+UR8+0x980], R5 ;  /* 0x0009800502007988 */ /* 0x0007e20008000008 */
[----:B0-----:R-:W-:-:S03]  /*7190*/  MOV R10, 0x1c ;  /* 0x0000001c000a7802 */ /* 0x001fc60000000f00 */
[----:B------:R0:W-:Y:S01]  /*71a0*/  STS.U8 [R2+UR8+0x880], R6 ;  /* 0x0008800602007988 */ /* 0x0001e20008000008 */
[----:B--2---:R-:W-:-:S03]  /*71b0*/  PRMT R8, R9, 0x7610, R8 ;  /* 0x0000761009087816 */ /* 0x004fc60000000008 */
[----:B------:R2:W-:Y:S01]  /*71c0*/  STS.U8 [R2+UR8+0xc00], R7 ;  /* 0x000c000702007988 */ /* 0x0005e20008000008 */
[----:B------:R-:W-:Y:S01]  /*71d0*/  PRMT R9, R10, 0x7610, R9 ;  /* 0x000076100a097816 */ /* 0x000fe20000000009 */
[----:B---3--:R-:W-:Y:S01]  /*71e0*/  IMAD.MOV.U32 R5, RZ, RZ, 0x19 ;  /* 0x00000019ff057424 */ /* 0x008fe200078e00ff */
[----:B------:R-:W-:Y:S01]  /*71f0*/  PRMT R10, R12, 0x7610, R10 ;  /* 0x000076100c0a7816 */ /* 0x000fe2000000000a */
[----:B------:R-:W-:Y:S01]  /*7200*/  IMAD.MOV.U32 R12, RZ, RZ, 0x20 ;  /* 0x00000020ff0c7424 */ /* 0x000fe200078e00ff */
[----:B------:R3:W-:Y:S01]  /*7210*/  STS.U8 [R2+UR8+0xd80], R8 ;  /* 0x000d800802007988 */ /* 0x0007e20008000008 */
[----:B0-----:R-:W-:Y:S01]  /*7220*/  PRMT R6, R11, 0x7610, R6 ;  /* 0x000076100b067816 */ /* 0x001fe20000000006 */
[----:B------:R-:W-:Y:S02]  /*7230*/  IMAD.MOV.U32 R11, RZ, RZ, 0x1a ;  /* 0x0000001aff0b7424 */ /* 0x000fe400078e00ff */
[----:B------:R0:W-:Y:S01]  /*7240*/  STS.U8 [R2+UR8+0xc80], R5 ;  /* 0x000c800502007988 */ /* 0x0001e20008000008 */
[----:B--2---:R-:W-:-:S03]  /*7250*/  IMAD.MOV.U32 R7, RZ, RZ, 0x1f ;  /* 0x0000001fff077424 */ /* 0x004fc600078e00ff */
[----:B------:R2:W-:Y:S01]  /*7260*/  STS.U8 [R2+UR8+0xb80], R6 ;  /* 0x000b800602007988 */ /* 0x0005e20008000008 */
[----:B---3--:R-:W-:Y:S01]  /*7270*/  PRMT R8, R14, 0x7610, R8 ;  /* 0x000076100e087816 */ /* 0x008fe20000000008 */
[----:B------:R-:W-:Y:S02]  /*7280*/  IMAD.MOV.U32 R14, RZ, RZ, 0xf1 ;  /* 0x000000f1ff0e7424 */ /* 0x000fe400078e00ff */
[----:B------:R3:W-:Y:S01]  /*7290*/  STS.U8 [R2+UR8+0xd00], R11 ;  /* 0x000d000b02007988 */ /* 0x0007e20008000008 */
[----:B0-----:R-:W-:Y:S02]  /*72a0*/  PRMT R5, R7, 0x7610, R5 ;  /* 0x0000761007057816 */ /* 0x001fe40000000005 */
[----:B------:R-:W-:Y:S01]  /*72b0*/  PRMT R7, R12, 0x7610, R7 ;  /* 0x000076100c077816 */ /* 0x000fe20000000007 */
[----:B------:R-:W-:Y:S01]  /*72c0*/  IMAD.MOV.U32 R12, RZ, RZ, 0x25 ;  /* 0x00000025ff0c7424 */ /* 0x000fe200078e00ff */
[----:B------:R0:W-:Y:S01]  /*72d0*/  STS.U8 [R2+UR8+0xe00], R9 ;  /* 0x000e000902007988 */ /* 0x0001e20008000008 */
[----:B--2---:R-:W-:Y:S01]  /*72e0*/  IMAD.MOV.U32 R6, RZ, RZ, 0x1e ;  /* 0x0000001eff067424 */ /* 0x004fe200078e00ff */
[----:B---3--:R-:W-:-:S02]  /*72f0*/  PRMT R11, R13, 0x7610, R11 ;  /* 0x000076100d0b7816 */ /* 0x008fc4000000000b */
[----:B------:R2:W-:Y:S01]  /*7300*/  STS.U8 [R2+UR8+0xe80], R10 ;  /* 0x000e800a02007988 */ /* 0x0005e20008000008 */
[----:B------:R-:W-:-:S03]  /*7310*/  IMAD.MOV.U32 R13, RZ, RZ, 0x26 ;  /* 0x00000026ff0d7424 */ /* 0x000fc600078e00ff */
[----:B------:R3:W-:Y:S01]  /*7320*/  STS.U8 [R2+UR8+0xf00], R6 ;  /* 0x000f000602007988 */ /* 0x0007e20008000008 */
[----:B0-----:R-:W-:-:S03]  /*7330*/  IMAD.MOV.U32 R9, RZ, RZ, 0x23 ;  /* 0x00000023ff097424 */ /* 0x001fc600078e00ff */
[----:B------:R0:W-:Y:S01]  /*7340*/  STS.U8 [R2+UR8+0x1080], R11 ;  /* 0x0010800b02007988 */ /* 0x0001e20008000008 */
[----:B--2---:R-:W-:-:S03]  /*7350*/  IMAD.MOV.U32 R10, RZ, RZ, 0x24 ;  /* 0x00000024ff0a7424 */ /* 0x004fc600078e00ff */
[----:B------:R2:W-:Y:S01]  /*7360*/  STS.U8 [R2+UR8+0xf80], R5 ;  /* 0x000f800502007988 */ /* 0x0005e20008000008 */
[----:B---3--:R-:W-:Y:S01]  /*7370*/  PRMT R6, R12, 0x7610, R6 ;  /* 0x000076100c067816 */ /* 0x008fe20000000006 */
[----:B------:R-:W-:Y:S02]  /*7380*/  IMAD.MOV.U32 R12, RZ, RZ, 0x2a ;  /* 0x0000002aff0c7424 */ /* 0x000fe400078e00ff */
[----:B------:R3:W-:Y:S01]  /*7390*/  STS.U8 [R2+UR8+0x1180], R9 ;  /* 0x0011800902007988 */ /* 0x0007e20008000008 */
[----:B0-----:R-:W-:-:S03]  /*73a0*/  IMAD.MOV.U32 R11, RZ, RZ, 0x29 ;  /* 0x00000029ff0b7424 */ /* 0x001fc600078e00ff */
[----:B------:R0:W-:Y:S01]  /*73b0*/  STS.U8 [R2+UR8+0x1200], R10 ;  /* 0x0012000a02007988 */ /* 0x0001e20008000008 */
[----:B--2---:R-:W-:Y:S01]  /*73c0*/  PRMT R5, R13, 0x7610, R5 ;  /* 0x000076100d057816 */ /* 0x004fe20000000005 */
[----:B------:R-:W-:Y:S02]  /*73d0*/  IMAD.MOV.U32 R13, RZ, RZ, 0x36 ;  /* 0x00000036ff0d7424 */ /* 0x000fe400078e00ff */
[----:B------:R2:W-:Y:S01]  /*73e0*/  STS.U8 [R2+UR8+0x1480], R11 ;  /* 0x0014800b02007988 */ /* 0x0005e20008000008 */
[----:B---3--:R-:W-:Y:S01]  /*73f0*/  PRMT R9, R12, 0x7610, R9 ;  /* 0x000076100c097816 */ /* 0x008fe20000000009 */
[----:B------:R-:W-:Y:S02]  /*7400*/  IMAD.MOV.U32 R12, RZ, RZ, 0x31 ;  /* 0x00000031ff0c7424 */ /* 0x000fe400078e00ff */
[----:B------:R3:W-:Y:S01]  /*7410*/  STS.U8 [R2+UR8+0x1300], R5 ;  /* 0x0013000502007988 */ /* 0x0007e20008000008 */
[----:B0-----:R-:W-:-:S03]  /*7420*/  IMAD.MOV.U32 R10, RZ, RZ, 0x2b ;  /* 0x0000002bff0a7424 */ /* 0x001fc600078e00ff */
[----:B------:R0:W-:Y:S01]  /*7430*/  STS.U8 [R2+UR8+0x1500], R9 ;  /* 0x0015000902007988 */ /* 0x0001e20008000008 */
[----:B--2---:R-:W-:-:S03]  /*7440*/  IMAD.MOV.U32 R11, RZ, RZ, 0x30 ;  /* 0x00000030ff0b7424 */ /* 0x004fc600078e00ff */
[----:B------:R2:W-:Y:S01]  /*7450*/  STS.U8 [R2+UR8+0x1100], R8 ;  /* 0x0011000802007988 */ /* 0x0005e20008000008 */
[----:B---3--:R-:W-:Y:S02]  /*7460*/  PRMT R5, R10, 0x7610, R5 ;  /* 0x000076100a057816 */ /* 0x008fe40000000005 */
[----:B------:R-:W-:Y:S01]  /*7470*/  MOV R10, 0x2e ;  /* 0x0000002e000a7802 */ /* 0x000fe20000000f00 */
[----:B------:R3:W-:Y:S01]  /*7480*/  STS.U8 [R2+UR8+0x1280], R6 ;  /* 0x0012800602007988 */ /* 0x0007e20008000008 */
[----:B0-----:R-:W-:Y:S02]  /*7490*/  PRMT R9, R11, 0x7610, R9 ;  /* 0x000076100b097816 */ /* 0x001fe40000000009 */
[----:B------:R-:W-:Y:S01]  /*74a0*/  PRMT R11, R12, 0x7610, R11 ;  /* 0x000076100c0b7816 */ /* 0x000fe2000000000b */
[----:B------:R-:W-:Y:S01]  /*74b0*/  IMAD.MOV.U32 R12, RZ, RZ, 0x35 ;  /* 0x00000035ff0c7424 */ /* 0x000fe200078e00ff */
[----:B--2---:R-:W-:Y:S01]  /*74c0*/  MOV R8, 0x28 ;  /* 0x0000002800087802 */ /* 0x004fe20000000f00 */
[----:B------:R0:W-:Y:S01]  /*74d0*/  STS.U8 [R2+UR8+0x1580], R5 ;  /* 0x0015800502007988 */ /* 0x0001e20008000008 */
[----:B---3--:R-:W-:-:S03]  /*74e0*/  IMAD.MOV.U32 R6, RZ, RZ, 0x2c ;  /* 0x0000002cff067424 */ /* 0x008fc600078e00ff */
[----:B------:R2:W-:Y:S04]  /*74f0*/  STS.U8 [R2+UR8+0x1400], R8 ;  /* 0x0014000802007988 */ /* 0x0005e80008000008 */
        /* <DEDUP_REMOVED lines=25> */
[----:B--2---:R-:W-:Y:S02]  /*7690*/  PRMT R9, R12, 0x7610, R9 ;  /* 0x000076100c097816 */ /* 0x004fe40000000009 */
[----:B------:R-:W-:Y:S01]  /*76a0*/  MOV R12, 0x40 ;  /* 0x00000040000c7802 */ /* 0x000fe20000000f00 */
        /* <DEDUP_REMOVED lines=10> */
[----:B0-----:R-:W-:Y:S01]  /*7750*/  PRMT R5, R11, 0x7610, R5 ;  /* 0x000076100b057816 */ /* 0x001fe20000000005 */
[----:B------:R-:W-:Y:S02]  /*7760*/  IMAD.MOV.U32 R11, RZ, RZ, 0x42 ;  /* 0x00000042ff0b7424 */ /* 0x000fe400078e00ff */
[----:B------:R0:W-:Y:S01]  /*7770*/  STS.U8 [R2+UR8+0x1e00], R8 ;  /* 0x001e000802007988 */ /* 0x0001e20008000008 */
[----:B--2---:R-:W-:Y:S02]  /*7780*/  PRMT R9, R10, 0x7610, R9 ;  /* 0x000076100a097816 */ /* 0x004fe40000000009 */
[----:B------:R-:W-:Y:S01]  /*7790*/  PRMT R10, R12, 0x7610, R10 ;  /* 0x000076100c0a7816 */ /* 0x000fe2000000000a */
[----:B------:R-:W-:Y:S01]  /*77a0*/  IMAD.MOV.U32 R12, RZ, RZ, 0x49 ;  /* 0x00000049ff0c7424 */ /* 0x000fe200078e00ff */
[----:B------:R2:W-:Y:S01]  /*77b0*/  STS.U8 [R2+UR8+0x1f80], R5 ;  /* 0x001f800502007988 */ /* 0x0005e20008000008 */
[----:B---3--:R-:W-:-:S02]  /*77c0*/  IMAD.MOV.U32 R6, RZ, RZ, 0x47 ;  /* 0x00000047ff067424 */ /* 0x008fc400078e00ff */
[----:B0-----:R-:W-:Y:S01]  /*77d0*/  IMAD.MOV.U32 R8, RZ, RZ, 0x43 ;  /* 0x00000043ff087424 */ /* 0x001fe200078e00ff */
[----:B------:R0:W-:Y:S04]  /*77e0*/  STS.U8 [R2+UR8+0x2100], R11 ;  /* 0x0021000b02007988 */ /* 0x0001e80008000008 */
[----:B------:R3:W-:Y:S01]  /*77f0*/  STS.U8 [R2+UR8+0x2180], R8 ;  /* 0x0021800802007988 */ /* 0x0007e20008000008 */
[----:B--2---:R-:W-:-:S03]  /*7800*/  MOV R5, 0x46 ;  /* 0x0000004600057802 */ /* 0x004fc60000000f00 */
[----:B------:R2:W-:Y:S01]  /*7810*/  STS.U8 [R2+UR8+0x2200], R9 ;  /* 0x0022000902007988 */ /* 0x0005e20008000008 */
[----:B0-----:R-:W-:Y:S01]  /*7820*/  PRMT R11, R12, 0x7610, R11 ;  /* 0x000076100c0b7816 */ /* 0x001fe2000000000b */
[----:B------:R-:W-:Y:S02]  /*7830*/  IMAD.MOV.U32 R12, RZ, RZ, 0x4d ;  /* 0x0000004dff0c7424 */ /* 0x000fe400078e00ff */
[----:B------:R0:W-:Y:S01]  /*7840*/  STS.U8 [R2+UR8+0x2300], R5 ;  /* 0x0023000502007988 */ /* 0x0001e20008000008 */
[----:B---3--:R-:W-:Y:S01]  /*7850*/  PRMT R8, R13, 0x7610, R8 ;  /* 0x000076100d087816 */ /* 0x008fe20000000008 */
[----:B------:R-:W-:Y:S02]  /*7860*/  IMAD.MOV.U32 R13, RZ, RZ, 0x4e ;  /* 0x0000004eff0d7424 */ /* 0x000fe400078e00ff */
[----:B------:R3:W-:Y:S01]  /*7870*/  STS.U8 [R2+UR8+0x2280], R10 ;  /* 0x0022800a02007988 */ /* 0x0007e20008000008 */
[----:B--2---:R-:W-:-:S03]  /*7880*/  IMAD.MOV.U32 R9, RZ, RZ, 0x4b ;  /* 0x0000004bff097424 */ /* 0x004fc600078e00ff */
[----:B------:R2:W-:Y:S01]  /*7890*/  STS.U8 [R2+UR8+0x2380], R6 ;  /* 0x0023800602007988 */ /* 0x0005e20008000008 */
[----:B0-----:R-:W-:Y:S02]  /*78a0*/  PRMT R5, R12, 0x7610, R5 ;  /* 0x000076100c057816 */ /* 0x001fe40000000005 */
[----:B------:R-:W-:Y:S01]  /*78b0*/  MOV R12, 0x52 ;  /* 0x00000052000c7802 */ /* 0x000fe20000000f00 */
[----:B------:R0:W-:Y:S01]  /*78c0*/  STS.U8 [R2+UR8+0x2580], R9 ;  /* 0x0025800902007988 */ /* 0x0001e20008000008 */
[----:B---3--:R-:W-:-:S03]  /*78d0*/  MOV R10, 0x4c ;  /* 0x0000004c000a7802 */ /* 0x008fc60000000f00 */
[----:B------:R3:W-:Y:S01]  /*78e0*/  STS.U8 [R2+UR8+0x2480], R11 ;  /* 0x0024800b02007988 */ /* 0x0007e20008000008 */
[----:B--2---:R-:W-:Y:S02]  /*78f0*/  PRMT R6, R13, 0x7610, R6 ;  /* 0x000076100d067816 */ /* 0x004fe40000000006 */
[----:B------:R-:W-:Y:S01]  /*7900*/  MOV R13, 0x5e ;  /* 0x0000005e000d7802 */ /* 0x000fe20000000f00 */
[----:B------:R2:W-:Y:S01]  /*7910*/  STS.U8 [R2+UR8+0x2600], R10 ;  /* 0x0026000a02007988 */ /* 0x0005e20008000008 */
[----:B0-----:R-:W-:Y:S01]  /*7920*/  PRMT R9, R12, 0x7610, R9 ;  /* 0x000076100c097816 */ /* 0x001fe20000000009 */
[----:B------:R-:W-:Y:S02]  /*7930*/  IMAD.MOV.U32 R12, RZ, RZ, 0x54 ;  /* 0x00000054ff0c7424 */ /* 0x000fe400078e00ff */
[----:B------:R0:W-:Y:S01]  /*7940*/  STS.U8 [R2+UR8+0x2700], R6 ;  /* 0x0027000602007988 */ /* 0x0001e20008000008 */
[----:B---3--:R-:W-:-:S03]  /*7950*/  IMAD.MOV.U32 R11, RZ, RZ, 0x51 ;  /* 0x00000051ff0b7424 */ /* 0x008fc600078e00ff */
[----:B------:R3:W-:Y:S01]  /*7960*/  STS.U8 [R2+UR8+0x2680], R5 ;  /* 0x0026800502007988 */ /* 0x0007e20008000008 */
[----:B--2---:R-:W-:-:S03]  /*7970*/  IMAD.MOV.U32 R10, RZ, RZ, 0x53 ;  /* 0x00000053ff0a7424 */ /* 0x004fc600078e00ff */
[----:B------:R2:W-:Y:S01]  /*7980*/  STS.U8 [R2+UR8+0x2880], R11 ;  /* 0x0028800b02007988 */ /* 0x0005e20008000008 */
[----:B0-----:R-:W-:Y:S01]  /*7990*/  PRMT R6, R12, 0x7610, R6 ;  /* 0x000076100c067816 */ /* 0x001fe20000000006 */
[----:B------:R-:W-:Y:S02]  /*79a0*/  IMAD.MOV.U32 R12, RZ, RZ, 0x59 ;  /* 0x00000059ff0c7424 */ /* 0x000fe400078e00ff */
[----:B------:R0:W-:Y:S01]  /*79b0*/  STS.U8 [R2+UR8+0x2900], R9 ;  /* 0x0029000902007988 */ /* 0x0001e20008000008 */
[----:B---3--:R-:W-:Y:S01]  /*79c0*/  PRMT R5, R10, 0x7610, R5 ;  /* 0x000076100a057816 */ /* 0x008fe20000000005 */
[----:B------:R-:W-:Y:S02]  /*79d0*/  IMAD.MOV.U32 R10, RZ, RZ, 0x56 ;  /* 0x00000056ff0a7424 */ /* 0x000fe400078e00ff */
[----:B------:R3:W-:Y:S01]  /*79e0*/  STS.U8 [R2+UR8+0x2500], R8 ;  /* 0x0025000802007988 */ /* 0x0007e20008000008 */
[----:B--2---:R-:W-:-:S03]  /*79f0*/  MOV R11, 0x58 ;  /* 0x00000058000b7802 */ /* 0x004fc60000000f00 */
[----:B------:R2:W-:Y:S01]  /*7a00*/  STS.U8 [R2+UR8+0x2980], R5 ;  /* 0x0029800502007988 */ /* 0x0005e20008000008 */
[----:B0-----:R-:W-:Y:S02]  /*7a10*/  PRMT R9, R11, 0x7610, R9 ;  /* 0x000076100b097816 */ /* 0x001fe40000000009 */
[----:B------:R-:W-:Y:S01]  /*7a20*/  PRMT R11, R12, 0x7610, R11 ;  /* 0x000076100c0b7816 */ /* 0x000fe2000000000b */
[----:B------:R-:W-:Y:S01]  /*7a30*/  IMAD.MOV.U32 R12, RZ, RZ, 0x5d ;  /* 0x0000005dff0c7424 */ /* 0x000fe200078e00ff */
[----:B------:R0:W-:Y:S01]  /*7a40*/  STS.U8 [R2+UR8+0x2b00], R10 ;  /* 0x002b000a02007988 */ /* 0x0001e20008000008 */
[----:B---3--:R-:W-:Y:S02]  /*7a50*/  IMAD.MOV.U32 R8, RZ, RZ, 0x50 ;  /* 0x00000050ff087424 */ /* 0x008fe400078e00ff */
[----:B--2---:R-:W-:Y:S01]  /*7a60*/  IMAD.MOV.U32 R5, RZ, RZ, 0x5a ;  /* 0x0000005aff057424 */ /* 0x004fe200078e00ff */
[----:B------:R2:W-:Y:S04]  /*7a70*/  STS.U8 [R2+UR8+0x2a00], R6 ;  /* 0x002a000602007988 */ /* 0x0005e80008000008 */
[----:B------:R3:W-:Y:S01]  /*7a80*/  STS.U8 [R2+UR8+0x2800], R8 ;  /* 0x0028000802007988 */ /* 0x0007e20008000008 */
[----:B0-----:R-:W-:Y:S01]  /*7a90*/  PRMT R10, R12, 0x7610, R10 ;  /* 0x000076100c0a7816 */ /* 0x001fe2000000000a */
[----:B------:R-:W-:-:S02]  /*7aa0*/  IMAD.MOV.U32 R12, RZ, RZ, 0x61 ;  /* 0x00000061ff0c7424 */ /* 0x000fc400078e00ff */
[----:B------:R0:W-:Y:S01]  /*7ab0*/  STS.U8 [R2+UR8+0x2c00], R9 ;  /* 0x002c000902007988 */ /* 0x0001e20008000008 */
[----:B--2---:R-:W-:-:S03]  /*7ac0*/  IMAD.MOV.U32 R6, RZ, RZ, 0x5b ;  /* 0x0000005bff067424 */ /* 0x004fc600078e00ff */
        /* <DEDUP_REMOVED lines=36> */
[----:B------:R-:W-:Y:S02]  /*7d10*/  MOV R11, 0x6a ;  /* 0x0000006a000b7802 */ /* 0x000fe40000000f00 */
[----:B---3--:R-:W-:Y:S01]  /*7d20*/  PRMT R9, R10, 0x7610, R9 ;  /* 0x000076100a097816 */ /* 0x008fe20000000009 */
[----:B------:R3:W-:Y:S01]  /*7d30*/  STS.U8 [R2+UR8+0x3380], R5 ;  /* 0x0033800502007988 */ /* 0x0007e20008000008 */
[----:B------:R-:W-:Y:S01]  /*7d40*/  PRMT R10, R12, 0x7610, R10 ;  /* 0x000076100c0a7816 */ /* 0x000fe2000000000a */
[----:B------:R-:W-:Y:S01]  /*7d50*/  IMAD.MOV.U32 R12, RZ, RZ, 0x71 ;  /* 0x00000071ff0c7424 */ /* 0x000fe200078e00ff */
[----:B0-----:R-:W-:Y:S01]  /*7d60*/  MOV R8, 0x64 ;  /* 0x0000006400087802 */ /* 0x001fe20000000f00 */
        /* <DEDUP_REMOVED lines=31> */
[----:B---3--:R-:W-:Y:S02]  /*7f60*/  PRMT R9, R12, 0x7610, R9 ;  /* 0x000076100c097816 */ /* 0x008fe40000000009 */
[----:B------:R-:W-:Y:S01]  /*7f70*/  MOV R12, 0x7c ;  /* 0x0000007c000c7802 */ /* 0x000fe20000000f00 */
        /* <DEDUP_REMOVED lines=37> */
[----:B---3--:R-:W-:-:S03]  /*81d0*/  IMAD.MOV.U32 R9, RZ, RZ, 0x87 ;  /* 0x00000087ff097424 */ /* 0x008fc600078e00ff */
[----:B------:R3:W-:Y:S01]  /*81e0*/  STS.U8 [R2+UR8+0x4080], R11 ;  /* 0x0040800b02007988 */ /* 0x0007e20008000008 */
[----:B--2---:R-:W-:Y:S02]  /*81f0*/  PRMT R5, R12, 0x7610, R5 ;  /* 0x000076100c057816 */ /* 0x004fe40000000005 */
[----:B------:R-:W-:Y:S01]  /*8200*/  MOV R12, 0x8e ;  /* 0x0000008e000c7802 */ /* 0x000fe20000000f00 */
[----:B------:R2:W-:Y:S01]  /*8210*/  STS.U8 [R2+UR8+0x4180], R6 ;  /* 0x0041800602007988 */ /* 0x0005e20008000008 */
[----:B0-----:R-:W-:-:S03]  /*8220*/  IMAD.MOV.U32 R7, RZ, RZ, 0x69 ;  /* 0x00000069ff077424 */ /* 0x001fc600078e00ff */
[----:B------:R0:W-:Y:S01]  /*8230*/  STS.U8 [R2+UR8+0x4380], R9 ;  /* 0x0043800902007988 */ /* 0x0001e20008000008 */
[----:B---3--:R-:W-:-:S03]  /*8240*/  MOV R11, 0x88 ;  /* 0x00000088000b7802 */ /* 0x008fc60000000f00 */
[----:B------:R3:W-:Y:S01]  /*8250*/  STS.U8 [R2+UR8+0x4280], R10 ;  /* 0x0042800a02007988 */ /* 0x0007e20008000008 */
[----:B--2---:R-:W-:-:S03]  /*8260*/  PRMT R6, R13, 0x7610, R6 ;  /* 0x000076100d067816 */ /* 0x004fc60000000006 */
[----:B------:R2:W-:Y:S01]  /*8270*/  STS.U8 [R2+UR8+0x3480], R7 ;  /* 0x0034800702007988 */ /* 0x0005e20008000008 */
[----:B------:R-:W-:Y:S02]  /*8280*/  MOV R13, 0x9a ;  /* 0x0000009a000d7802 */ /* 0x000fe40000000f00 */
[----:B0-----:R-:W-:Y:S01]  /*8290*/  PRMT R9, R12, 0x7610, R9 ;  /* 0x000076100c097816 */ /* 0x001fe20000000009 */
[----:B------:R-:W-:Y:S01]  /*82a0*/  IMAD.MOV.U32 R12, RZ, RZ, 0x90 ;  /* 0x00000090ff0c7424 */ /* 0x000fe200078e00ff */
[----:B------:R0:W-:Y:S01]  /*82b0*/  STS.U8 [R2+UR8+0x4400], R11 ;  /* 0x0044000b02007988 */ /* 0x0001e20008000008 */
[----:B---3--:R-:W-:-:S03]  /*82c0*/  IMAD.MOV.U32 R10, RZ, RZ, 0x8d ;  /* 0x0000008dff0a7424 */ /* 0x008fc600078e00ff */
[----:B------:R3:W-:Y:S01]  /*82d0*/  STS.U8 [R2+UR8+0x4500], R6 ;  /* 0x0045000602007988 */ /* 0x0007e20008000008 */
[----:B--2---:R-:W-:-:S03]  /*82e0*/  MOV R7, 0x70 ;  /* 0x0000007000077802 */ /* 0x004fc60000000f00 */
[----:B------:R2:W-:Y:S01]  /*82f0*/  STS.U8 [R2+UR8+0x4680], R10 ;  /* 0x0046800a02007988 */ /* 0x0005e20008000008 */
[----:B0-----:R-:W-:-:S03]  /*8300*/  IMAD.MOV.U32 R11, RZ, RZ, 0x8f ;  /* 0x0000008fff0b7424 */ /* 0x001fc600078e00ff */
[----:B------:R0:W-:Y:S01]  /*8310*/  STS.U8 [R2+UR8+0x3800], R7 ;  /* 0x0038000702007988 */ /* 0x0001e20008000008 */
[----:B---3--:R-:W-:Y:S01]  /*8320*/  PRMT R6, R12, 0x7610, R6 ;  /* 0x000076100c067816 */ /* 0x008fe20000000006 */
[----:B------:R-:W-:Y:S02]  /*8330*/  IMAD.MOV.U32 R12, RZ, RZ, 0x95 ;  /* 0x00000095ff0c7424 */ /* 0x000fe400078e00ff */
        /* <DEDUP_REMOVED lines=8> */
[----:B--2---:R-:W-:Y:S02]  /*83c0*/  PRMT R9, R10, 0x7610, R9 ;  /* 0x000076100a097816 */ /* 0x004fe40000000009 */
[----:B------:R-:W-:Y:S01]  /*83d0*/  PRMT R10, R12, 0x7610, R10 ;  /* 0x000076100c0a7816 */ /* 0x000fe2000000000a */
[----:B------:R-:W-:Y:S01]  /*83e0*/  IMAD.MOV.U32 R12, RZ, RZ, 0x99 ;  /* 0x00000099ff0c7424 */ /* 0x000fe200078e00ff */
[----:B------:R2:W-:Y:S01]  /*83f0*/  STS.U8 [R2+UR8+0x4780], R5 ;  /* 0x0047800502007988 */ /* 0x0005e20008000008 */
[----:B0-----:R-:W-:-:S02]  /*8400*/  IMAD.MOV.U32 R8, RZ, RZ, 0x8c ;  /* 0x0000008cff087424 */ /* 0x001fc400078e00ff */
[----:B---3--:R-:W-:Y:S01]  /*8410*/  IMAD.MOV.U32 R7, RZ, RZ, 0x7d ;  /* 0x0000007dff077424 */ /* 0x008fe200078e00ff */
[----:B------:R0:W-:Y:S04]  /*8420*/  STS.U8 [R2+UR8+0x4900], R11 ;  /* 0x0049000b02007988 */ /* 0x0001e80008000008 */
        /* <DEDUP_REMOVED lines=10> */
[----:B0-----:R-:W-:-:S03]  /*84d0*/  IMAD.MOV.U32 R6, RZ, RZ, 0x97 ;  /* 0x00000097ff067424 */ /* 0x001fc600078e00ff */
[----:B------:R0:W-:Y:S01]  /*84e0*/  STS.U8 [R2+UR8+0x4b00], R5 ;  /* 0x004b000502007988 */ /* 0x0001e20008000008 */
[----:B---3--:R-:W-:-:S03]  /*84f0*/  IMAD.MOV.U32 R9, RZ, RZ, 0x9b ;  /* 0x0000009bff097424 */ /* 0x008fc600078e00ff */
[----:B------:R3:W-:Y:S01]  /*8500*/  STS.U8 [R2+UR8+0x4200], R7 ;  /* 0x0042000702007988 */ /* 0x0007e20008000008 */
[----:B--2---:R-:W-:Y:S01]  /*8510*/  PRMT R8, R13, 0x7610, R8 ;  /* 0x000076100d087816 */ /* 0x004fe20000000008 */
[----:B------:R-:W-:Y:S02]  /*8520*/  IMAD.MOV.U32 R13, RZ, RZ, 0x9e ;  /* 0x0000009eff0d7424 */ /* 0x000fe400078e00ff */
        /* <DEDUP_REMOVED lines=13> */
[----:B--2---:R-:W-:Y:S01]  /*8600*/  PRMT R9, R12, 0x7610, R9 ;  /* 0x000076100c097816 */ /* 0x004fe20000000009 */
[----:B------:R-:W-:Y:S02]  /*8610*/  IMAD.MOV.U32 R12, RZ, RZ, 0xa4 ;  /* 0x000000a4ff0c7424 */ /* 0x000fe400078e00ff */
        /* <DEDUP_REMOVED lines=12> */
[----:B--2---:R-:W-:Y:S02]  /*86e0*/  PRMT R5, R10, 0x7610, R5 ;  /* 0x000076100a057816 */ /* 0x004fe40000000005 */
[----:B------:R-:W-:Y:S01]  /*86f0*/  MOV R10, 0xa6 ;  /* 0x000000a6000a7802 */ /* 0x000fe20000000f00 */
[----:B------:R2:W-:Y:S01]  /*8700*/  STS.U8 [R2+UR8+0x4c00], R7 ;  /* 0x004c000702007988 */ /* 0x0005e20008000008 */
[----:B0-----:R-:W-:Y:S02]  /*8710*/  PRMT R9, R11, 0x7610, R9 ;  /* 0x000076100b097816 */ /* 0x001fe40000000009 */
[----:B------:R-:W-:Y:S01]  /*8720*/  PRMT R11, R12, 0x7610, R11 ;  /* 0x000076100c0b7816 */ /* 0x000fe2000000000b */
[----:B------:R-:W-:Y:S01]  /*8730*/  IMAD.MOV.U32 R12, RZ, RZ, 0xad ;  /* 0x000000adff0c7424 */ /* 0x000fe200078e00ff */
[----:B---3--:R-:W-:Y:S01]  /*8740*/  MOV R8, 0xa0 ;  /* 0x000000a000087802 */ /* 0x008fe20000000f00 */
[----:B------:R0:W-:Y:S01]  /*8750*/  STS.U8 [R2+UR8+0x5180], R5 ;  /* 0x0051800502007988 */ /* 0x0001e20008000008 */
[----:B--2---:R-:W-:-:S03]  /*8760*/  IMAD.MOV.U32 R7, RZ, RZ, 0x9f ;  /* 0x0000009fff077424 */ /* 0x004fc600078e00ff */
        /* <DEDUP_REMOVED lines=18> */
[----:B--2---:R-:W-:Y:S01]  /*8890*/  PRMT R5, R12, 0x7610, R5 ;  /* 0x000076100c057816 */ /* 0x004fe20000000005 */
[----:B------:R-:W-:Y:S02]  /*88a0*/  IMAD.MOV.U32 R12, RZ, RZ, 0xb6 ;  /* 0x000000b6ff0c7424 */ /* 0x000fe400078e00ff */
[----:B------:R2:W-:Y:S01]  /*88b0*/  STS.U8 [R2+UR8+0x5680], R10 ;  /* 0x0056800a02007988 */ /* 0x0005e20008000008 */
[----:B---3--:R-:W-:-:S03]  /*88c0*/  MOV R7, 0xac ;  /* 0x000000ac00077802 */ /* 0x008fc60000000f00 */
        /* <DEDUP_REMOVED lines=22> */
[----:B0-----:R-:W-:-:S03]  /*8a30*/  IMAD.MOV.U32 R7, RZ, RZ, 0xb9 ;  /* 0x000000b9ff077424 */ /* 0x001fc600078e00ff */
[----:B------:R0:W-:Y:S01]  /*8a40*/  STS.U8 [R2+UR8+0x5a00], R8 ;  /* 0x005a000802007988 */ /* 0x0001e20008000008 */
[----:B--2---:R-:W-:Y:S02]  /*8a50*/  PRMT R9, R10, 0x7610, R9 ;  /* 0x000076100a097816 */ /* 0x004fe40000000009 */
[----:B------:R-:W-:Y:S01]  /*8a60*/  PRMT R10, R12, 0x7610, R10 ;  /* 0x000076100c0a7816 */ /* 0x000fe2000000000a */
[----:B------:R2:W-:Y:S01]  /*8a70*/  STS.U8 [R2+UR8+0x5c80], R7 ;  /* 0x005c800702007988 */ /* 0x0005e20008000008 */
[----:B---3--:R-:W-:Y:S01]  /*8a80*/  PRMT R5, R11, 0x7610, R5 ;  /* 0x000076100b057816 */ /* 0x008fe20000000005 */
[----:B------:R-:W-:Y:S02]  /*8a90*/  IMAD.MOV.U32 R11, RZ, RZ, 0xba ;  /* 0x000000baff0b7424 */ /* 0x000fe400078e00ff */
[----:B------:R3:W-:Y:S01]  /*8aa0*/  STS.U8 [R2+UR8+0x5e00], R9 ;  /* 0x005e000902007988 */ /* 0x0007e20008000008 */
[----:B0-----:R-:W-:Y:S02]  /*8ab0*/  IMAD.MOV.U32 R8, RZ, RZ, 0xbb ;  /* 0x000000bbff087424 */ /* 0x001fe400078e00ff */
[----:B------:R-:W-:Y:S01]  /*8ac0*/  IMAD.MOV.U32 R12, RZ, RZ, 0xc1 ;  /* 0x000000c1ff0c7424 */ /* 0x000fe200078e00ff */
[----:B------:R0:W-:Y:S01]  /*8ad0*/  STS.U8 [R2+UR8+0x5e80], R10 ;  /* 0x005e800a02007988 */ /* 0x0001e20008000008 */
[----:B--2---:R-:W-:-:S03]  /*8ae0*/  IMAD.MOV.U32 R7, RZ, RZ, 0xc0 ;  /* 0x000000c0ff077424 */ /* 0x004fc600078e00ff */
[----:B------:R2:W-:Y:S01]  /*8af0*/  STS.U8 [R2+UR8+0x5b80], R5 ;  /* 0x005b800502007988 */ /* 0x0005e20008000008 */
[----:B---3--:R-:W-:-:S03]  /*8b00*/  IMAD.MOV.U32 R9, RZ, RZ, 0xc3 ;  /* 0x000000c3ff097424 */ /* 0x008fc600078e00ff */
[----:B------:R3:W-:Y:S01]  /*8b10*/  STS.U8 [R2+UR8+0x5c00], R6 ;  /* 0x005c000602007988 */ /* 0x0007e20008000008 */
[----:B0-----:R-:W-:-:S03]  /*8b20*/  MOV R10, 0xc4 ;  /* 0x000000c4000a7802 */ /* 0x001fc60000000f00 */
[----:B------:R0:W-:Y:S01]  /*8b30*/  STS.U8 [R2+UR8+0x5d00], R11 ;  /* 0x005d000b02007988 */ /* 0x0001e20008000008 */
[----:B--2---:R-:W-:-:S03]  /*8b40*/  MOV R5, 0xbe ;  /* 0x000000be00057802 */ /* 0x004fc60000000f00 */
[----:B------:R2:W-:Y:S01]  /*8b50*/  STS.U8 [R2+UR8+0x5d80], R8 ;  /* 0x005d800802007988 */ /* 0x0005e20008000008 */
[----:B---3--:R-:W-:-:S03]  /*8b60*/  IMAD.MOV.U32 R6, RZ, RZ, 0xbf ;  /* 0x000000bfff067424 */ /* 0x008fc600078e00ff */
[----:B------:R3:W-:Y:S01]  /*8b70*/  STS.U8 [R2+UR8+0x6000], R7 ;  /* 0x0060000702007988 */ /* 0x0007e20008000008 */
[----:B0-----:R-:W-:Y:S01]  /*8b80*/  PRMT R11, R12, 0x7610, R11 ;  /* 0x000076100c0b7816 */ /* 0x001fe2000000000b */
[----:B------:R-:W-:Y:S02]  /*8b90*/  IMAD.MOV.U32 R12, RZ, RZ, 0xc5 ;  /* 0x000000c5ff0c7424 */ /* 0x000fe400078e00ff */
        /* <DEDUP_REMOVED lines=24> */
[----:B--2---:R-:W-:Y:S01]  /*8d20*/  MOV R5, 0xca ;  /* 0x000000ca00057802 */ /* 0x004fe20000000f00 */
[----:B0-----:R-:W-:Y:S02]  /*8d30*/  IMAD.MOV.U32 R6, RZ, RZ, 0xcb ;  /* 0x000000cbff067424 */ /* 0x001fe400078e00ff */
[----:B------:R0:W-:Y:S04]  /*8d40*/  STS.U8 [R2+UR8+0x6480], R11 ;  /* 0x0064800b02007988 */ /* 0x0001e80008000008 */
[----:B------:R2:W-:Y:S01]  /*8d50*/  STS.U8 [R2+UR8+0x6500], R5 ;  /* 0x0065000502007988 */ /* 0x0005e20008000008 */
[----:B---3--:R-:W-:Y:S01]  /*8d60*/  PRMT R8, R10, 0x7610, R8 ;  /* 0x000076100a087816 */ /* 0x008fe20000000008 */
[----:B------:R-:W-:-:S02]  /*8d70*/  IMAD.MOV.U32 R10, RZ, RZ, 0xcf ;  /* 0x000000cfff0a7424 */ /* 0x000fc400078e00ff */
[----:B------:R3:W-:Y:S01]  /*8d80*/  STS.U8 [R2+UR8+0x6580], R6 ;  /* 0x0065800602007988 */ /* 0x0007e20008000008 */
[----:B0-----:R-:W-:-:S03]  /*8d90*/  MOV R11, 0xd0 ;  /* 0x000000d0000b7802 */ /* 0x001fc60000000f00 */
        /* <DEDUP_REMOVED lines=8> */
[----:B--2---:R-:W-:-:S03]  /*8e20*/  IMAD.MOV.U32 R11, RZ, RZ, 0xd7 ;  /* 0x000000d7ff0b7424 */ /* 0x004fc600078e00ff */
[----:B------:R2:W-:Y:S01]  /*8e30*/  STS.U8 [R2+UR8+0x6600], R7 ;  /* 0x0066000702007988 */ /* 0x0005e20008000008 */
[----:B---3--:R-:W-:Y:S02]  /*8e40*/  PRMT R5, R10, 0x7610, R5 ;  /* 0x000076100a057816 */ /* 0x008fe40000000005 */
[----:B------:R-:W-:Y:S01]  /*8e50*/  PRMT R10, R11, 0x7610, R10 ;  /* 0x000076100b0a7816 */ /* 0x000fe2000000000a */
[----:B------:R3:W-:Y:S01]  /*8e60*/  STS.U8 [R2+UR8+0x6900], R6 ;  /* 0x0069000602007988 */ /* 0x0007e20008000008 */
[----:B0-----:R-:W-:Y:S01]  /*8e70*/  IMAD.MOV.U32 R9, RZ, RZ, 0xd5 ;  /* 0x000000d5ff097424 */ /* 0x001fe200078e00ff */
[----:B------:R-:W-:Y:S02]  /*8e80*/  PRMT R11, R12, 0x7610, R11 ;  /* 0x000076100c0b7816 */ /* 0x000fe4000000000b */
[----:B------:R-:W-:Y:S01]  /*8e90*/  MOV R12, 0xdc ;  /* 0x000000dc000c7802 */ /* 0x000fe20000000f00 */
        /* <DEDUP_REMOVED lines=30> */
[----:B--2---:R-:W-:-:S03]  /*9080*/  MOV R8, 0xe2 ;  /* 0x000000e200087802 */ /* 0x004fc60000000f00 */
        /* <DEDUP_REMOVED lines=12> */
[----:B0-----:R-:W-:-:S03]  /*9150*/  MOV R5, 0xe8 ;  /* 0x000000e800057802 */ /* 0x001fc60000000f00 */
[----:B------:R0:W-:Y:S01]  /*9160*/  STS.U8 [R2+UR8+0x6e00], R9 ;  /* 0x006e000902007988 */ /* 0x0001e20008000008 */
[----:B--2---:R-:W-:Y:S01]  /*9170*/  PRMT R10, R12, 0x7610, R10 ;  /* 0x000076100c0a7816 */ /* 0x004fe2000000000a */
[----:B------:R-:W-:Y:S02]  /*9180*/  IMAD.MOV.U32 R12, RZ, RZ, 0xef ;  /* 0x000000efff0c7424 */ /* 0x000fe400078e00ff */
[----:B------:R2:W-:Y:S01]  /*9190*/  STS.U8 [R2+UR8+0x7300], R6 ;  /* 0x0073000602007988 */ /* 0x0005e20008000008 */
[----:B---3--:R-:W-:-:S03]  /*91a0*/  MOV R7, 0xee ;  /* 0x000000ee00077802 */ /* 0x008fc60000000f00 */
[----:B------:R3:W-:Y:S01]  /*91b0*/  STS.U8 [R2+UR8+0x7400], R5 ;  /* 0x0074000502007988 */ /* 0x0007e20008000008 */
[----:B0-----:R-:W-:-:S03]  /*91c0*/  IMAD.MOV.U32 R9, RZ, RZ, 0xe4 ;  /* 0x000000e4ff097424 */ /* 0x001fc600078e00ff */
[----:B------:R0:W-:Y:S01]  /*91d0*/  STS.U8 [R2+UR8+0x7180], R8 ;  /* 0x0071800802007988 */ /* 0x0001e20008000008 */
[----:B--2---:R-:W-:-:S03]  /*91e0*/  IMAD.MOV.U32 R6, RZ, RZ, 0xed ;  /* 0x000000edff067424 */ /* 0x004fc600078e00ff */
[----:B------:R2:W-:Y:S01]  /*91f0*/  STS.U8 [R2+UR8+0x7200], R9 ;  /* 0x0072000902007988 */ /* 0x0005e20008000008 */
[----:B---3--:R-:W-:Y:S02]  /*9200*/  PRMT R5, R7, 0x7610, R5 ;  /* 0x0000761007057816 */ /* 0x008fe40000000005 */
[----:B------:R-:W-:Y:S01]  /*9210*/  PRMT R7, R12, 0x7610, R7 ;  /* 0x000076100c077816 */ /* 0x000fe20000000007 */
[----:B------:R3:W-:Y:S01]  /*9220*/  STS.U8 [R2+UR8+0x7480], R11 ;  /* 0x0074800b02007988 */ /* 0x0007e20008000008 */
[----:B------:R-:W-:Y:S01]  /*9230*/  MOV R12, 0xf4 ;  /* 0x000000f4000c7802 */ /* 0x000fe20000000f00 */
[----:B0-----:R-:W-:Y:S02]  /*9240*/  IMAD.MOV.U32 R8, RZ, RZ, 0xea ;  /* 0x000000eaff087424 */ /* 0x001fe400078e00ff */
[----:B------:R0:W-:Y:S01]  /*9250*/  STS.U8 [R2+UR8+0x7680], R6 ;  /* 0x0076800602007988 */ /* 0x0001e20008000008 */
[----:B--2---:R-:W-:-:S03]  /*9260*/  IMAD.MOV.U32 R9, RZ, RZ, 0xeb ;  /* 0x000000ebff097424 */ /* 0x004fc600078e00ff */
[----:B------:R2:W-:Y:S01]  /*9270*/  STS.U8 [R2+UR8+0x7600], R10 ;  /* 0x0076000a02007988 */ /* 0x0005e20008000008 */
[----:B---3--:R-:W-:Y:S01]  /*9280*/  PRMT R11, R13, 0x7610, R11 ;  /* 0x000076100d0b7816 */ /* 0x008fe2000000000b */
[----:B------:R-:W-:Y:S02]  /*9290*/  IMAD.MOV.U32 R13, RZ, RZ, 0xf5 ;  /* 0x000000f5ff0d7424 */ /* 0x000fe400078e00ff */
[----:B------:R3:W-:Y:S01]  /*92a0*/  STS.U8 [R2+UR8+0x7780], R7 ;  /* 0x0077800702007988 */ /* 0x0007e20008000008 */
[----:B0-----:R-:W-:Y:S01]  /*92b0*/  PRMT R6, R12, 0x7610, R6 ;  /* 0x000076100c067816 */ /* 0x001fe20000000006 */
[----:B------:R-:W-:Y:S02]  /*92c0*/  IMAD R12, R4, 0x772c5f11, RZ ;  /* 0x772c5f11040c7824 */ /* 0x000fe400078e02ff */
[----:B------:R0:W-:Y:S01]  /*92d0*/  STS.U8 [R2+UR8+0x7500], R8 ;  /* 0x0075000802007988 */ /* 0x0001e20008000008 */
[----:B--2---:R-:W-:-:S03]  /*92e0*/  IMAD.MOV.U32 R10, RZ, RZ, 0xf3 ;  /* 0x000000f3ff0a7424 */ /* 0x004fc600078e00ff */
[----:B------:R2:W-:Y:S01]  /*92f0*/  STS.U8 [R2+UR8+0x7580], R9 ;  /* 0x0075800902007988 */ /* 0x0005e20008000008 */
[----:B---3--:R-:W-:-:S03]  /*9300*/  IMAD.MOV.U32 R7, RZ, RZ, 0xf6 ;  /* 0x000000f6ff077424 */ /* 0x008fc600078e00ff */
[----:B------:R3:W-:Y:S01]  /*9310*/  STS.U8 [R2+UR8+0x7700], R5 ;  /* 0x0077000502007988 */ /* 0x0007e20008000008 */
[----:B0-----:R-:W-:Y:S01]  /*9320*/  PRMT R8, R14, 0x7610, R8 ;  /* 0x000076100e087816 */ /* 0x001fe20000000008 */
[----:B------:R-:W-:Y:S02]  /*9330*/  IMAD R14, R4, -0x22633260, RZ ;  /* 0xdd9ccda0040e7824 */ /* 0x000fe400078e02ff */
[----:B------:R0:W-:Y:S01]  /*9340*/  STS.U8 [R2+UR8+0x7a00], R6 ;  /* 0x007a000602007988 */ /* 0x0001e20008000008 */
[----:B--2---:R-:W-:-:S03]  /*9350*/  IMAD.MOV.U32 R9, RZ, RZ, 0xf2 ;  /* 0x000000f2ff097424 */ /* 0x004fc600078e00ff */
[----:B------:R2:W-:Y:S01]  /*9360*/  STS.U8 [R2+UR8+0x7980], R10 ;  /* 0x0079800a02007988 */ /* 0x0005e20008000008 */
[----:B---3--:R-:W-:Y:S01]  /*9370*/  PRMT R5, R13, 0x7610, R5 ;  /* 0x000076100d057816 */ /* 0x008fe20000000005 */
[----:B------:R-:W-:Y:S02]  /*9380*/  IMAD.MOV.U32 R13, RZ, RZ, 0xf7 ;  /* 0x000000f7ff0d7424 */ /* 0x000fe400078e00ff */
[----:B------:R3:W-:Y:S01]  /*9390*/  STS.U8 [R2+UR8+0x7b00], R7 ;  /* 0x007b000702007988 */ /* 0x0007e20008000008 */
[----:B0-----:R-:W-:-:S03]  /*93a0*/  MOV R6, 0x942de6ba ;  /* 0x942de6ba00067802 */ /* 0x001fc60000000f00 */
[----:B------:R0:W-:Y:S01]  /*93b0*/  STS.U8 [R2+UR8+0x7880], R8 ;  /* 0x0078800802007988 */ /* 0x0001e20008000008 */
[----:B--2---:R-:W-:-:S03]  /*93c0*/  IMAD R10, R4, -0x4b9ff597, RZ ;  /* 0xb4600a69040a7824 */ /* 0x004fc600078e02ff */
[----:B------:R2:W-:Y:S01]  /*93d0*/  STS.U8 [R2+UR8+0x7900], R9 ;  /* 0x0079000902007988 */ /* 0x0005e20008000008 */
[----:B---3--:R-:W-:-:S03]  /*93e0*/  IMAD.MOV.U32 R7, RZ, RZ, 0x40 ;  /* 0x00000040ff077424 */ /* 0x008fc600078e00ff */
[----:B------:R3:W-:Y:S01]  /*93f0*/  STS.U8 [R2+UR8+0x7a80], R5 ;  /* 0x007a800502007988 */ /* 0x0007e20008000008 */
[----:B0-----:R-:W-:Y:S02]  /*9400*/  IMAD.MOV.U32 R8, RZ, RZ, 0x73c4cd04 ;  /* 0x73c4cd04ff087424 */ /* 0x001fe400078e00ff */
[C---:B------:R-:W-:Y:S01]  /*9410*/  IMAD.WIDE.U32 R6, R3.reuse, -0x4b9ff597, R6 ;  /* 0xb4600a6903067825 */ /* 0x040fe200078e0006 */
[----:B------:R0:W-:Y:S03]  /*9420*/  STS.U8 [R2+UR8+0x7800], R11 ;  /* 0x0078000b02007988 */ /* 0x0001e60008000008 */
[----:B--2---:R-:W-:Y:S01]  /*9430*/  IMAD.MOV.U32 R9, RZ, RZ, -0x768ed2c8 ;  /* 0x89712d38ff097424 */ /* 0x004fe200078e00ff */
[----:B------:R2:W-:Y:S01]  /*9440*/  STS.U8 [R2+UR8+0x7b80], R13 ;  /* 0x007b800d02007988 */ /* 0x0005e20008000008 */
[C---:B---3--:R-:W-:Y:S01]  /*9450*/  IMAD R5, R3.reuse, 0x7760bb20, R10 ;  /* 0x7760bb2003057824 */ /* 0x048fe200078e020a */
[----:B------:R-:W-:Y:S01]  /*9460*/  MOV R10, 0x160 ;  /* 0x00000160000a7802 */ /* 0x000fe20000000f00 */
[C---:B------:R-:W-:Y:S01]  /*9470*/  IMAD.WIDE.U32 R8, R3.reuse, 0x772c5f11, R8 ;  /* 0x772c5f1103087825 */ /* 0x040fe200078e0008 */
[----:B------:R-:W-:Y:S03]  /*9480*/  STS.U8 [R2+UR8+0x7c00], R15 ;  /* 0x007c000f02007988 */ /* 0x000fe60008000008 */
[----:B0-----:R-:W-:Y:S01]  /*9490*/  IMAD R11, R3, 0x530f32eb, R12 ;  /* 0x530f32eb030b7824 */ /* 0x001fe200078e020c */
[----:B------:R-:W-:Y:S01]  /*94a0*/  STS.U8 [R2+UR8+0x7c80], R16 ;  /* 0x007c801002007988 */ /* 0x000fe20008000008 */
[----:B------:R-:W-:-:S02]  /*94b0*/  IMAD.IADD R7, R7, 0x1, R5 ;  /* 0x0000000107077824 */ /* 0x000fc400078e0205 */
[----:B------:R-:W-:Y:S02]  /*94c0*/  IMAD.IADD R5, R9, 0x1, R11 ;  /* 0x0000000109057824 */ /* 0x000fe400078e020b */
[----:B------:R-:W-:Y:S01]  /*94d0*/  IMAD.MOV.U32 R11, RZ, RZ, 0x0 ;  /* 0x00000000ff0b7424 */ /* 0x000fe200078e00ff */
[----:B------:R-:W-:Y:S01]  /*94e0*/  SHF.R.U64 R12, R6, 0x15, R7 ;  /* 0x00000015060c7819 */ /* 0x000fe20000001207 */
[----:B------:R-:W-:Y:S01]  /*94f0*/  IMAD.MOV.U32 R9, RZ, RZ, 0x2501550a ;  /* 0x2501550aff097424 */ /* 0x000fe200078e00ff */
[----:B------:R-:W-:Y:S01]  /*9500*/  SHF.R.U64 R5, R8, 0x15, R5 ;  /* 0x0000001508057819 */ /* 0x000fe20000001205 */
[----:B------:R-:W-:Y:S01]  /*9510*/  IMAD.WIDE.U32 R6, R3, -0x22633260, R10 ;  /* 0xdd9ccda003067825 */ /* 0x000fe200078e000a */
[----:B------:R-:W-:Y:S02]  /*9520*/  LOP3.LUT R11, R12, 0x7ffffff, RZ, 0xc0, !PT ;  /* 0x07ffffff0c0b7812 */ /* 0x000fe400078ec0ff */
[----:B------:R-:W-:Y:S01]  /*9530*/  LOP3.LUT R5, R5, 0x7ffffff, RZ, 0xc0, !PT ;  /* 0x07ffffff05057812 */ /* 0x000fe200078ec0ff */
[----:B------:R-:W-:Y:S01]  /*9540*/  IMAD.MOV.U32 R8, RZ, RZ, -0x7634d860 ;  /* 0x89cb27a0ff087424 */ /* 0x000fe200078e00ff */
[----:B------:R-:W-:Y:S01]  /*9550*/  LOP3.LUT R6, R11, 0xf8000000, R6, 0xf8, !PT ;  /* 0xf80000000b067812 */ /* 0x000fe200078ef806 */
[----:B------:R-:W-:Y:S01]  /*9560*/  IMAD R10, R4, -0x5ea76960, RZ ;  /* 0xa15896a0040a7824 */ /* 0x000fe200078e02ff */
[----:B------:R-:W-:Y:S01]  /*9570*/  PRMT R12, R17, 0x7610, R12 ;  /* 0x00007610110c7816 */ /* 0x000fe2000000000c */
[----:B--2---:R-:W-:-:S02]  /*9580*/  IMAD R13, R3, 0xbb, R14 ;  /* 0x000000bb030d7824 */ /* 0x004fc400078e020e */
[C---:B------:R-:W-:Y:S02]  /*9590*/  IMAD.WIDE.U32 R8, R3.reuse, -0x5ea76960, R8 ;  /* 0xa15896a003087825 */ /* 0x040fe400078e0008 */
[----:B------:R0:W-:Y:S02]  /*95a0*/  STS.U8 [R2+UR8+0x7d00], R12 ;  /* 0x007d000c02007988 */ /* 0x0001e40008000008 */
[----:B------:R-:W-:Y:S01]  /*95b0*/  IMAD R11, R3, 0x181a9317, R10 ;  /* 0x181a9317030b7824 */ /* 0x000fe200078e020a */
[----:B------:R-:W-:Y:S01]  /*95c0*/  MOV R10, 0xfb ;  /* 0x000000fb000a7802 */ /* 0x000fe20000000f00 */
[----:B------:R-:W-:Y:S01]  /*95d0*/  IMAD.IADD R7, R7, 0x1, R13 ;  /* 0x0000000107077824 */ /* 0x000fe200078e020d */
[----:B------:R-:W-:Y:S01]  /*95e0*/  LOP3.LUT R8, R5, 0xf8000000, R8, 0xf8, !PT ;  /* 0xf800000005087812 */ /* 0x000fe200078ef808 */
[----:B------:R-:W-:Y:S01]  /*95f0*/  IMAD.IADD R9, R9, 0x1, R11 ;  /* 0x0000000109097824 */ /* 0x000fe200078e020b */
[----:B------:R-:W-:Y:S01]  /*9600*/  PRMT R5, R10, 0x7610, R5 ;  /* 0x000076100a057816 */ /* 0x000fe20000000005 */
[----:B------:R-:W-:Y:S01]  /*9610*/  IMAD.MOV.U32 R10, RZ, RZ, 0xfd ;  /* 0x000000fdff0a7424 */ /* 0x000fe200078e00ff */
[----:B------:R-:W-:Y:S01]  /*9620*/  LOP3.LUT R7, R7, 0x1fffff, RZ, 0xc0, !PT ;  /* 0x001fffff07077812 */ /* 0x000fe200078ec0ff */
[----:B------:R-:W-:Y:S01]  /*9630*/  IMAD.MOV.U32 R13, RZ, RZ, 0xfe ;  /* 0x000000feff0d7424 */ /* 0x000fe200078e00ff */
[----:B------:R-:W-:Y:S01]  /*9640*/  LOP3.LUT R9, R9, 0x1fffff, RZ, 0xc0, !PT ;  /* 0x001fffff09097812 */ /* 0x000fe200078ec0ff */
[----:B------:R-:W-:Y:S01]  /*9650*/  IMAD.MOV.U32 R14, RZ, RZ, 0xff ;  /* 0x000000ffff0e7424 */ /* 0x000fe200078e00ff */
[----:B0-----:R-:W-:Y:S01]  /*9660*/  PRMT R12, R10, 0x7610, R12 ;  /* 0x000076100a0c7816 */ /* 0x001fe2000000000c */
[----:B------:R-:W-:Y:S01]  /*9670*/  IMAD R10, R4, 0x3749a7f9, RZ ;  /* 0x3749a7f9040a7824 */ /* 0x000fe200078e02ff */
[----:B------:R-:W0:Y:S01]  /*9680*/  I2F.F64.U64 R6, R6 ;  /* 0x0000000600067312 */ /* 0x000e220000301800 */
[----:B------:R-:W-:Y:S01]  /*9690*/  STS.U8 [R2+UR8+0x7f00], R13 ;  /* 0x007f000d02007988 */ /* 0x000fe20008000008 */
[----:B------:R-:W-:-:S02]  /*96a0*/  IMAD.MOV.U32 R11, RZ, RZ, 0xfc ;  /* 0x000000fcff0b7424 */ /* 0x000fc400078e00ff */
[----:B------:R-:W-:Y:S01]  /*96b0*/  IMAD R3, R3, -0x5fb1ba29, R10 ;  /* 0xa04e45d703037824 */ /* 0x000fe200078e020a */
[----:B------:R-:W-:Y:S03]  /*96c0*/  STS.U8 [R2+UR8+0x7e80], R12 ;  /* 0x007e800c02007988 */ /* 0x000fe60008000008 */
[----:B------:R-:W2:Y:S01]  /*96d0*/  I2F.F64.U64 R8, R8 ;  /* 0x0000000800087312 */ /* 0x000ea20000301800 */
[----:B------:R-:W-:Y:S01]  /*96e0*/  STS.U8 [R2+UR8+0x7f80], R14 ;  /* 0x007f800e02007988 */ /* 0x000fe20008000008 */
[----:B------:R-:W-:-:S03]  /*96f0*/  IMAD.IADD R3, R23, 0x1, R3 ;  /* 0x0000000117037824 */ /* 0x000fc600078e0203 */
[----:B------:R0:W-:Y:S02]  /*9700*/  STS.U8 [R2+UR8+0x7d80], R5 ;  /* 0x007d800502007988 */ /* 0x0001e40008000008 */
[----:B------:R-:W-:Y:S02]  /*9710*/  LOP3.LUT R3, R3, 0xffff, RZ, 0xc0, !PT ;  /* 0x0000ffff03037812 */ /* 0x000fe400078ec0ff */
[----:B------:R3:W-:Y:S01]  /*9720*/  STS.U8 [R2+UR8+0x7e00], R11 ;  /* 0x007e000b02007988 */ /* 0x0007e20008000008 */
[----:B0-----:R-:W-:Y:S02]  /*9730*/  DMUL R4, R6, 1.1102230246251565404e-16 ;  /* 0x3ca0000006047828 */ /* 0x001fe40000000000 */
[----:B--2---:R-:W-:Y:S01]  /*9740*/  DMUL R6, R8, 1.1102230246251565404e-16 ;  /* 0x3ca0000008067828 */ /* 0x004fe20000000000 */
[----:B---3--:R-:W-:-:S05]  /*9750*/  IMAD.MOV.U32 R11, RZ, RZ, RZ ;  /* 0x000000ffff0b7224 */ /* 0x008fca00078e00ff */
[----:B------:R-:W-:Y:S02]  /*9760*/  DMUL R4, R4, 256 ;  /* 0x4070000004047828 */ /* 0x000fe40000000000 */
[----:B------:R-:W-:-:S11]  /*9770*/  DMUL R6, R6, 256 ;  /* 0x4070000006067828 */ /* 0x000fd60000000000 */
.L_x_17:
[----:B0-----:R-:W-:Y:S02]  /*9780*/  IMAD.MOV R8, RZ, RZ, -R11 ;  /* 0x000000ffff087224 */ /* 0x001fe400078e0a0b */
[----:B------:R-:W-:Y:S02]  /*9790*/  IMAD R13, R3, -0x21131993, RZ ;  /* 0xdeece66d030d7824 */ /* 0x000fe400078e02ff */
[----:B------:R-:W-:Y:S01]  /*97a0*/  IMAD.MOV.U32 R9, RZ, RZ, 0x0 ;  /* 0x00000000ff097424 */ /* 0x000fe200078e00ff */
[----:B------:R-:W-:Y:S01]  /*97b0*/  PRMT R8, R8, 0x7710, RZ ;  /* 0x0000771008087816 */ /* 0x000fe200000000ff */
[----:B------:R-:W-:-:S04]  /*97c0*/  IMAD R13, R22, 0x5, R13 ;  /* 0x00000005160d7824 */ /* 0x000fc800078e020d */
[C---:B------:R-:W-:Y:S01]  /*97d0*/  VIADD R17, R8.reuse, 0x100 ;  /* 0x0000010008117836 */ /* 0x040fe20000000000 */
[----:B------:R-:W-:-:S04]  /*97e0*/  IADD3 R8, PT, PT, R8, 0xff, RZ ;  /* 0x000000ff08087810 */ /* 0x000fc80007ffe0ff */
[----:B------:R-:W-:-:S04]  /*97f0*/  LOP3.LUT R8, R17, R8, RZ, 0xc0, !PT ;  /* 0x0000000811087212 */ /* 0x000fc800078ec0ff */
[----:B------:R-:W-:Y:S01]  /*9800*/  PRMT R10, R8, 0x9910, RZ ;  /* 0x00009910080a7816 */ /* 0x000fe200000000ff */
[----:B------:R-:W-:-:S04]  /*9810*/  IMAD.MOV.U32 R8, RZ, RZ, 0xb ;  /* 0x0000000bff087424 */ /* 0x000fc800078e00ff */
[----:B------:R-:W-:Y:S02]  /*9820*/  IMAD.MOV.U32 R3, RZ, RZ, R10 ;  /* 0x000000ffff037224 */ /* 0x000fe400078e000a */
[----:B------:R-:W-:-:S03]  /*9830*/  IMAD.WIDE.U32 R22, R22, -0x21131993, R8 ;  /* 0xdeece66d16167825 */ /* 0x000fc600078e0008 */
[----:B------:R-:W-:Y:S01]  /*9840*/  ISETP.NE.AND P0, PT, R3, RZ, PT ;  /* 0x000000ff0300720c */ /* 0x000fe20003f05270 */
[----:B------:R-:W-:-:S05]  /*9850*/  IMAD.IADD R3, R23, 0x1, R13 ;  /* 0x0000000117037824 */ /* 0x000fca00078e020d */
[----:B------:R-:W-:-:S04]  /*9860*/  LOP3.LUT R3, R3, 0xffff, RZ, 0xc0, !PT ;  /* 0x0000ffff03037812 */ /* 0x000fc800078ec0ff */
[--C-:B------:R-:W-:Y:S02]  /*9870*/  SHF.R.U32.HI R15, RZ, 0x11, R3.reuse ;  /* 0x00000011ff0f7819 */ /* 0x100fe40000011603 */
[----:B------:R-:W-:Y:S02]  /*9880*/  SHF.R.U64 R19, R22, 0x11, R3 ;  /* 0x0000001116137819 */ /* 0x000fe40000001203 */
[----:B------:R-:W-:-:S05]  /*9890*/  @!P0 LOP3.LUT R12, R17, 0xffff, RZ, 0xc0, !PT ;  /* 0x0000ffff110c8812 */ /* 0x000fca00078ec0ff */
[-C--:B------:R-:W-:Y:S02]  /*98a0*/  @!P0 IMAD R15, R15, R12.reuse, RZ ;  /* 0x0000000c0f0f8224 */ /* 0x080fe400078e02ff */
[----:B------:R-:W-:-:S04]  /*98b0*/  @!P0 IMAD.WIDE.U32 R12, R19, R12, RZ ;  /* 0x0000000c130c8225 */ /* 0x000fc800078e00ff */
[----:B------:R-:W-:-:S05]  /*98c0*/  @!P0 IMAD.IADD R13, R13, 0x1, R15 ;  /* 0x000000010d0d8824 */ /* 0x000fca00078e020f */
[----:B------:R-:W-:Y:S01]  /*98d0*/  @!P0 SHF.R.U64 R12, R12, 0x1f, R13 ;  /* 0x0000001f0c0c8819 */ /* 0x000fe2000000120d */
[----:B------:R-:W-:Y:S06]  /*98e0*/  @!P0 BRA `(.L_x_13) ;  /* 0x0000000000b88947 */ /* 0x000fec0003800000 */
[----:B------:R0:W2:Y:S01]  /*98f0*/  I2F.U16.RP R10, R17 ;  /* 0x00000011000a7306 */ /* 0x0000a20000109000 */
[----:B------:R-:W-:Y:S01]  /*9900*/  LOP3.LUT R21, R17, 0xffff, RZ, 0xc0, !PT ;  /* 0x0000ffff11157812 */ /* 0x000fe200078ec0ff */
[----:B------:R-:W-:Y:S04]  /*9910*/  BSSY.RECONVERGENT B0, `(.L_x_13) ;  /* 0x000002b000007945 */ /* 0x000fe80003800200 */
[----:B------:R-:W-:Y:S01]  /*9920*/  IMAD.MOV R15, RZ, RZ, -R21 ;  /* 0x000000ffff0f7224 */ /* 0x000fe200078e0a15 */
[----:B0-----:R-:W-:Y:S01]  /*9930*/  IADD3 R17, PT, PT, -R11, 0xff, RZ ;  /* 0x000000ff0b117810 */ /* 0x001fe20007ffe1ff */
[----:B--2---:R-:W0:Y:S02]  /*9940*/  MUFU.RCP R10, R10 ;  /* 0x0000000a000a7308 */ /* 0x004e240000001000 */
[----:B0-----:R-:W-:-:S06]  /*9950*/  IADD3 R12, PT, PT, R10, 0xffffffe, RZ ;  /* 0x0ffffffe0a0c7810 */ /* 0x001fcc0007ffe0ff */
[----:B------:R0:W2:Y:S02]  /*9960*/  F2I.FTZ.U32.TRUNC.NTZ R13, R12 ;  /* 0x0000000c000d7305 */ /* 0x0000a4000021f000 */
[----:B0-----:R-:W-:Y:S02]  /*9970*/  IMAD.MOV.U32 R12, RZ, RZ, RZ ;  /* 0x000000ffff0c7224 */ /* 0x001fe400078e00ff */
[----:B--2---:R-:W-:-:S04]  /*9980*/  IMAD R15, R15, R13, RZ ;  /* 0x0000000d0f0f7224 */ /* 0x004fc800078e02ff */
[----:B------:R-:W-:Y:S01]  /*9990*/  IMAD.HI.U32 R14, R13, R15, R12 ;  /* 0x0000000f0d0e7227 */ /* 0x000fe200078e000c */
[----:B------:R-:W-:-:S05]  /*99a0*/  LOP3.LUT R15, RZ, R21, RZ, 0x33, !PT ;  /* 0x00000015ff0f7212 */ /* 0x000fca00078e33ff */
        /* <DEDUP_REMOVED lines=13> */
.L_x_16:
[----:B------:R-:W-:Y:S02]  /*9a80*/  IMAD R3, R3, -0x21131993, RZ ;  /* 0xdeece66d03037824 */ /* 0x000fe400078e02ff */
[----:B------:R-:W-:-:S04]  /*9a90*/  IMAD.WIDE.U32 R12, R22, -0x21131993, R8 ;  /* 0xdeece66d160c7825 */ /* 0x000fc800078e0008 */
[----:B------:R-:W-:Y:S02]  /*9aa0*/  IMAD R3, R22, 0x5, R3 ;  /* 0x0000000516037824 */ /* 0x000fe400078e0203 */
[----:B------:R-:W-:-:S03]  /*9ab0*/  IMAD.MOV.U32 R22, RZ, RZ, R12 ;  /* 0x000000ffff167224 */ /* 0x000fc600078e000c */
[----:B------:R-:W-:-:S04]  /*9ac0*/  IADD3 R3, PT, PT, R13, R3, RZ ;  /* 0x000000030d037210 */ /* 0x000fc80007ffe0ff */
[----:B------:R-:W-:-:S04]  /*9ad0*/  LOP3.LUT R3, R3, 0xffff, RZ, 0xc0, !PT ;  /* 0x0000ffff03037812 */ /* 0x000fc800078ec0ff */
[----:B------:R-:W-:-:S05]  /*9ae0*/  SHF.R.U64 R13, R12, 0x11, R3 ;  /* 0x000000110c0d7819 */ /* 0x000fca0000001203 */
[----:B------:R-:W-:-:S04]  /*9af0*/  IMAD.HI.U32 R10, R14, R13, RZ ;  /* 0x0000000d0e0a7227 */ /* 0x000fc800078e00ff */
[----:B------:R-:W-:-:S04]  /*9b00*/  IMAD.MOV R10, RZ, RZ, -R10 ;  /* 0x000000ffff0a7224 */ /* 0x000fc800078e0a0a */
[----:B------:R-:W-:-:S05]  /*9b10*/  IMAD R10, R21, R10, R13 ;  /* 0x0000000a150a7224 */ /* 0x000fca00078e020d */
[----:B------:R-:W-:-:S13]  /*9b20*/  ISETP.GE.U32.AND P1, PT, R10, R21, PT ;  /* 0x000000150a00720c */ /* 0x000fda0003f26070 */
[----:B------:R-:W-:-:S05]  /*9b30*/  @P1 IMAD.IADD R10, R10, 0x1, -R21 ;  /* 0x000000010a0a1824 */ /* 0x000fca00078e0a15 */
[----:B------:R-:W-:-:S13]  /*9b40*/  ISETP.GE.U32.AND P1, PT, R10, R21, PT ;  /* 0x000000150a00720c */ /* 0x000fda0003f26070 */
[----:B------:R-:W-:-:S05]  /*9b50*/  @P1 IMAD.IADD R10, R10, 0x1, -R21 ;  /* 0x000000010a0a1824 */ /* 0x000fca00078e0a15 */
[----:B------:R-:W-:-:S04]  /*9b60*/  SEL R10, R15, R10, !P0 ;  /* 0x0000000a0f0a7207 */ /* 0x000fc80004000000 */
[----:B------:R-:W-:-:S04]  /*9b70*/  IADD3 R13, PT, PT, R13, R17, -R10 ;  /* 0x000000110d0d7210 */ /* 0x000fc80007ffe80a */
[----:B------:R-:W-:-:S13]  /*9b80*/  ISETP.GE.AND P1, PT, R13, RZ, PT ;  /* 0x000000ff0d00720c */ /* 0x000fda0003f26270 */
[----:B------:R-:W-:Y:S05]  /*9b90*/  @!P1 BRA `(.L_x_16) ;  /* 0xfffffffc00b89947 */ /* 0x000fea000383ffff */
[----:B------:R-:W-:Y:S05]  /*9ba0*/  BSYNC.RECONVERGENT B1 ;  /* 0x0000000000017941 */ /* 0x000fea0003800200 */
.L_x_15:
[----:B------:R-:W-:-:S07]  /*9bb0*/  IMAD.MOV.U32 R12, RZ, RZ, R10 ;  /* 0x000000ffff0c7224 */ /* 0x000fce00078e000a */
.L_x_14:
[----:B------:R-:W-:Y:S05]  /*9bc0*/  BSYNC.RECONVERGENT B0 ;  /* 0x0000000000007941 */ /* 0x000fea0003800200 */
.L_x_13:
[C---:B------:R-:W-:Y:S01]  /*9bd0*/  LEA R9, R11.reuse, R0, 0x7 ;  /* 0x000000000b097211 */ /* 0x040fe200078e38ff */
[----:B------:R-:W-:-:S04]  /*9be0*/  VIADD R11, R11, 0x1 ;  /* 0x000000010b0b7836 */ /* 0x000fc80000000000 */
[----:B------:R-:W-:Y:S01]  /*9bf0*/  IMAD R13, R12, 0x80, R9 ;  /* 0x000000800c0d7824 */ /* 0x000fe200078e0209 */
[----:B------:R-:W-:Y:S01]  /*9c00*/  LDS.U8 R8, [R9] ;  /* 0x0000000009087984 */ /* 0x000fe20000000000 */
[----:B------:R-:W-:-:S03]  /*9c10*/  ISETP.NE.AND P0, PT, R11, 0x100, PT ;  /* 0x000001000b00780c */ /* 0x000fc60003f05270 */
[----:B------:R-:W0:Y:S04]  /*9c20*/  LDS.U8 R10, [R13] ;  /* 0x000000000d0a7984 */ /* 0x000e280000000000 */
[----:B0-----:R0:W-:Y:S04]  /*9c30*/  STS.U8 [R9], R10 ;  /* 0x0000000a09007388 */ /* 0x0011e80000000000 */
[----:B------:R0:W-:Y:S02]  /*9c40*/  STS.U8 [R13], R8 ;  /* 0x000000080d007388 */ /* 0x0001e40000000000 */
[----:B------:R-:W-:Y:S05]  /*9c50*/  @P0 BRA `(.L_x_17) ;  /* 0xfffffff800c80947 */ /* 0x000fea000383ffff */
[----:B------:R-:W-:Y:S01]  /*9c60*/  UMOV UR6, 0x55555555 ;  /* 0x5555555500067882 */ /* 0x000fe20000000000 */
[----:B------:R-:W-:Y:S01]  /*9c70*/  UMOV UR7, 0x40245555 ;  /* 0x4024555500077882 */ /* 0x000fe20000000000 */
[----:B------:R-:W-:Y:S01]  /*9c80*/  UMOV UR12, 0xaaaaaaaa ;  /* 0xaaaaaaaa000c7882 */ /* 0x000fe20000000000 */
[----:B------:R-:W-:Y:S01]  /*9c90*/  UMOV UR13, 0x4026aaaa ;  /* 0x4026aaaa000d7882 */ /* 0x000fe20000000000 */
[----:B------:R-:W-:Y:S01]  /*9ca0*/  DADD R20, R4, UR6 ;  /* 0x0000000604147e29 */ /* 0x000fe20008000000 */
[----:B------:R-:W-:Y:S01]  /*9cb0*/  UMOV UR6, 0xd0b09954 ;  /* 0xd0b0995400067882 */ /* 0x000fe20000000000 */
[----:B------:R-:W-:Y:S01]  /*9cc0*/  DADD R24, R6, -UR12 ;  /* 0x8000000c06187e29 */ /* 0x000fe20008000000 */
[----:B------:R-:W-:Y:S01]  /*9cd0*/  UMOV UR7, 0x3fd76cf5 ;  /* 0x3fd76cf500077882 */ /* 0x000fe20000000000 */
[----:B------:R-:W-:Y:S01]  /*9ce0*/  IMAD.MOV.U32 R18, RZ, RZ, RZ ;  /* 0x000000ffff127224 */ /* 0x000fe200078e00ff */
[----:B------:R-:W-:Y:S01]  /*9cf0*/  LDS.U8 R26, [R2+UR8] ;  /* 0x00000008021a7984 */ /* 0x000fe20008000000 */
[----:B------:R-:W-:Y:S01]  /*9d00*/  UMOV UR12, 0x74df99c8 ;  /* 0x74df99c8000c7882 */ /* 0x000fe20000000000 */
[----:B------:R-:W-:Y:S01]  /*9d10*/  UMOV UR13, 0x3fdb0cb1 ;  /* 0x3fdb0cb1000d7882 */ /* 0x000fe20000000000 */
[----:B------:R-:W-:Y:S02]  /*9d20*/  BSSY.RECONVERGENT B0, `(.L_x_18) ;  /* 0x000005a000007945 */ /* 0x000fe40003800200 */
[----:B0-----:R-:W-:-:S08]  /*9d30*/  DADD R8, R20, R24 ;  /* 0x0000000014087229 */ /* 0x001fd00000000018 */
[C---:B------:R-:W-:Y:S02]  /*9d40*/  DFMA R10, R8.reuse, UR6, R20 ;  /* 0x00000006080a7c2b */ /* 0x040fe40008000014 */
[----:B------:R-:W-:Y:S01]  /*9d50*/  DFMA R8, R8, UR6, R24 ;  /* 0x0000000608087c2b */ /* 0x000fe20008000018 */
[----:B------:R-:W-:Y:S01]  /*9d60*/  UMOV UR6, 0x74df99c8 ;  /* 0x74df99c800067882 */ /* 0x000fe20000000000 */
[----:B------:R-:W-:Y:S02]  /*9d70*/  UMOV UR7, 0x3fcb0cb1 ;  /* 0x3fcb0cb100077882 */ /* 0x000fe40000000000 */
[----:B------:R-:W0:Y:S08]  /*9d80*/  F2I.F64.TRUNC R16, R10 ;  /* 0x0000000a00107311 */ /* 0x000e30000030d100 */
[----:B------:R-:W2:Y:S01]  /*9d90*/  F2I.F64.TRUNC R17, R8 ;  /* 0x0000000800117311 */ /* 0x000ea2000030d100 */
[----:B0-----:R-:W-:-:S07]  /*9da0*/  VIADD R23, R16, 0xffffffff ;  /* 0xffffffff10177836 */ /* 0x001fce0000000000 */
[----:B------:R-:W0:Y:S08]  /*9db0*/  I2F.F64 R12, R16 ;  /* 0x00000010000c7312 */ /* 0x000e300000201c00 */
[----:B--2---:R-:W2:Y:S01]  /*9dc0*/  I2F.F64 R14, R17 ;  /* 0x00000011000e7312 */ /* 0x004ea20000201c00 */
[----:B0-----:R-:W-:Y:S02]  /*9dd0*/  DSETP.GEU.AND P0, PT, R10, R12, PT ;  /* 0x0000000c0a00722a */ /* 0x001fe40003f0e000 */
[----:B--2---:R-:W-:Y:S01]  /*9de0*/  DSETP.GEU.AND P1, PT, R8, R14, PT ;  /* 0x0000000e0800722a */ /* 0x004fe20003f2e000 */
[----:B------:R-:W-:-:S11]  /*9df0*/  VIADD R14, R17, 0xffffffff ;  /* 0xffffffff110e7836 */ /* 0x000fd60000000000 */
[----:B------:R-:W-:Y:S02]  /*9e00*/  @P0 IMAD.MOV R23, RZ, RZ, R16 ;  /* 0x000000ffff170224 */ /* 0x000fe400078e0210 */
[----:B------:R-:W-:Y:S02]  /*9e10*/  IMAD.MOV.U32 R16, RZ, RZ, RZ ;  /* 0x000000ffff107224 */ /* 0x000fe400078e00ff */
[----:B------:R-:W-:Y:S01]  /*9e20*/  I2F.F64 R10, R23 ;  /* 0x00000017000a7312 */ /* 0x000fe20000201c00 */
[----:B------:R-:W-:Y:S02]  /*9e30*/  IADD3 R40, PT, PT, R23, 0x1, RZ ;  /* 0x0000000117287810 */ /* 0x000fe40007ffe0ff */
[----:B------:R-:W-:-:S05]  /*9e40*/  @P1 IADD3 R14, PT, PT, R17, RZ, RZ ;  /* 0x000000ff110e1210 */ /* 0x000fca0007ffe0ff */
[----:B------:R-:W-:Y:S01]  /*9e50*/  I2F.F64 R12, R14 ;  /* 0x0000000e000c7312 */ /* 0x000fe20000201c00 */
[----:B------:R-:W-:-:S07]  /*9e60*/  IMAD.IADD R15, R23, 0x1, R14 ;  /* 0x00000001170f7824 */ /* 0x000fce00078e020e */
[----:B------:R-:W0:Y:S02]  /*9e70*/  I2F.F64 R8, R15 ;  /* 0x0000000f00087312 */ /* 0x000e240000201c00 */
[C---:B0-----:R-:W-:Y:S02]  /*9e80*/  DFMA R10, R8.reuse, UR6, -R10 ;  /* 0x00000006080a7c2b */ /* 0x041fe4000800080a */
[----:B------:R-:W-:Y:S01]  /*9e90*/  DFMA R12, R8, UR6, -R12 ;  /* 0x00000006080c7c2b */ /* 0x000fe2000800080c */
[C---:B------:R-:W-:Y:S02]  /*9ea0*/  VIADD R9, R14.reuse, 0x1 ;  /* 0x000000010e097836 */ /* 0x040fe40000000000 */
[----:B------:R-:W-:-:S03]  /*9eb0*/  IMAD.SHL.U32 R8, R14, 0x80, RZ ;  /* 0x000000800e087824 */ /* 0x000fc600078e00ff */
[----:B------:R-:W-:Y:S02]  /*9ec0*/  DADD R20, R20, R10 ;  /* 0x0000000014147229 */ /* 0x000fe4000000000a */
[----:B------:R-:W-:Y:S01]  /*9ed0*/  DADD R24, R24, R12 ;  /* 0x0000000018187229 */ /* 0x000fe2000000000c */
[----:B------:R-:W-:-:S04]  /*9ee0*/  IADD3 R10, PT, PT, R8, 0x80, RZ ;  /* 0x00000080080a7810 */ /* 0x000fc80007ffe0ff */
[----:B------:R-:W-:Y:S01]  /*9ef0*/  LOP3.LUT R13, R10, 0x7f80, RZ, 0xc0, !PT ;  /* 0x00007f800a0d7812 */ /* 0x000fe200078ec0ff */
[C---:B-1----:R-:W-:Y:S02]  /*9f00*/  DFMA R32, -R20.reuse, R20, 0.5 ;  /* 0x3fe000001420742b */ /* 0x042fe40000000114 */
[C---:B------:R-:W-:Y:S02]  /*9f10*/  DSETP.GT.AND P0, PT, R20.reuse, R24, PT ;  /* 0x000000181400722a */ /* 0x040fe40003f04000 */
[----:B------:R-:W-:Y:S01]  /*9f20*/  IMAD.IADD R34, R0, 0x1, R13 ;  /* 0x0000000100227824 */ /* 0x000fe200078e020d */
[----:B------:R-:W-:-:S03]  /*9f30*/  DADD R12, R20, -1 ;  /* 0xbff00000140c7429 */ /* 0x000fc60000000000 */
[----:B------:R-:W-:Y:S01]  /*9f40*/  FSEL R19, RZ, 1.875, !P0 ;  /* 0x3ff00000ff137808 */ /* 0x000fe20004000000 */
[----:B------:R-:W-:Y:S01]  /*9f50*/  DFMA R32, -R24, R24, R32 ;  /* 0x000000181820722b */ /* 0x000fe20000000120 */
[----:B------:R-:W0:Y:S01]  /*9f60*/  LDS.U8 R34, [R34] ;  /* 0x0000000022227984 */ /* 0x000e220000000000 */
[----:B------:R-:W-:Y:S02]  /*9f70*/  FSEL R17, RZ, 1.875, P0 ;  /* 0x3ff00000ff117808 */ /* 0x000fe40000000000 */
[----:B------:R-:W-:Y:S02]  /*9f80*/  DADD R12, R12, UR12 ;  /* 0x0000000c0c0c7e29 */ /* 0x000fe40008000000 */
[----:B------:R-:W-:Y:S01]  /*9f90*/  DADD R18, R20, -R18 ;  /* 0x0000000014127229 */ /* 0x000fe20000000812 */
[----:B------:R-:W-:Y:S01]  /*9fa0*/  @P0 IMAD.MOV R9, RZ, RZ, R14 ;  /* 0x000000ffff090224 */ /* 0x000fe200078e020e */
[----:B------:R-:W-:Y:S01]  /*9fb0*/  DADD R16, R24, -R16 ;  /* 0x0000000018107229 */ /* 0x000fe20000000810 */
[----:B------:R-:W-:Y:S01]  /*9fc0*/  @!P0 IMAD.MOV R40, RZ, RZ, R23 ;  /* 0x000000ffff288224 */ /* 0x000fe200078e0217 */
[----:B------:R-:W-:Y:S01]  /*9fd0*/  DSETP.GEU.AND P0, PT, R32, RZ, PT ;  /* 0x000000ff2000722a */ /* 0x000fe20003f0e000 */
[----:B------:R-:W-:-:S03]  /*9fe0*/  IMAD.SHL.U32 R9, R9, 0x80, RZ ;  /* 0x0000008009097824 */ /* 0x000fc600078e00ff */
[----:B------:R-:W-:Y:S02]  /*9ff0*/  DADD R18, R18, UR6 ;  /* 0x0000000612127e29 */ /* 0x000fe40008000000 */
[----:B------:R-:W-:Y:S01]  /*a000*/  LOP3.LUT R11, R9, 0x7f80, RZ, 0xc0, !PT ;  /* 0x00007f80090b7812 */ /* 0x000fe200078ec0ff */
[----:B------:R-:W-:Y:S01]  /*a010*/  DADD R16, R16, UR6 ;  /* 0x0000000610107e29 */ /* 0x000fe20008000000 */
[----:B------:R-:W-:-:S03]  /*a020*/  LOP3.LUT R9, R8, 0x7f80, RZ, 0xc0, !PT ;  /* 0x00007f8008097812 */ /* 0x000fc600078ec0ff */
[C---:B------:R-:W-:Y:S01]  /*a030*/  IMAD.IADD R27, R0.reuse, 0x1, R11 ;  /* 0x00000001001b7824 */ /* 0x040fe200078e020b */
[----:B------:R-:W-:Y:S01]  /*a040*/  DADD R10, R24, -1 ;  /* 0xbff00000180a7429 */ /* 0x000fe20000000000 */
[----:B------:R-:W-:Y:S01]  /*a050*/  IMAD.IADD R9, R0, 0x1, R9 ;  /* 0x0000000100097824 */ /* 0x000fe200078e0209 */
[----:B------:R-:W-:-:S03]  /*a060*/  DFMA R14, -R18, R18, 0.5 ;  /* 0x3fe00000120e742b */ /* 0x000fc60000000112 */
[----:B------:R-:W1:Y:S03]  /*a070*/  LDS.U8 R27, [R27] ;  /* 0x000000001b1b7984 */ /* 0x000e660000000000 */
[----:B------:R-:W-:Y:S01]  /*a080*/  DADD R10, R10, UR12 ;  /* 0x0000000c0a0a7e29 */ /* 0x000fe20008000000 */
[----:B------:R2:W3:Y:S01]  /*a090*/  LDS.U8 R36, [R9] ;  /* 0x0000000009247984 */ /* 0x0004e20000000000 */
[----:B------:R-:W-:Y:S02]  /*a0a0*/  DFMA R14, -R16, R16, R14 ;  /* 0x00000010100e722b */ /* 0x000fe4000000010e */
[----:B--2---:R-:W-:Y:S01]  /*a0b0*/  DFMA R8, -R12, R12, 0.5 ;  /* 0x3fe000000c08742b */ /* 0x004fe2000000010c */
[----:B0-----:R-:W-:-:S05]  /*a0c0*/  IADD3 R34, PT, PT, R23, 0x1, R34 ;  /* 0x0000000117227810 */ /* 0x001fca0007ffe022 */
[----:B------:R-:W-:Y:S02]  /*a0d0*/  DSETP.GEU.AND P1, PT, R14, RZ, PT ;  /* 0x000000ff0e00722a */ /* 0x000fe40003f2e000 */
[----:B------:R-:W-:-:S08]  /*a0e0*/  DFMA R8, -R10, R10, R8 ;  /* 0x0000000a0a08722b */ /* 0x000fd00000000108 */
[----:B------:R-:W-:Y:S01]  /*a0f0*/  DSETP.GEU.AND P2, PT, R8, RZ, PT ;  /* 0x000000ff0800722a */ /* 0x000fe20003f4e000 */
[----:B-1----:R-:W-:Y:S02]  /*a100*/  IMAD.IADD R27, R27, 0x1, R40 ;  /* 0x000000011b1b7824 */ /* 0x002fe400078e0228 */
[----:B---3--:R-:W-:-:S03]  /*a110*/  IMAD.IADD R36, R36, 0x1, R23 ;  /* 0x0000000124247824 */ /* 0x008fc600078e0217 */
[----:B------:R-:W-:Y:S02]  /*a120*/  LOP3.LUT R27, R27, 0xff, RZ, 0xc0, !PT ;  /* 0x000000ff1b1b7812 */ /* 0x000fe400078ec0ff */
[----:B------:R-:W-:Y:S02]  /*a130*/  LOP3.LUT R23, R34, 0xff, RZ, 0xc0, !PT ;  /* 0x000000ff22177812 */ /* 0x000fe400078ec0ff */
[----:B------:R-:W-:Y:S01]  /*a140*/  CS2R R34, SRZ ;  /* 0x0000000000227805 */ /* 0x000fe2000001ff00 */
[----:B------:R-:W-:Y:S01]  /*a150*/  IMAD R27, R27, 0x80, R0 ;  /* 0x000000801b1b7824 */ /* 0x000fe200078e0200 */
        /* <DEDUP_REMOVED lines=9> */
[----:B------:R-:W-:-:S05]  /*a1f0*/  IMAD R35, R35, 0xc, RZ ;  /* 0x0000000c23237824 */ /* 0x000fca00078e02ff */
[----:B------:R-:W-:-:S04]  /*a200*/  IADD3 R35, PT, PT, RZ, -R35, RZ ;  /* 0x80000023ff237210 */ /* 0x000fc80007ffe0ff */
        /* <DEDUP_REMOVED lines=11> */
.L_x_19:
[----:B------:R-:W-:Y:S05]  /*a2c0*/  BSYNC.RECONVERGENT B0 ;  /* 0x0000000000007941 */ /* 0x000fea0003800200 */
.L_x_18:
        /* <DEDUP_REMOVED lines=23> */
.L_x_21:
[----:B------:R-:W-:Y:S05]  /*a440*/  BSYNC.RECONVERGENT B0 ;  /* 0x0000000000007941 */ /* 0x000fea0003800200 */
.L_x_20:
[----:B------:R-:W1:Y:S01]  /*a450*/  LDS.U8 R23, [R23] ;  /* 0x0000000017177984 */ /* 0x000e620000000000 */
[----:B------:R-:W-:Y:S01]  /*a460*/  BSSY.RECONVERGENT B0, `(.L_x_22) ;  /* 0x0000015000007945 */ /* 0x000fe20003800200 */
[----:B------:R-:W-:-:S03]  /*a470*/  CS2R R14, SRZ ;  /* 0x00000000000e7805 */ /* 0x000fc6000001ff00 */
[----:B------:R-:W-:Y:S05]  /*a480*/  @!P2 BRA `(.L_x_23) ;  /* 0x000000000048a947 */ /* 0x000fea0003800000 */
[----:B-1----:R-:W-:Y:S01]  /*a490*/  IMAD R14, R23, 0xab, RZ ;  /* 0x000000ab170e7824 */ /* 0x002fe200078e02ff */
        /* <DEDUP_REMOVED lines=10> */
[----:B------:R-:W1:Y:S08]  /*a540*/  LDC.S8 R23, c[0x3][R18+0x1] ;  /* 0x00c0004012177b82 */ /* 0x000e700000000200 */
[----:B------:R-:W2:Y:S01]  /*a550*/  LDC.S8 R19, c[0x3][R18] ;  /* 0x00c0000012137b82 */ /* 0x000ea20000000200 */
[----:B-1----:R-:W1:Y:S08]  /*a560*/  I2F.F64.S16 R16, R23 ;  /* 0x0000001700107312 */ /* 0x002e700000101c00 */
[----:B--2---:R-:W2:Y:S01]  /*a570*/  I2F.F64.S16 R14, R19 ;  /* 0x00000013000e7312 */ /* 0x004ea20000101c00 */
[----:B-1----:R-:W-:-:S08]  /*a580*/  DMUL R16, R10, R16 ;  /* 0x000000100a107228 */ /* 0x002fd00000000000 */
[----:B--2---:R-:W-:-:S08]  /*a590*/  DFMA R14, R12, R14, R16 ;  /* 0x0000000e0c0e722b */ /* 0x004fd00000000010 */
[----:B------:R-:W-:-:S11]  /*a5a0*/  DMUL R14, R8, R14 ;  /* 0x0000000e080e7228 */ /* 0x000fd60000000000 */
.L_x_23:
[----:B------:R-:W-:Y:S05]  /*a5b0*/  BSYNC.RECONVERGENT B0 ;  /* 0x0000000000007941 */ /* 0x000fea0003800200 */
.L_x_22:
[----:B------:R-:W2:Y:S01]  /*a5c0*/  LDS.U8 R8, [R2+UR8+0x80] ;  /* 0x0000800802087984 */ /* 0x000ea20008000000 */
[----:B------:R-:W3:Y:S01]  /*a5d0*/  LDCU UR7, c[0x0][0x2f8] ;  /* 0x00005f00ff0777ac */ /* 0x000ee20008000800 */
[----:B------:R-:W-:Y:S01]  /*a5e0*/  IMAD R17, R3, 0x772c5f11, RZ ;  /* 0x772c5f1103117824 */ /* 0x000fe200078e02ff */
[----:B------:R-:W-:Y:S01]  /*a5f0*/  DADD R20, R20, R34 ;  /* 0x0000000014147229 */ /* 0x000fe20000000022 */
[----:B------:R-:W4:Y:S01]  /*a600*/  LDS.U8 R9, [R2+UR8+0x100] ;  /* 0x0001000802097984 */ /* 0x000f220008000000 */
[----:B------:R-:W-:Y:S01]  /*a610*/  UIADD3 UR4, UPT, UPT, UR5, 0x451, URZ ;  /* 0x0000045105047890 */ /* 0x000fe2000fffe0ff */
[----:B------:R-:W-:Y:S01]  /*a620*/  IMAD.MOV.U32 R18, RZ, RZ, 0x8 ;  /* 0x00000008ff127424 */ /* 0x000fe200078e00ff */
[----:B------:R-:W-:Y:S01]  /*a630*/  UIADD3 UR6, UPT, UPT, UR5, 0x452, URZ ;  /* 0x0000045205067890 */ /* 0x000fe2000fffe0ff */
[----:B------:R-:W5:Y:S01]  /*a640*/  LDS.U8 R10, [R2+UR8+0x180] ;  /* 0x00018008020a7984 */ /* 0x000f620008000000 */
[----:B------:R-:W-:Y:S01]  /*a650*/  UMOV UR12, 0x9999999a ;  /* 0x9999999a000c7882 */ /* 0x000fe20000000000 */
[----:B------:R-:W-:Y:S01]  /*a660*/  UMOV UR13, 0x3fe19999 ;  /* 0x3fe19999000d7882 */ /* 0x000fe20000000000 */
[----:B------:R-:W-:Y:S01]  /*a670*/  DADD R14, R20, R14 ;  /* 0x00000000140e7229 */ /* 0x000fe2000000000e */
[----:B------:R-:W0:Y:S04]  /*a680*/  LDS.U8 R11, [R2+UR8+0x200] ;  /* 0x00020008020b7984 */ /* 0x000e280008000000 */
[----:B------:R-:W1:Y:S01]  /*a690*/  LDS.U8 R12, [R2+UR8+0x280] ;  /* 0x00028008020c7984 */ /* 0x000e620008000000 */
[----:B---3--:R-:W-:-:S03]  /*a6a0*/  UIADD3 UR7, UPT, UPT, -UR7, 0x440, UR5 ;  /* 0x0000044007077890 */ /* 0x008fc6000fffe105 */
[----:B------:R-:W3:Y:S04]  /*a6b0*/  LDS.U8 R13, [R2+UR8+0x300] ;  /* 0x00030008020d7984 */ /* 0x000ee80008000000 */
[----:B------:R-:W3:Y:S04]  /*a6c0*/  LDS.U8 R16, [R2+UR8+0x380] ;  /* 0x0003800802107984 */ /* 0x000ee80008000000 */
[----:B------:R-:W-:Y:S01]  /*a6d0*/  STL.128 [UR7], R4 ;  /* 0x00000004ff007987 */ /* 0x000fe20008100c07 */
[----:B------:R-:W-:-:S03]  /*a6e0*/  UIADD3 UR4, UPT, UPT, UR5, 0x453, URZ ;  /* 0x0000045305047890 */ /* 0x000fc6000fffe0ff */
[----:B------:R-:W-:Y:S04]  /*a6f0*/  STL.U8 [UR7+0x10], R26 ;  /* 0x0000101aff007987 */ /* 0x000fe80008100007 */
[----:B------:R-:W3:Y:S01]  /*a700*/  LDS.U8 R4, [R2+UR8+0x400] ;  /* 0x0004000802047984 */ /* 0x000ee20008000000 */
[----:B------:R-:W-:-:S03]  /*a710*/  UIADD3 UR6, UPT, UPT, UR5, 0x454, URZ ;  /* 0x0000045405067890 */ /* 0x000fc6000fffe0ff */
[----:B--2---:R-:W-:Y:S04]  /*a720*/  STL.U8 [UR7+0x11], R8 ;  /* 0x00001108ff007987 */ /* 0x004fe80008100007 */
[----:B------:R-:W2:Y:S01]  /*a730*/  LDS.U8 R5, [R2+UR8+0x480] ;  /* 0x0004800802057984 */ /* 0x000ea20008000000 */
[----:B------:R-:W-:-:S03]  /*a740*/  UIADD3 UR4, UPT, UPT, UR5, 0x455, URZ ;  /* 0x0000045505047890 */ /* 0x000fc6000fffe0ff */
[----:B----4-:R-:W-:Y:S04]  /*a750*/  STL.U8 [UR7+0x12], R9 ;  /* 0x00001209ff007987 */ /* 0x010fe80008100007 */
[----:B------:R-:W4:Y:S01]  /*a760*/  LDS.U8 R6, [R2+UR8+0x500] ;  /* 0x0005000802067984 */ /* 0x000f220008000000 */
[----:B------:R-:W-:-:S03]  /*a770*/  UIADD3 UR6, UPT, UPT, UR5, 0x456, URZ ;  /* 0x0000045605067890 */ /* 0x000fc6000fffe0ff */
[----:B-----5:R-:W-:Y:S04]  /*a780*/  STL.U8 [UR7+0x13], R10 ;  /* 0x0000130aff007987 */ /* 0x020fe80008100007 */
[----:B------:R-:W5:Y:S01]  /*a790*/  LDS.U8 R7, [R2+UR8+0x580] ;  /* 0x0005800802077984 */ /* 0x000f620008000000 */
[----:B------:R-:W-:-:S03]  /*a7a0*/  UIADD3 UR4, UPT, UPT, UR5, 0x457, URZ ;  /* 0x0000045705047890 */ /* 0x000fc6000fffe0ff */
[----:B0-----:R-:W-:Y:S04]  /*a7b0*/  STL.U8 [UR7+0x14], R11 ;  /* 0x0000140bff007987 */ /* 0x001fe80008100007 */
[----:B------:R-:W0:Y:S01]  /*a7c0*/  LDS.U8 R8, [R2+UR8+0x600] ;  /* 0x0006000802087984 */ /* 0x000e220008000000 */
[----:B------:R-:W-:-:S03]  /*a7d0*/  UIADD3 UR6, UPT, UPT, UR5, 0x458, URZ ;  /* 0x0000045805067890 */ /* 0x000fc6000fffe0ff */
[----:B-1----:R-:W-:Y:S04]  /*a7e0*/  STL.U8 [UR7+0x15], R12 ;  /* 0x0000150cff007987 */ /* 0x002fe80008100007 */
[----:B------:R-:W1:Y:S01]  /*a7f0*/  LDS.U8 R9, [R2+UR8+0x680] ;  /* 0x0006800802097984 */ /* 0x000e620008000000 */
[----:B------:R-:W-:-:S03]  /*a800*/  UIADD3 UR4, UPT, UPT, UR5, 0x459, URZ ;  /* 0x0000045905047890 */ /* 0x000fc6000fffe0ff */
[----:B---3--:R3:W-:Y:S04]  /*a810*/  STL.U8 [UR7+0x16], R13 ;  /* 0x0000160dff007987 */ /* 0x0087e80008100007 */
[----:B------:R-:W1:Y:S01]  /*a820*/  LDS.U8 R10, [R2+UR8+0x700] ;  /* 0x00070008020a7984 */ /* 0x000e620008000000 */
[----:B------:R-:W-:-:S03]  /*a830*/  UIADD3 UR6, UPT, UPT, UR5, 0x45a, URZ ;  /* 0x0000045a05067890 */ /* 0x000fc6000fffe0ff */
[----:B------:R2:W-:Y:S01]  /*a840*/  STL.U8 [UR7+0x17], R16 ;  /* 0x00001710ff007987 */ /* 0x0005e20008100007 */
[----:B---3--:R-:W-:-:S03]  /*a850*/  IMAD R13, R3, -0x4b9ff597, RZ ;  /* 0xb4600a69030d7824 */ /* 0x008fc600078e02ff */
[----:B------:R-:W3:Y:S01]  /*a860*/  LDS.U8 R11, [R2+UR8+0x780] ;  /* 0x00078008020b7984 */ /* 0x000ee20008000000 */
[----:B------:R-:W-:Y:S01]  /*a870*/  IMAD R13, R22, 0x7760bb20, R13 ;  /* 0x7760bb20160d7824 */ /* 0x000fe200078e020d */
[----:B------:R-:W-:Y:S02]  /*a880*/  UIADD3 UR4, UPT, UPT, UR5, 0x45b, URZ ;  /* 0x0000045b05047890 */ /* 0x000fe4000fffe0ff */
[----:B------:R-:W-:Y:S01]  /*a890*/  STL.U8 [UR7+0x18], R4 ;  /* 0x00001804ff007987 */ /* 0x000fe20008100007 */
[----:B--2---:R-:W-:-:S03]  /*a8a0*/  IMAD.MOV.U32 R16, RZ, RZ, 0x6 ;  /* 0x00000006ff107424 */ /* 0x004fc600078e00ff */
[----:B------:R-:W2:Y:S01]  /*a8b0*/  LDS.U8 R12, [R2+UR8+0x800] ;  /* 0x00080008020c7984 */ /* 0x000ea20008000000 */
[----:B------:R-:W-:-:S03]  /*a8c0*/  UIADD3 UR6, UPT, UPT, UR5, 0x45c, URZ ;  /* 0x0000045c05067890 */ /* 0x000fc6000fffe0ff */
[----:B------:R-:W2:Y:S04]  /*a8d0*/  LDS.U8 R4, [R2+UR8+0x880] ;  /* 0x0008800802047984 */ /* 0x000ea80008000000 */
[----:B------:R-:W-:Y:S01]  /*a8e0*/  STL.U8 [UR7+0x19], R5 ;  /* 0x00001905ff007987 */ /* 0x000fe20008100007 */
        /* <DEDUP_REMOVED lines=17> */
[----:B------:R-:W3:Y:S01]  /*aa00*/  LDS.U8 R10, [R2+UR8+0xb80] ;  /* 0x000b8008020a7984 */ /* 0x000ee20008000000 */
[----:B------:R-:W-:-:S03]  /*aa10*/  UIADD3 UR4, UPT, UPT, UR5, 0x463, URZ ;  /* 0x0000046305047890 */ /* 0x000fc6000fffe0ff */
[----:B--2---:R-:W-:Y:S04]  /*aa20*/  STL.U8 [UR7+0x20], R12 ;  /* 0x0000200cff007987 */ /* 0x004fe80008100007 */
[----:B------:R-:W2:Y:S04]  /*aa30*/  LDS.U8 R11, [R2+UR8+0xc00] ;  /* 0x000c0008020b7984 */ /* 0x000ea80008000000 */
[----:B------:R-:W-:Y:S01]  /*aa40*/  STL.U8 [UR7+0x21], R4 ;  /* 0x00002104ff007987 */ /* 0x000fe20008100007 */
[----:B------:R-:W-:-:S03]  /*aa50*/  UIADD3 UR6, UPT, UPT, UR5, 0x464, URZ ;  /* 0x0000046405067890 */ /* 0x000fc6000fffe0ff */
[----:B------:R-:W2:Y:S01]  /*aa60*/  LDS.U8 R4, [R2+UR8+0xc80] ;  /* 0x000c800802047984 */ /* 0x000ea20008000000 */
[----:B------:R-:W-:-:S03]  /*aa70*/  UIADD3 UR4, UPT, UPT, UR5, 0x465, URZ ;  /* 0x0000046505047890 */ /* 0x000fc6000fffe0ff */
[----:B----4-:R-:W-:Y:S04]  /*aa80*/  STL.U8 [UR7+0x22], R5 ;  /* 0x00002205ff007987 */ /* 0x010fe80008100007 */
[----:B------:R-:W4:Y:S01]  /*aa90*/  LDS.U8 R12, [R2+UR8+0xd00] ;  /* 0x000d0008020c7984 */ /* 0x000f220008000000 */
[----:B------:R-:W-:-:S03]  /*aaa0*/  UIADD3 UR6, UPT, UPT, UR5, 0x466, URZ ;  /* 0x0000046605067890 */ /* 0x000fc6000fffe0ff */
[----:B------:R-:W4:Y:S04]  /*aab0*/  LDS.U8 R5, [R2+UR8+0xd80] ;  /* 0x000d800802057984 */ /* 0x000f280008000000 */
[----:B-----5:R-:W-:Y:S01]  /*aac0*/  STL.U8 [UR7+0x23], R6 ;  /* 0x00002306ff007987 */ /* 0x020fe20008100007 */
        /* <DEDUP_REMOVED lines=13> */
[----:B--2---:R-:W-:Y:S04]  /*aba0*/  STL.U8 [UR7+0x28], R11 ;  /* 0x0000280bff007987 */ /* 0x004fe80008100007 */
[----:B------:R-:W2:Y:S01]  /*abb0*/  LDS.U8 R10, [R2+UR8+0x1000] ;  /* 0x00100008020a7984 */ /* 0x000ea20008000000 */
[----:B------:R-:W-:-:S03]  /*abc0*/  UIADD3 UR6, UPT, UPT, UR5, 0x46c, URZ ;  /* 0x0000046c05067890 */ /* 0x000fc6000fffe0ff */
[----:B------:R-:W-:Y:S04]  /*abd0*/  STL.U8 [UR7+0x29], R4 ;  /* 0x00002904ff007987 */ /* 0x000fe80008100007 */
[----:B------:R-:W2:Y:S01]  /*abe0*/  LDS.U8 R4, [R2+UR8+0x1080] ;  /* 0x0010800802047984 */ /* 0x000ea20008000000 */
[----:B------:R-:W-:-:S03]  /*abf0*/  UIADD3 UR4, UPT, UPT, UR5, 0x46d, URZ ;  /* 0x0000046d05047890 */ /* 0x000fc6000fffe0ff */
[----:B----4-:R-:W-:Y:S04]  /*ac00*/  STL.U8 [UR7+0x2a], R12 ;  /* 0x00002a0cff007987 */ /* 0x010fe80008100007 */
[----:B------:R-:W4:Y:S04]  /*ac10*/  LDS.U8 R11, [R2+UR8+0x1100] ;  /* 0x00110008020b7984 */ /* 0x000f280008000000 */
[----:B------:R-:W-:Y:S01]  /*ac20*/  STL.U8 [UR7+0x2b], R5 ;  /* 0x00002b05ff007987 */ /* 0x000fe20008100007 */
[----:B------:R-:W-:-:S03]  /*ac30*/  UIADD3 UR6, UPT, UPT, UR5, 0x46e, URZ ;  /* 0x0000046e05067890 */ /* 0x000fc6000fffe0ff */
[----:B------:R-:W4:Y:S01]  /*ac40*/  LDS.U8 R5, [R2+UR8+0x1180] ;  /* 0x0011800802057984 */ /* 0x000f220008000000 */
[----:B------:R-:W-:-:S03]  /*ac50*/  UIADD3 UR4, UPT, UPT, UR5, 0x46f, URZ ;  /* 0x0000046f05047890 */ /* 0x000fc6000fffe0ff */
[----:B0-----:R-:W-:Y:S04]  /*ac60*/  STL.U8 [UR7+0x2c], R6 ;  /* 0x00002c06ff007987 */ /* 0x001fe80008100007 */
[----:B------:R-:W0:Y:S01]  /*ac70*/  LDS.U8 R12, [R2+UR8+0x1200] ;  /* 0x00120008020c7984 */ /* 0x000e220008000000 */
[----:B------:R-:W-:-:S03]  /*ac80*/  UIADD3 UR6, UPT, UPT, UR5, 0x470, URZ ;  /* 0x0000047005067890 */ /* 0x000fc6000fffe0ff */
[----:B------:R-:W0:Y:S04]  /*ac90*/  LDS.U8 R6, [R2+UR8+0x1280] ;  /* 0x0012800802067984 */ /* 0x000e280008000000 */
[----:B-1----:R-:W-:Y:S01]  /*aca0*/  STL.U8 [UR7+0x2d], R7 ;  /* 0x00002d07ff007987 */ /* 0x002fe20008100007 */
[----:B------:R-:W-:-:S03]  /*acb0*/  UIADD3 UR4, UPT, UPT, UR5, 0x471, URZ ;  /* 0x0000047105047890 */ /* 0x000fc6000fffe0ff */
[----:B-----5:R-:W-:Y:S04]  /*acc0*/  STL.U8 [UR7+0x2e], R8 ;  /* 0x00002e08ff007987 */ /* 0x020fe80008100007 */
[----:B------:R-:W1:Y:S01]  /*acd0*/  LDS.U8 R7, [R2+UR8+0x1300] ;  /* 0x0013000802077984 */ /* 0x000e620008000000 */
        /* <DEDUP_REMOVED lines=16> */
[----:B0-----:R-:W-:Y:S04]  /*ade0*/  STL.U8 [UR7+0x34], R12 ;  /* 0x0000340cff007987 */ /* 0x001fe80008100007 */
[----:B------:R-:W0:Y:S04]  /*adf0*/  LDS.U8 R11, [R2+UR8+0x1600] ;  /* 0x00160008020b7984 */ /* 0x000e280008000000 */
[----:B------:R-:W-:Y:S01]  /*ae00*/  STL.U8 [UR7+0x35], R6 ;  /* 0x00003506ff007987 */ /* 0x000fe20008100007 */
[----:B------:R-:W-:-:S03]  /*ae10*/  UIADD3 UR6, UPT, UPT, UR5, 0x478, URZ ;  /* 0x0000047805067890 */ /* 0x000fc6000fffe0ff */
[----:B------:R-:W0:Y:S01]  /*ae20*/  LDS.U8 R6, [R2+UR8+0x1680] ;  /* 0x0016800802067984 */ /* 0x000e220008000000 */
[----:B------:R-:W-:-:S03]  /*ae30*/  UIADD3 UR4, UPT, UPT, UR5, 0x479, URZ ;  /* 0x0000047905047890 */ /* 0x000fc6000fffe0ff */
[----:B-1----:R-:W-:Y:S04]  /*ae40*/  STL.U8 [UR7+0x36], R7 ;  /* 0x00003607ff007987 */ /* 0x002fe80008100007 */
[----:B------:R-:W1:Y:S01]  /*ae50*/  LDS.U8 R12, [R2+UR8+0x1700] ;  /* 0x00170008020c7984 */ /* 0x000e620008000000 */
[----:B------:R-:W-:-:S03]  /*ae60*/  UIADD3 UR6, UPT, UPT, UR5, 0x47a, URZ ;  /* 0x0000047a05067890 */ /* 0x000fc6000fffe0ff */
[----:B------:R-:W1:Y:S04]  /*ae70*/  LDS.U8 R7, [R2+UR8+0x1780] ;  /* 0x0017800802077984 */ /* 0x000e680008000000 */
[----:B---3--:R-:W-:Y:S01]  /*ae80*/  STL.U8 [UR7+0x37], R8 ;  /* 0x00003708ff007987 */ /* 0x008fe20008100007 */
[----:B------:R-:W-:-:S03]  /*ae90*/  UIADD3 UR4, UPT, UPT, UR5, 0x47b, URZ ;  /* 0x0000047b05047890 */ /* 0x000fc6000fffe0ff */
[----:B--2---:R-:W-:Y:S04]  /*aea0*/  STL.U8 [UR7+0x38], R9 ;  /* 0x00003809ff007987 */ /* 0x004fe80008100007 */
[----:B------:R-:W2:Y:S01]  /*aeb0*/  LDS.U8 R8, [R2+UR8+0x1800] ;  /* 0x0018000802087984 */ /* 0x000ea20008000000 */
[----:B------:R-:W-:-:S03]  /*aec0*/  UIADD3 UR6, UPT, UPT, UR5, 0x47c, URZ ;  /* 0x0000047c05067890 */ /* 0x000fc6000fffe0ff */
[----:B-----5:R-:W-:Y:S04]  /*aed0*/  STL.U8 [UR7+0x39], R4 ;  /* 0x00003904ff007987 */ /* 0x020fe80008100007 */
[----:B------:R-:W3:Y:S01]  /*aee0*/  LDS.U8 R9, [R2+UR8+0x1880] ;  /* 0x0018800802097984 */ /* 0x000ee20008000000 */
[----:B------:R-:W-:-:S03]  /*aef0*/  UIADD3 UR4, UPT, UPT, UR5, 0x47d, URZ ;  /* 0x0000047d05047890 */ /* 0x000fc6000fffe0ff */
[----:B----4-:R-:W-:Y:S04]  /*af00*/  STL.U8 [UR7+0x3a], R10 ;  /* 0x00003a0aff007987 */ /* 0x010fe80008100007 */
[----:B------:R-:W4:Y:S01]  /*af10*/  LDS.U8 R4, [R2+UR8+0x1900] ;  /* 0x0019000802047984 */ /* 0x000f220008000000 */
        /* <DEDUP_REMOVED lines=10> */
[----:B-1----:R-:W-:Y:S04]  /*afc0*/  STL.U8 [UR7+0x3e], R12 ;  /* 0x00003e0cff007987 */ /* 0x002fe80008100007 */
[----:B------:R-:W1:Y:S04]  /*afd0*/  LDS.U8 R11, [R2+UR8+0x1b00] ;  /* 0x001b0008020b7984 */ /* 0x000e680008000000 */
[----:B------:R-:W-:Y:S01]  /*afe0*/  STL.U8 [UR7+0x3f], R7 ;  /* 0x00003f07ff007987 */ /* 0x000fe20008100007 */
[----:B------:R-:W-:-:S03]  /*aff0*/  UIADD3 UR6, UPT, UPT, UR5, 0x482, URZ ;  /* 0x0000048205067890 */ /* 0x000fc6000fffe0ff */
[----:B------:R-:W1:Y:S01]  /*b000*/  LDS.U8 R7, [R2+UR8+0x1b80] ;  /* 0x001b800802077984 */ /* 0x000e620008000000 */
[----:B------:R-:W-:-:S03]  /*b010*/  UIADD3 UR4, UPT, UPT, UR5, 0x483, URZ ;  /* 0x0000048305047890 */ /* 0x000fc6000fffe0ff */
[----:B--2---:R-:W-:Y:S04]  /*b020*/  STL.U8 [UR7+0x40], R8 ;  /* 0x00004008ff007987 */ /* 0x004fe80008100007 */
[----:B------:R-:W2:Y:S01]  /*b030*/  LDS.U8 R12, [R2+UR8+0x1c00] ;  /* 0x001c0008020c7984 */ /* 0x000ea20008000000 */
[----:B------:R-:W-:-:S03]  /*b040*/  UIADD3 UR6, UPT, UPT, UR5, 0x484, URZ ;  /* 0x0000048405067890 */ /* 0x000fc6000fffe0ff */
[----:B------:R-:W2:Y:S04]  /*b050*/  LDS.U8 R8, [R2+UR8+0x1c80] ;  /* 0x001c800802087984 */ /* 0x000ea80008000000 */
        /* <DEDUP_REMOVED lines=23> */
[----:B------:R-:W-:Y:S04]  /*b1d0*/  STL.U8 [UR7+0x49], R8 ;  /* 0x00004908ff007987 */ /* 0x000fe80008100007 */
[----:B------:R-:W2:Y:S01]  /*b1e0*/  LDS.U8 R8, [R2+UR8+0x2080] ;  /* 0x0020800802087984 */ /* 0x000ea20008000000 */
        /* <DEDUP_REMOVED lines=13> */
[----:B-1----:R-:W-:Y:S04]  /*b2c0*/  STL.U8 [UR7+0x4e], R10 ;  /* 0x00004e0aff007987 */ /* 0x002fe80008100007 */
[----:B------:R-:W1:Y:S01]  /*b2d0*/  LDS.U8 R6, [R2+UR8+0x2300] ;  /* 0x0023000802067984 */ /* 0x000e620008000000 */
[----:B------:R-:W-:-:S03]  /*b2e0*/  UIADD3 UR6, UPT, UPT, UR5, 0x492, URZ ;  /* 0x0000049205067890 */ /* 0x000fc6000fffe0ff */
[----:B------:R-:W-:Y:S04]  /*b2f0*/  STL.U8 [UR7+0x4f], R7 ;  /* 0x00004f07ff007987 */ /* 0x000fe80008100007 */
[----:B------:R-:W5:Y:S01]  /*b300*/  LDS.U8 R7, [R2+UR8+0x2380] ;  /* 0x0023800802077984 */ /* 0x000f620008000000 */
[----:B------:R-:W-:-:S03]  /*b310*/  UIADD3 UR4, UPT, UPT, UR5, 0x493, URZ ;  /* 0x0000049305047890 */ /* 0x000fc6000fffe0ff */
[----:B--2---:R-:W-:Y:S04]  /*b320*/  STL.U8 [UR7+0x50], R11 ;  /* 0x0000500bff007987 */ /* 0x004fe80008100007 */
[----:B------:R-:W2:Y:S04]  /*b330*/  LDS.U8 R10, [R2+UR8+0x2400] ;  /* 0x00240008020a7984 */ /* 0x000ea80008000000 */
[----:B------:R-:W-:Y:S01]  /*b340*/  STL.U8 [UR7+0x51], R8 ;  /* 0x00005108ff007987 */ /* 0x000fe20008100007 */
[----:B------:R-:W-:-:S03]  /*b350*/  UIADD3 UR6, UPT, UPT, UR5, 0x494, URZ ;  /* 0x0000049405067890 */ /* 0x000fc6000fffe0ff */
[----:B------:R-:W2:Y:S01]  /*b360*/  LDS.U8 R8, [R2+UR8+0x2480] ;  /* 0x0024800802087984 */ /* 0x000ea20008000000 */
        /* <DEDUP_REMOVED lines=13> */
[----:B-1----:R-:W-:Y:S04]  /*b440*/  STL.U8 [UR7+0x56], R6 ;  /* 0x00005606ff007987 */ /* 0x002fe80008100007 */
[----:B------:R-:W1:Y:S01]  /*b450*/  LDS.U8 R5, [R2+UR8+0x2700] ;  /* 0x0027000802057984 */ /* 0x000e620008000000 */
[----:B------:R-:W-:-:S03]  /*b460*/  UIADD3 UR6, UPT, UPT, UR5, 0x49a, URZ ;  /* 0x0000049a05067890 */ /* 0x000fc6000fffe0ff */
[----:B-----5:R-:W-:Y:S04]  /*b470*/  STL.U8 [UR7+0x57], R7 ;  /* 0x00005707ff007987 */ /* 0x020fe80008100007 */
[----:B------:R-:W4:Y:S01]  /*b480*/  LDS.U8 R6, [R2+UR8+0x2780] ;  /* 0x0027800802067984 */ /* 0x000f220008000000 */
[----:B------:R-:W-:-:S03]  /*b490*/  UIADD3 UR4, UPT, UPT, UR5, 0x49b, URZ ;  /* 0x0000049b05047890 */ /* 0x000fc6000fffe0ff */
[----:B--2---:R-:W-:Y:S04]  /*b4a0*/  STL.U8 [UR7+0x58], R10 ;  /* 0x0000580aff007987 */ /* 0x004fe80008100007 */
[----:B------:R-:W2:Y:S01]  /*b4b0*/  LDS.U8 R7, [R2+UR8+0x2800] ;  /* 0x0028000802077984 */ /* 0x000ea20008000000 */
        /* <DEDUP_REMOVED lines=17> */
[----:B------:R-:W1:Y:S01]  /*b5d0*/  LDS.U8 R12, [R2+UR8+0x2b00] ;  /* 0x002b0008020c7984 */ /* 0x000e620008000000 */
[----:B------:R-:W-:-:S03]  /*b5e0*/  UIADD3 UR6, UPT, UPT, UR5, 0x4a2, URZ ;  /* 0x000004a205067890 */ /* 0x000fc6000fffe0ff */
[----:B------:R-:W1:Y:S04]  /*b5f0*/  LDS.U8 R5, [R2+UR8+0x2b80] ;  /* 0x002b800802057984 */ /* 0x000e680008000000 */
[----:B----4-:R-:W-:Y:S01]  /*b600*/  STL.U8 [UR7+0x5f], R6 ;  /* 0x00005f06ff007987 */ /* 0x010fe20008100007 */
[----:B------:R-:W-:-:S03]  /*b610*/  UIADD3 UR4, UPT, UPT, UR5, 0x4a3, URZ ;  /* 0x000004a305047890 */ /* 0x000fc6000fffe0ff */
[----:B--2---:R-:W-:Y:S04]  /*b620*/  STL.U8 [UR7+0x60], R7 ;  /* 0x00006007ff007987 */ /* 0x004fe80008100007 */
[----:B------:R-:W2:Y:S01]  /*b630*/  LDS.U8 R6, [R2+UR8+0x2c00] ;  /* 0x002c000802067984 */ /* 0x000ea20008000000 */
[----:B------:R-:W-:-:S03]  /*b640*/  UIADD3 UR6, UPT, UPT, UR5, 0x4a4, URZ ;  /* 0x000004a405067890 */ /* 0x000fc6000fffe0ff */
[----:B-----5:R-:W-:Y:S04]  /*b650*/  STL.U8 [UR7+0x61], R8 ;  /* 0x00006108ff007987 */ /* 0x020fe80008100007 */
[----:B------:R-:W4:Y:S01]  /*b660*/  LDS.U8 R7, [R2+UR8+0x2c80] ;  /* 0x002c800802077984 */ /* 0x000f220008000000 */
[----:B------:R-:W-:-:S03]  /*b670*/  UIADD3 UR4, UPT, UPT, UR5, 0x4a5, URZ ;  /* 0x000004a505047890 */ /* 0x000fc6000fffe0ff */
[----:B---3--:R-:W-:Y:S01]  /*b680*/  STL.U8 [UR7+0x62], R10 ;  /* 0x0000620aff007987 */ /* 0x008fe20008100007 */
[----:B------:R-:W-:-:S03]  /*b690*/  UIADD3 UR6, UPT, UPT, UR5, 0x4a6, URZ ;  /* 0x000004a605067890 */ /* 0x000fc6000fffe0ff */
[----:B------:R3:W-:Y:S04]  /*b6a0*/  STL.U8 [UR7+0x63], R9 ;  /* 0x00006309ff007987 */ /* 0x0007e80008100007 */
[----:B------:R-:W5:Y:S01]  /*b6b0*/  LDS.U8 R8, [R2+UR8+0x2d00] ;  /* 0x002d000802087984 */ /* 0x000f620008000000 */
[----:B------:R-:W-:-:S03]  /*b6c0*/  UIADD3 UR4, UPT, UPT, UR5, 0x4a7, URZ ;  /* 0x000004a705047890 */ /* 0x000fc6000fffe0ff */
[----:B0-----:R-:W-:Y:S01]  /*b6d0*/  STL.U8 [UR7+0x64], R11 ;  /* 0x0000640bff007987 */ /* 0x001fe20008100007 */
[----:B---3--:R-:W-:-:S03]  /*b6e0*/  IMAD.MOV.U32 R9, RZ, RZ, -0x768ed2c8 ;  /* 0x89712d38ff097424 */ /* 0x008fc600078e00ff */
[----:B------:R-:W-:Y:S01]  /*b6f0*/  STL.U8 [UR7+0x65], R4 ;  /* 0x00006504ff007987 */ /* 0x000fe20008100007 */
[----:B------:R-:W-:-:S03]  /*b700*/  UIADD3 UR6, UPT, UPT, UR5, 0x4a8, URZ ;  /* 0x000004a805067890 */ /* 0x000fc6000fffe0ff */
[----:B------:R-:W0:Y:S01]  /*b710*/  LDS.U8 R4, [R2+UR8+0x2d80] ;  /* 0x002d800802047984 */ /* 0x000e220008000000 */
[----:B------:R-:W-:-:S03]  /*b720*/  UIADD3 UR4, UPT, UPT, UR5, 0x4a9, URZ ;  /* 0x000004a905047890 */ /* 0x000fc6000fffe0ff */
[----:B-1----:R1:W-:Y:S04]  /*b730*/  STL.U8 [UR7+0x66], R12 ;  /* 0x0000660cff007987 */ /* 0x0023e80008100007 */
[----:B------:R-:W-:Y:S01]  /*b740*/  STL.U8 [UR7+0x67], R5 ;  /* 0x00006705ff007987 */ /* 0x000fe20008100007 */
[----:B------:R-:W-:Y:S01]  /*b750*/  UIADD3 UR6, UPT, UPT, UR5, 0x4aa, URZ ;  /* 0x000004aa05067890 */ /* 0x000fe2000fffe0ff */
[----:B-1----:R-:W-:Y:S02]  /*b760*/  IMAD.MOV.U32 R12, RZ, RZ, 0x4 ;  /* 0x00000004ff0c7424 */ /* 0x002fe400078e00ff */
[----:B------:R-:W1:Y:S01]  /*b770*/  LDS.U8 R5, [R2+UR8+0x2e00] ;  /* 0x002e000802057984 */ /* 0x000e620008000000 */
[----:B------:R-:W-:-:S03]  /*b780*/  UIADD3 UR4, UPT, UPT, UR5, 0x4ab, URZ ;  /* 0x000004ab05047890 */ /* 0x000fc6000fffe0ff */
[----:B--2---:R-:W-:Y:S04]  /*b790*/  STL.U8 [UR7+0x68], R6 ;  /* 0x00006806ff007987 */ /* 0x004fe80008100007 */
[----:B----4-:R-:W-:Y:S04]  /*b7a0*/  STL.U8 [UR7+0x69], R7 ;  /* 0x00006907ff007987 */ /* 0x010fe80008100007 */
[----:B------:R-:W2:Y:S01]  /*b7b0*/  LDS.U8 R6, [R2+UR8+0x2e80] ;  /* 0x002e800802067984 */ /* 0x000ea20008000000 */
[----:B------:R-:W-:-:S03]  /*b7c0*/  UIADD3 UR4, UPT, UPT, UR5, 0x4ac, URZ ;  /* 0x000004ac05047890 */ /* 0x000fc6000fffe0ff */
[----:B------:R-:W3:Y:S04]  /*b7d0*/  LDS.U8 R7, [R2+UR8+0x2f00] ;  /* 0x002f000802077984 */ /* 0x000ee80008000000 */
[----:B-----5:R4:W-:Y:S01]  /*b7e0*/  STL.U8 [UR7+0x6a], R8 ;  /* 0x00006a08ff007987 */ /* 0x0209e20008100007 */
[----:B------:R-:W-:-:S03]  /*b7f0*/  UIADD3 UR4, UPT, UPT, UR5, 0x4ad, URZ ;  /* 0x000004ad05047890 */ /* 0x000fc6000fffe0ff */
[----:B0-----:R-:W-:Y:S01]  /*b800*/  STL.U8 [UR7+0x6b], R4 ;  /* 0x00006b04ff007987 */ /* 0x001fe20008100007 */
[----:B----4-:R-:W-:-:S03]  /*b810*/  MOV R8, 0x73c4cd04 ;  /* 0x73c4cd0400087802 */ /* 0x010fc60000000f00 */
[----:B------:R-:W0:Y:S02]  /*b820*/  LDS.U8 R4, [R2+UR8+0x2f80] ;  /* 0x002f800802047984 */ /* 0x000e240008000000 */
[----:B------:R-:W-:Y:S01]  /*b830*/  IMAD.WIDE.U32 R8, R22, 0x772c5f11, R8 ;  /* 0x772c5f1116087825 */ /* 0x000fe200078e0008 */
[----:B------:R-:W-:Y:S01]  /*b840*/  UIADD3 UR4, UPT, UPT, UR5, 0x4ae, URZ ;  /* 0x000004ae05047890 */ /* 0x000fe2000fffe0ff */
[----:B-1----:R-:W-:Y:S04]  /*b850*/  STL.U8 [UR7+0x6c], R5 ;  /* 0x00006c05ff007987 */ /* 0x002fe80008100007 */
[----:B------:R-:W1:Y:S01]  /*b860*/  LDS.U8 R5, [R2+UR8+0x3000] ;  /* 0x0030000802057984 */ /* 0x000e620008000000 */
[----:B------:R-:W-:-:S03]  /*b870*/  UIADD3 UR4, UPT, UPT, UR5, 0x4af, URZ ;  /* 0x000004af05047890 */ /* 0x000fc6000fffe0ff */
[----:B--2---:R-:W-:Y:S04]  /*b880*/  STL.U8 [UR7+0x6d], R6 ;  /* 0x00006d06ff007987 */ /* 0x004fe80008100007 */
[----:B------:R-:W2:Y:S04]  /*b890*/  LDS.U8 R6, [R2+UR8+0x3080] ;  /* 0x0030800802067984 */ /* 0x000ea80008000000 */
[----:B---3--:R-:W-:Y:S01]  /*b8a0*/  STL.U8 [UR7+0x6e], R7 ;  /* 0x00006e07ff007987 */ /* 0x008fe20008100007 */
[----:B------:R-:W-:-:S03]  /*b8b0*/  UIADD3 UR4, UPT, UPT, UR5, 0x4b0, URZ ;  /* 0x000004b005047890 */ /* 0x000fc6000fffe0ff */
[----:B------:R-:W3:Y:S01]  /*b8c0*/  LDS.U8 R7, [R2+UR8+0x3100] ;  /* 0x0031000802077984 */ /* 0x000ee20008000000 */
[----:B------:R-:W-:-:S03]  /*b8d0*/  UIADD3 UR4, UPT, UPT, UR5, 0x4b1, URZ ;  /* 0x000004b105047890 */ /* 0x000fc6000fffe0ff */
[----:B0-----:R-:W-:Y:S01]  /*b8e0*/  STL.U8 [UR7+0x6f], R4 ;  /* 0x00006f04ff007987 */ /* 0x001fe20008100007 */
[----:B------:R-:W-:-:S03]  /*b8f0*/  UIADD3 UR4, UPT, UPT, UR5, 0x4b2, URZ ;  /* 0x000004b205047890 */ /* 0x000fc6000fffe0ff */
[----:B-1----:R-:W-:Y:S01]  /*b900*/  STL.U8 [UR7+0x70], R5 ;  /* 0x00007005ff007987 */ /* 0x002fe20008100007 */
[----:B------:R-:W-:-:S03]  /*b910*/  UIADD3 UR4, UPT, UPT, UR5, 0x4b3, URZ ;  /* 0x000004b305047890 */ /* 0x000fc6000fffe0ff */
[----:B--2---:R-:W-:Y:S04]  /*b920*/  STL.U8 [UR7+0x71], R6 ;  /* 0x00007106ff007987 */ /* 0x004fe80008100007 */
[----:B---3--:R-:W-:Y:S01]  /*b930*/  STL.U8 [UR7+0x72], R7 ;  /* 0x00007207ff007987 */ /* 0x008fe20008100007 */
[----:B------:R-:W-:-:S03]  /*b940*/  UIADD3 UR4, UPT, UPT, UR5, 0x4b4, URZ ;  /* 0x000004b405047890 */ /* 0x000fc6000fffe0ff */
[----:B------:R-:W0:Y:S01]  /*b950*/  LDS.U8 R4, [R2+UR8+0x3180] ;  /* 0x0031800802047984 */ /* 0x000e220008000000 */
[----:B------:R-:W-:-:S03]  /*b960*/  UIADD3 UR4, UPT, UPT, UR5, 0x4b5, URZ ;  /* 0x000004b505047890 */ /* 0x000fc6000fffe0ff */
[----:B0-----:R-:W-:Y:S04]  /*b970*/  STL.U8 [UR7+0x73], R4 ;  /* 0x00007304ff007987 */ /* 0x001fe80008100007 */
        /* <DEDUP_REMOVED lines=300> */
[----:B------:R-:W0:Y:S04]  /*cc40*/  LDS.U8 R5, [R2+UR8+0x6400] ;  /* 0x0064000802057984 */ /* 0x000e280008000000 */
[----:B------:R-:W-:Y:S01]  /*cc50*/  STS.U8 [R2+UR8], RZ ;  /* 0x000000ff02007988 */ /* 0x000fe20008000008 */
        /* <DEDUP_REMOVED lines=148> */
[----:B0-----:R0:W-:Y:S04]  /*d5a0*/  STL.U8 [UR7+0x109], R6 ;  /* 0x00010906ff007987 */ /* 0x0011e80008100007 */
[----:B------:R-:W1:Y:S01]  /*d5b0*/  LDS.U8 R7, [R2+UR8+0x7d00] ;  /* 0x007d000802077984 */ /* 0x000e620008000000 */
[----:B------:R-:W-:Y:S01]  /*d5c0*/  UIADD3 UR4, UPT, UPT, UR5, 0x54c, URZ ;  /* 0x0000054c05047890 */ /* 0x000fe2000fffe0ff */
[----:B0-----:R-:W-:Y:S02]  /*d5d0*/  IMAD.MOV.U32 R6, RZ, RZ, -0x6bd21946 ;  /* 0x942de6baff067424 */ /* 0x001fe400078e00ff */
[----:B-1----:R0:W-:Y:S04]  /*d5e0*/  STL.U8 [UR7+0x10a], R7 ;  /* 0x00010a07ff007987 */ /* 0x0021e80008100007 */
[----:B------:R-:W1:Y:S01]  /*d5f0*/  LDS.U8 R4, [R2+UR8+0x7d80] ;  /* 0x007d800802047984 */ /* 0x000e620008000000 */
[----:B------:R-:W-:Y:S01]  /*d600*/  UIADD3 UR4, UPT, UPT, UR5, 0x54d, URZ ;  /* 0x0000054d05047890 */ /* 0x000fe2000fffe0ff */
[----:B0-----:R-:W-:-:S02]  /*d610*/  IMAD.MOV.U32 R7, RZ, RZ, 0x40 ;  /* 0x00000040ff077424 */ /* 0x001fc400078e00ff */
[----:B------:R-:W-:-:S04]  /*d620*/  IMAD.WIDE.U32 R6, R22, -0x4b9ff597, R6 ;  /* 0xb4600a6916067825 */ /* 0x000fc800078e0006 */
[----:B------:R-:W-:Y:S02]  /*d630*/  IMAD.IADD R13, R7, 0x1, R13 ;  /* 0x00000001070d7824 */ /* 0x000fe400078e020d */
[----:B------:R-:W-:-:S03]  /*d640*/  IMAD.MOV.U32 R7, RZ, RZ, 0x0 ;  /* 0x00000000ff077424 */ /* 0x000fc600078e00ff */
[----:B------:R-:W-:Y:S01]  /*d650*/  SHF.R.U64 R13, R6, 0x15, R13 ;  /* 0x00000015060d7819 */ /* 0x000fe2000000120d */
[----:B------:R-:W-:-:S03]  /*d660*/  IMAD.MOV.U32 R6, RZ, RZ, 0x160 ;  /* 0x00000160ff067424 */ /* 0x000fc600078e00ff */
[----:B------:R-:W-:Y:S01]  /*d670*/  LOP3.LUT R13, R13, 0x7ffffff, RZ, 0xc0, !PT ;  /* 0x07ffffff0d0d7812 */ /* 0x000fe200078ec0ff */
[----:B------:R-:W-:-:S03]  /*d680*/  IMAD.WIDE.U32 R6, R22, -0x22633260, R6 ;  /* 0xdd9ccda016067825 */ /* 0x000fc600078e0006 */
[----:B------:R-:W-:Y:S01]  /*d690*/  LOP3.LUT R6, R13, 0xf8000000, R6, 0xf8, !PT ;  /* 0xf80000000d067812 */ /* 0x000fe200078ef806 */
[----:B------:R-:W-:Y:S01]  /*d6a0*/  IMAD.MOV.U32 R13, RZ, RZ, 0x5 ;  /* 0x00000005ff0d7424 */ /* 0x000fe200078e00ff */
[----:B-1----:R-:W-:Y:S04]  /*d6b0*/  STL.U8 [UR7+0x10b], R4 ;  /* 0x00010b04ff007987 */ /* 0x002fe80008100007 */
[----:B------:R-:W0:Y:S01]  /*d6c0*/  LDS.U8 R5, [R2+UR8+0x7e00] ;  /* 0x007e000802057984 */ /* 0x000e220008000000 */
[----:B------:R-:W-:-:S03]  /*d6d0*/  UIADD3 UR4, UPT, UPT, UR5, 0x54e, URZ ;  /* 0x0000054e05047890 */ /* 0x000fc6000fffe0ff */
[----:B0-----:R0:W-:Y:S04]  /*d6e0*/  STL.U8 [UR7+0x10c], R5 ;  /* 0x00010c05ff007987 */ /* 0x0011e80008100007 */
[----:B------:R-:W1:Y:S01]  /*d6f0*/  LDS.U8 R10, [R2+UR8+0x7e80] ;  /* 0x007e8008020a7984 */ /* 0x000e620008000000 */
[----:B------:R-:W-:Y:S01]  /*d700*/  UIADD3 UR4, UPT, UPT, UR5, 0x54f, URZ ;  /* 0x0000054f05047890 */ /* 0x000fe2000fffe0ff */
[----:B0-----:R-:W-:Y:S02]  /*d710*/  IMAD R5, R22, 0x530f32eb, R17 ;  /* 0x530f32eb16057824 */ /* 0x001fe400078e0211 */
[----:B------:R-:W-:Y:S02]  /*d720*/  IMAD R17, R3, -0x22633260, RZ ;  /* 0xdd9ccda003117824 */ /* 0x000fe400078e02ff */
[----:B------:R-:W-:-:S02]  /*d730*/  IMAD.IADD R5, R9, 0x1, R5 ;  /* 0x0000000109057824 */ /* 0x000fc400078e0205 */
[----:B------:R-:W-:Y:S02]  /*d740*/  IMAD R17, R22, 0xbb, R17 ;  /* 0x000000bb16117824 */ /* 0x000fe400078e0211 */
[----:B------:R-:W-:Y:S01]  /*d750*/  IMAD.MOV.U32 R9, RZ, RZ, 0x2501550a ;  /* 0x2501550aff097424 */ /* 0x000fe200078e00ff */
[----:B------:R-:W-:Y:S01]  /*d760*/  SHF.R.U64 R5, R8, 0x15, R5 ;  /* 0x0000001508057819 */ /* 0x000fe20000001205 */
[----:B------:R-:W-:-:S05]  /*d770*/  HFMA2 R8, -RZ, RZ, -0.00017678737640380859375, 0.02978515625 ;  /* 0x89cb27a0ff087431 */ /* 0x000fca00000001ff */
[----:B------:R-:W-:Y:S01]  /*d780*/  IMAD.WIDE.U32 R8, R22, -0x5ea76960, R8 ;  /* 0xa15896a016087825 */ /* 0x000fe200078e0008 */
[----:B-1----:R0:W-:Y:S04]  /*d790*/  STL.U8 [UR7+0x10d], R10 ;  /* 0x00010d0aff007987 */ /* 0x0021e80008100007 */
[----:B------:R-:W1:Y:S01]  /*d7a0*/  LDS.U8 R11, [R2+UR8+0x7f00] ;  /* 0x007f0008020b7984 */ /* 0x000e620008000000 */
[----:B------:R-:W-:Y:S01]  /*d7b0*/  UIADD3 UR4, UPT, UPT, UR5, 0x550, URZ ;  /* 0x0000055005047890 */ /* 0x000fe2000fffe0ff */
[----:B0-----:R-:W-:Y:S02]  /*d7c0*/  IMAD.MOV.U32 R10, RZ, RZ, 0x2 ;  /* 0x00000002ff0a7424 */ /* 0x001fe400078e00ff */
[----:B-1----:R0:W-:Y:S04]  /*d7d0*/  STL.U8 [UR7+0x10e], R11 ;  /* 0x00010e0bff007987 */ /* 0x0021e80008100007 */
[----:B------:R-:W1:Y:S01]  /*d7e0*/  LDS.U8 R4, [R2+UR8+0x7f80] ;  /* 0x007f800802047984 */ /* 0x000e620008000000 */
[----:B0-----:R-:W-:-:S04]  /*d7f0*/  IMAD R11, R3, -0x5ea76960, RZ ;  /* 0xa15896a0030b7824 */ /* 0x001fc800078e02ff */
[----:B------:R-:W-:Y:S01]  /*d800*/  IMAD R19, R22, 0x181a9317, R11 ;  /* 0x181a931716137824 */ /* 0x000fe200078e020b */
[----:B------:R-:W-:Y:S01]  /*d810*/  LOP3.LUT R11, R5, 0x7ffffff, RZ, 0xc0, !PT ;  /* 0x07ffffff050b7812 */ /* 0x000fe200078ec0ff */
[----:B------:R-:W-:Y:S02]  /*d820*/  IMAD.IADD R5, R7, 0x1, R17 ;  /* 0x0000000107057824 */ /* 0x000fe400078e0211 */
[----:B------:R-:W-:Y:S01]  /*d830*/  IMAD.MOV.U32 R17, RZ, RZ, 0x7 ;  /* 0x00000007ff117424 */ /* 0x000fe200078e00ff */
[----:B------:R-:W-:Y:S01]  /*d840*/  LOP3.LUT R8, R11, 0xf8000000, R8, 0xf8, !PT ;  /* 0xf80000000b087812 */ /* 0x000fe200078ef808 */
[----:B------:R-:W-:Y:S01]  /*d850*/  IMAD.MOV.U32 R7, RZ, RZ, 0x1 ;  /* 0x00000001ff077424 */ /* 0x000fe200078e00ff */
[----:B------:R-:W-:Y:S01]  /*d860*/  MOV R11, 0x3 ;  /* 0x00000003000b7802 */ /* 0x000fe20000000f00 */
[----:B------:R-:W-:Y:S02]  /*d870*/  IMAD.IADD R9, R9, 0x1, R19 ;  /* 0x0000000109097824 */ /* 0x000fe400078e0213 */
[----:B------:R-:W-:-:S02]  /*d880*/  IMAD.MOV.U32 R19, RZ, RZ, 0xdf ;  /* 0x000000dfff137424 */ /* 0x000fc400078e00ff */
[----:B------:R-:W-:Y:S01]  /*d890*/  IMAD R3, R3, 0x3749a7f9, RZ ;  /* 0x3749a7f903037824 */ /* 0x000fe200078e02ff */
[----:B------:R-:W-:-:S03]  /*d8a0*/  LOP3.LUT R9, R9, 0x1fffff, RZ, 0xc0, !PT ;  /* 0x001fffff09097812 */ /* 0x000fc600078ec0ff */
[----:B------:R-:W-:-:S03]  /*d8b0*/  IMAD R3, R22, -0x5fb1ba29, R3 ;  /* 0xa04e45d716037824 */ /* 0x000fc600078e0203 */
[----:B------:R-:W-:Y:S01]  /*d8c0*/  I2F.F64.U64 R8, R8 ;  /* 0x0000000800087312 */ /* 0x000fe20000301800 */
[----:B-1----:R0:W-:Y:S04]  /*d8d0*/  STL.U8 [UR7+0x10f], R4 ;  /* 0x00010f04ff007987 */ /* 0x0021e80008100007 */
[----:B------:R1:W-:Y:S01]  /*d8e0*/  STS.U8 [R2+UR8+0x80], R7 ;  /* 0x0000800702007988 */ /* 0x0003e20008000008 */
[----:B0-----:R-:W-:Y:S01]  /*d8f0*/  PRMT R4, R17, 0x7610, R4 ;  /* 0x0000761011047816 */ /* 0x001fe20000000004 */
[----:B------:R-:W-:Y:S02]  /*d900*/  IMAD.MOV.U32 R17, RZ, RZ, 0xc ;  /* 0x0000000cff117424 */ /* 0x000fe400078e00ff */
[----:B------:R0:W-:Y:S01]  /*d910*/  STS.U8 [R2+UR8+0x280], R13 ;  /* 0x0002800d02007988 */ /* 0x0001e20008000008 */
[----:B-1----:R-:W-:-:S03]  /*d920*/  PRMT R7, R18, 0x7610, R7 ;  /* 0x0000761012077816 */ /* 0x002fc60000000007 */
[----:B------:R1:W-:Y:S01]  /*d930*/  STS.U8 [R2+UR8+0x300], R16 ;  /* 0x0003001002007988 */ /* 0x0003e20008000008 */
[----:B------:R-:W-:-:S03]  /*d940*/  IMAD.MOV.U32 R18, RZ, RZ, 0x18 ;  /* 0x00000018ff127424 */ /* 0x000fc600078e00ff */
        /* <DEDUP_REMOVED lines=25> */
[----:B-1----:R-:W-:Y:S02]  /*dae0*/  PRMT R16, R17, 0x7610, R16 ;  /* 0x0000761011107816 */ /* 0x002fe40000000010 */
[----:B------:R-:W-:Y:S01]  /*daf0*/  MOV R17, 0x1b ;  /* 0x0000001b00117802 */ /* 0x000fe20000000f00 */
[----:B------:R1:W-:Y:S01]  /*db00*/  STS.U8 [R2+UR8+0x900], R12 ;  /* 0x0009000c02007988 */ /* 0x0003e20008000008 */
[----:B--2---:R-:W-:-:S03]  /*db10*/  HFMA2 R7, -RZ, RZ, 0, 1.251697540283203125e-06 ;  /* 0x00000015ff077431 */ /* 0x004fc600000001ff */
        /* <DEDUP_REMOVED lines=19> */
[----:B-1----:R-:W-:-:S03]  /*dc50*/  HFMA2 R13, -RZ, RZ, 0, 1.966953277587890625e-06 ;  /* 0x00000021ff0d7431 */ /* 0x002fc600000001ff */
        /* <DEDUP_REMOVED lines=9> */
[----:B--2---:R-:W-:Y:S02]  /*dcf0*/  PRMT R12, R16, 0x7610, R12 ;  /* 0x00007610100c7816 */ /* 0x004fe4000000000c */
[----:B------:R-:W-:Y:S01]  /*dd00*/  PRMT R16, R17, 0x7610, R16 ;  /* 0x0000761011107816 */ /* 0x000fe20000000010 */
[----:B------:R-:W-:Y:S01]  /*dd10*/  IMAD.MOV.U32 R17, RZ, RZ, 0x2b ;  /* 0x0000002bff117424 */ /* 0x000fe200078e00ff */
[----:B------:R2:W-:Y:S01]  /*dd20*/  STS.U8 [R2+UR8+0x1080], R4 ;  /* 0x0010800402007988 */ /* 0x0005e20008000008 */
[----:B0-----:R-:W-:-:S03]  /*dd30*/  IMAD.MOV.U32 R11, RZ, RZ, 0x1e ;  /* 0x0000001eff0b7424 */ /* 0x001fc600078e00ff */
        /* <DEDUP_REMOVED lines=10> */
[----:B--2---:R-:W-:-:S03]  /*dde0*/  HFMA2 R12, -RZ, RZ, 0, 2.682209014892578125e-06 ;  /* 0x0000002dff0c7431 */ /* 0x004fc600000001ff */
        /* <DEDUP_REMOVED lines=8> */
[----:B------:R2:W-:Y:S03]  /*de70*/  STS.U8 [R2+UR8+0x1680], R12 ;  /* 0x0016800c02007988 */ /* 0x0005e60008000008 */
[----:B0-----:R-:W-:Y:S01]  /*de80*/  PRMT R7, R18, 0x7610, R7 ;  /* 0x0000761012077816 */ /* 0x001fe20000000007 */
[----:B------:R0:W-:Y:S01]  /*de90*/  STS.U8 [R2+UR8+0x1700], R16 ;  /* 0x0017001002007988 */ /* 0x0001e20008000008 */
[----:B-1----:R-:W-:Y:S01]  /*dea0*/  MOV R13, 0x33 ;  /* 0x00000033000d7802 */ /* 0x002fe20000000f00 */
[----:B------:R-:W-:-:S02]  /*deb0*/  IMAD.MOV.U32 R18, RZ, RZ, 0x40 ;  /* 0x00000040ff127424 */ /* 0x000fc400078e00ff */
        /* <DEDUP_REMOVED lines=22> */
[----:B-1----:R-:W-:-:S03]  /*e020*/  HFMA2 R11, -RZ, RZ, 0, 3.397464752197265625e-06 ;  /* 0x00000039ff0b7431 */ /* 0x002fc600000001ff */
        /* <DEDUP_REMOVED lines=31> */
[----:B--2---:R-:W-:-:S03]  /*e220*/  HFMA2 R10, -RZ, RZ, 0, 5.36441802978515625e-07 ;  /* 0x00000009ff0a7431 */ /* 0x004fc600000001ff */
        /* <DEDUP_REMOVED lines=10> */
[----:B0-----:R-:W-:-:S02]  /*e2d0*/  HFMA2 R7, -RZ, RZ, 0, 4.827976226806640625e-06 ;  /* 0x00000051ff077431 */ /* 0x001fc400000001ff */
[----:B-1----:R-:W-:Y:S01]  /*e2e0*/  IMAD.MOV.U32 R11, RZ, RZ, 0x4d ;  /* 0x0000004dff0b7424 */ /* 0x002fe200078e00ff */
[----:B------:R0:W-:Y:S04]  /*e2f0*/  STS.U8 [R2+UR8+0x2600], R13 ;  /* 0x0026000d02007988 */ /* 0x0001e80008000008 */
[----:B------:R1:W-:Y:S01]  /*e300*/  STS.U8 [R2+UR8+0x480], R10 ;  /* 0x0004800a02007988 */ /* 0x0003e20008000008 */
[----:B--2---:R-:W-:-:S03]  /*e310*/  IMAD.MOV.U32 R4, RZ, RZ, 0x50 ;  /* 0x00000050ff047424 */ /* 0x004fc600078e00ff */
        /* <DEDUP_REMOVED lines=26> */
[----:B-1----:R-:W-:-:S03]  /*e4c0*/  HFMA2 R16, -RZ, RZ, 0, 5.543231964111328125e-06 ;  /* 0x0000005dff107431 */ /* 0x002fc600000001ff */
        /* <DEDUP_REMOVED lines=28> */
[----:B-1----:R-:W-:-:S03]  /*e690*/  HFMA2 R12, -RZ, RZ, 0, 6.258487701416015625e-06 ;  /* 0x00000069ff0c7431 */ /* 0x002fc600000001ff */
        /* <DEDUP_REMOVED lines=34> */
[----:B-1----:R-:W-:-:S03]  /*e8c0*/  HFMA2 R10, -RZ, RZ, 0, 4.112720489501953125e-06 ;  /* 0x00000045ff0a7431 */ /* 0x002fc600000001ff */
[----:B------:R1:W-:Y:S01]  /*e8d0*/  STS.U8 [R2+UR8+0x3700], R11 ;  /* 0x0037000b02007988 */ /* 0x0003e20008000008 */
[----:B--2---:R-:W-:Y:S01]  /*e8e0*/  PRMT R4, R13, 0x7610, R4 ;  /* 0x000076100d047816 */ /* 0x004fe20000000004 */
[----:B------:R-:W-:Y:S02]  /*e8f0*/  IMAD.MOV.U32 R13, RZ, RZ, 0x74 ;  /* 0x00000074ff0d7424 */ /* 0x000fe400078e00ff */
[----:B------:R2:W-:Y:S01]  /*e900*/  STS.U8 [R2+UR8+0x3900], R7 ;  /* 0x0039000702007988 */ /* 0x0005e20008000008 */
[----:B0-----:R-:W-:Y:S02]  /*e910*/  PRMT R12, R16, 0x7610, R12 ;  /* 0x00007610100c7816 */ /* 0x001fe4000000000c */
[----:B------:R-:W-:Y:S01]  /*e920*/  PRMT R16, R17, 0x7610, R16 ;  /* 0x0000761011107816 */ /* 0x000fe20000000010 */
[----:B------:R0:W-:Y:S01]  /*e930*/  STS.U8 [R2+UR8+0x2280], R10 ;  /* 0x0022800a02007988 */ /* 0x0001e20008000008 */
[----:B-1----:R-:W-:Y:S01]  /*e940*/  HFMA2 R11, -RZ, RZ, 0, 6.973743438720703125e-06 ;  /* 0x00000075ff0b7431 */ /* 0x002fe200000001ff */
[----:B------:R-:W-:-:S02]  /*e950*/  MOV R17, 0x7b ;  /* 0x0000007b00117802 */ /* 0x000fc40000000f00 */
[----:B------:R1:W-:Y:S01]  /*e960*/  STS.U8 [R2+UR8+0x3880], R4 ;  /* 0x0038800402007988 */ /* 0x0003e20008000008 */
[----:B--2---:R-:W-:-:S03]  /*e970*/  IMAD.MOV.U32 R7, RZ, RZ, 0x79 ;  /* 0x00000079ff077424 */ /* 0x004fc600078e00ff */
[----:B------:R2:W-:Y:S01]  /*e980*/  STS.U8 [R2+UR8+0x3a00], R13 ;  /* 0x003a000d02007988 */ /* 0x0005e20008000008 */
[----:B0-----:R-:W-:-:S03]  /*e990*/  MOV R10, 0x4b ;  /* 0x0000004b000a7802 */ /* 0x001fc60000000f00 */
        /* <DEDUP_REMOVED lines=57> */
[----:B0-----:R-:W-:-:S03]  /*ed30*/  HFMA2 R7, -RZ, RZ, 0, 8.404254913330078125e-06 ;  /* 0x0000008dff077431 */ /* 0x001fc600000001ff */
        /* <DEDUP_REMOVED lines=21> */
[----:B0-----:R-:W-:-:S03]  /*ee90*/  HFMA2 R13, -RZ, RZ, 0, 9.119510650634765625e-06 ;  /* 0x00000099ff0d7431 */ /* 0x001fc600000001ff */
[----:B------:R0:W-:Y:S01]  /*eea0*/  STS.U8 [R2+UR8+0x4a00], R7 ;  /* 0x004a000702007988 */ /* 0x0001e20008000008 */
[----:B-1----:R-:W-:-:S03]  /*eeb0*/  IMAD.MOV.U32 R10, RZ, RZ, 0x7a ;  /* 0x0000007aff0a7424 */ /* 0x002fc600078e00ff */
        /* <DEDUP_REMOVED lines=9> */
[----:B--2---:R-:W-:-:S03]  /*ef50*/  HFMA2 R10, -RZ, RZ, 0, 7.688999176025390625e-06 ;  /* 0x00000081ff0a7431 */ /* 0x004fc600000001ff */
[----:B------:R2:W-:Y:S01]  /*ef60*/  STS.U8 [R2+UR8+0x4c80], R4 ;  /* 0x004c800402007988 */ /* 0x0005e20008000008 */
[----:B0-----:R-:W-:Y:S02]  /*ef70*/  PRMT R12, R16, 0x7610, R12 ;  /* 0x00007610100c7816 */ /* 0x001fe4000000000c */
[----:B------:R-:W-:Y:S01]  /*ef80*/  PRMT R16, R17, 0x7610, R16 ;  /* 0x0000761011107816 */ /* 0x000fe20000000010 */
[----:B------:R-:W-:Y:S01]  /*ef90*/  IMAD.MOV.U32 R17, RZ, RZ, 0xa3 ;  /* 0x000000a3ff117424 */ /* 0x000fe200078e00ff */
[----:B------:R0:W-:Y:S01]  /*efa0*/  STS.U8 [R2+UR8+0x4080], R10 ;  /* 0x0040800a02007988 */ /* 0x0001e20008000008 */
[----:B-1----:R-:W-:-:S03]  /*efb0*/  IMAD.MOV.U32 R11, RZ, RZ, 0x96 ;  /* 0x00000096ff0b7424 */ /* 0x002fc600078e00ff */
        /* <DEDUP_REMOVED lines=10> */
[----:B0-----:R-:W-:-:S03]  /*f060*/  HFMA2 R12, -RZ, RZ, 0, 9.834766387939453125e-06 ;  /* 0x000000a5ff0c7431 */ /* 0x001fc600000001ff */
        /* <DEDUP_REMOVED lines=42> */
[----:B0-----:R-:W-:Y:S01]  /*f310*/  HFMA2 R11, -RZ, RZ, 0, 1.0550022125244140625e-05 ;  /* 0x000000b1ff0b7431 */ /* 0x001fe200000001ff */
[----:B------:R-:W-:-:S02]  /*f320*/  MOV R17, 0xb7 ;  /* 0x000000b700117802 */ /* 0x000fc40000000f00 */
        /* <DEDUP_REMOVED lines=34> */
[----:B0-----:R-:W-:-:S03]  /*f550*/  HFMA2 R10, -RZ, RZ, 0, 1.1265277862548828125e-05 ;  /* 0x000000bdff0a7431 */ /* 0x001fc600000001ff */
        /* <DEDUP_REMOVED lines=14> */
[----:B0-----:R-:W-:Y:S01]  /*f640*/  MOV R10, 0xc3 ;  /* 0x000000c3000a7802 */ /* 0x001fe20000000f00 */
[----:B------:R-:W-:-:S02]  /*f650*/  IMAD.MOV.U32 R17, RZ, RZ, 0xcb ;  /* 0x000000cbff117424 */ /* 0x000fc400078e00ff */
[----:B------:R0:W-:Y:S01]  /*f660*/  STS.U8 [R2+UR8+0x6100], R7 ;  /* 0x0061000702007988 */ /* 0x0001e20008000008 */
[----:B-1----:R-:W-:-:S03]  /*f670*/  IMAD.MOV.U32 R11, RZ, RZ, 0xc5 ;  /* 0x000000c5ff0b7424 */ /* 0x002fc600078e00ff */
[----:B------:R1:W-:Y:S01]  /*f680*/  STS.U8 [R2+UR8+0x6300], R12 ;  /* 0x0063000c02007988 */ /* 0x0003e20008000008 */
[----:B--2---:R-:W-:-:S03]  /*f690*/  IMAD.MOV.U32 R4, RZ, RZ, 0xc8 ;  /* 0x000000c8ff047424 */ /* 0x004fc600078e00ff */
[----:B------:R2:W-:Y:S01]  /*f6a0*/  STS.U8 [R2+UR8+0x6200], R13 ;  /* 0x0062000d02007988 */ /* 0x0005e20008000008 */
[----:B0-----:R-:W-:-:S03]  /*f6b0*/  HFMA2 R7, -RZ, RZ, 0, 1.1980533599853515625e-05 ;  /* 0x000000c9ff077431 */ /* 0x001fc600000001ff */
[----:B------:R0:W-:Y:S01]  /*f6c0*/  STS.U8 [R2+UR8+0x6380], R16 ;  /* 0x0063801002007988 */ /* 0x0001e20008000008 */
[----:B-1----:R-:W-:-:S03]  /*f6d0*/  IMAD.MOV.U32 R12, RZ, RZ, 0xcc ;  /* 0x000000ccff0c7424 */ /* 0x002fc600078e00ff */
[----:B------:R1:W-:Y:S01]  /*f6e0*/  STS.U8 [R2+UR8+0x6180], R10 ;  /* 0x0061800a02007988 */ /* 0x0003e20008000008 */
[----:B--2---:R-:W-:-:S03]  /*f6f0*/  IMAD.MOV.U32 R13, RZ, RZ, 0xcd ;  /* 0x000000cdff0d7424 */ /* 0x004fc600078e00ff */
[----:B------:R2:W-:Y:S01]  /*f700*/  STS.U8 [R2+UR8+0x6280], R11 ;  /* 0x0062800b02007988 */ /* 0x0005e20008000008 */
[----:B0-----:R-:W-:-:S03]  /*f710*/  IMAD.MOV.U32 R16, RZ, RZ, 0xce ;  /* 0x000000ceff107424 */ /* 0x001fc600078e00ff */
[----:B------:R0:W-:Y:S01]  /*f720*/  STS.U8 [R2+UR8+0x6400], R4 ;  /* 0x0064000402007988 */ /* 0x0001e20008000008 */
[----:B-1----:R-:W-:Y:S01]  /*f730*/  IMAD.MOV.U32 R10, RZ, RZ, 0xca ;  /* 0x000000caff0a7424 */ /* 0x002fe200078e00ff */
[----:B--2---:R-:W-:Y:S02]  /*f740*/  PRMT R11, R17, 0x7610, R11 ;  /* 0x00007610110b7816 */ /* 0x004fe4000000000b */
[----:B------:R1:W-:Y:S01]  /*f750*/  STS.U8 [R2+UR8+0x6480], R7 ;  /* 0x0064800702007988 */ /* 0x0003e20008000008 */
[----:B------:R-:W-:Y:S02]  /*f760*/  MOV R17, 0xcf ;  /* 0x000000cf00117802 */ /* 0x000fe40000000f00 */
[----:B0-----:R-:W-:Y:S01]  /*f770*/  PRMT R4, R12, 0x7610, R4 ;  /* 0x000076100c047816 */ /* 0x001fe20000000004 */
[----:B------:R0:W-:Y:S01]  /*f780*/  STS.U8 [R2+UR8+0x6500], R10 ;  /* 0x0065000a02007988 */ /* 0x0001e20008000008 */
[----:B------:R-:W-:Y:S02]  /*f790*/  PRMT R12, R13, 0x7610, R12 ;  /* 0x000076100d0c7816 */ /* 0x000fe4000000000c */
[----:B------:R-:W-:Y:S01]  /*f7a0*/  PRMT R13, R16, 0x7610, R13 ;  /* 0x00007610100d7816 */ /* 0x000fe2000000000d */
[----:B------:R2:W-:Y:S01]  /*f7b0*/  STS.U8 [R2+UR8+0x6580], R11 ;  /* 0x0065800b02007988 */ /* 0x0005e20008000008 */
[----:B------:R-:W-:Y:S01]  /*f7c0*/  PRMT R16, R17, 0x7610, R16 ;  /* 0x0000761011107816 */ /* 0x000fe20000000010 */
[----:B------:R-:W-:-:S02]  /*f7d0*/  IMAD.MOV.U32 R17, RZ, RZ, 0xd3 ;  /* 0x000000d3ff117424 */ /* 0x000fc400078e00ff */
[----:B------:R3:W-:Y:S01]  /*f7e0*/  STS.U8 [R2+UR8+0x6600], R4 ;  /* 0x0066000402007988 */ /* 0x0007e20008000008 */
[----:B-1----:R-:W-:Y:S02]  /*f7f0*/  IMAD.MOV.U32 R7, RZ, RZ, 0xd0 ;  /* 0x000000d0ff077424 */ /* 0x002fe400078e00ff */
[----:B0-----:R-:W-:Y:S01]  /*f800*/  IMAD.MOV.U32 R10, RZ, RZ, 0xd1 ;  /* 0x000000d1ff0a7424 */ /* 0x001fe200078e00ff */
[----:B------:R0:W-:Y:S01]  /*f810*/  STS.U8 [R2+UR8+0x6700], R13 ;  /* 0x0067000d02007988 */ /* 0x0001e20008000008 */
[----:B--2---:R-:W-:-:S03]  /*f820*/  IMAD.MOV.U32 R11, RZ, RZ, 0xd2 ;  /* 0x000000d2ff0b7424 */ /* 0x004fc600078e00ff */
[----:B------:R1:W-:Y:S01]  /*f830*/  STS.U8 [R2+UR8+0x6880], R10 ;  /* 0x0068800a02007988 */ /* 0x0003e20008000008 */
[----:B---3--:R-:W-:Y:S01]  /*f840*/  PRMT R4, R17, 0x7610, R4 ;  /* 0x0000761011047816 */ /* 0x008fe20000000004 */
[----:B------:R-:W-:Y:S02]  /*f850*/  IMAD.MOV.U32 R17, RZ, RZ, 0xda ;  /* 0x000000daff117424 */ /* 0x000fe400078e00ff */
[----:B------:R2:W-:Y:S01]  /*f860*/  STS.U8 [R2+UR8+0x6900], R11 ;  /* 0x0069000b02007988 */ /* 0x0005e20008000008 */
[----:B0-----:R-:W-:-:S03]  /*f870*/  HFMA2 R13, -RZ, RZ, 0, 1.2695789337158203125e-05 ;  /* 0x000000d5ff0d7431 */ /* 0x001fc600000001ff */
[----:B------:R0:W-:Y:S01]  /*f880*/  STS.U8 [R2+UR8+0x6980], R4 ;  /* 0x0069800402007988 */ /* 0x0001e20008000008 */
[----:B-1----:R-:W-:-:S03]  /*f890*/  IMAD.MOV.U32 R10, RZ, RZ, 0xd8 ;  /* 0x000000d8ff0a7424 */ /* 0x002fc600078e00ff */
[----:B------:R1:W-:Y:S01]  /*f8a0*/  STS.U8 [R2+UR8+0x6800], R7 ;  /* 0x0068000702007988 */ /* 0x0003e20008000008 */
[----:B--2---:R-:W-:-:S03]  /*f8b0*/  IMAD.MOV.U32 R11, RZ, RZ, 0xd9 ;  /* 0x000000d9ff0b7424 */ /* 0x004fc600078e00ff */
[----:B------:R2:W-:Y:S01]  /*f8c0*/  STS.U8 [R2+UR8+0x6a80], R13 ;  /* 0x006a800d02007988 */ /* 0x0005e20008000008 */
[----:B0-----:R-:W-:Y:S02]  /*f8d0*/  PRMT R4, R10, 0x7610, R4 ;  /* 0x000076100a047816 */ /* 0x001fe40000000004 */
[----:B------:R-:W-:Y:S01]  /*f8e0*/  PRMT R10, R11, 0x7610, R10 ;  /* 0x000076100b0a7816 */ /* 0x000fe2000000000a */
[----:B------:R0:W-:Y:S01]  /*f8f0*/  STS.U8 [R2+UR8+0x6680], R12 ;  /* 0x0066800c02007988 */ /* 0x0001e20008000008 */
[----:B-1----:R-:W-:Y:S01]  /*f900*/  IMAD.MOV.U32 R7, RZ, RZ, 0xd6 ;  /* 0x000000d6ff077424 */ /* 0x002fe200078e00ff */
        /* <DEDUP_REMOVED lines=12> */
[----:B------:R-:W-:Y:S01]  /*f9d0*/  IMAD.MOV.U32 R17, RZ, RZ, 0xe2 ;  /* 0x000000e2ff117424 */ /* 0x000fe200078e00ff */
[----:B0-----:R-:W-:Y:S02]  /*f9e0*/  PRMT R4, R19, 0x7610, R4 ;  /* 0x0000761013047816 */ /* 0x001fe40000000004 */
[----:B------:R0:W-:Y:S01]  /*f9f0*/  STS.U8 [R2+UR8+0x6d00], R11 ;  /* 0x006d000b02007988 */ /* 0x0001e20008000008 */
[----:B-1----:R-:W-:Y:S02]  /*fa00*/  MOV R12, 0xdb ;  /* 0x000000db000c7802 */ /* 0x002fe40000000f00 */
[----:B------:R-:W-:Y:S01]  /*fa10*/  MOV R19, 0xf3 ;  /* 0x000000f300137802 */ /* 0x000fe20000000f00 */
[----:B------:R1:W-:Y:S01]  /*fa20*/  STS.U8 [R2+UR8+0x6e80], R13 ;  /* 0x006e800d02007988 */ /* 0x0003e20008000008 */
[----:B--2---:R-:W-:Y:S01]  /*fa30*/  PRMT R16, R18, 0x7610, R16 ;  /* 0x0000761012107816 */ /* 0x004fe20000000010 */
[----:B------:R-:W-:-:S02]  /*fa40*/  IMAD.MOV.U32 R18, RZ, RZ, 0xe3 ;  /* 0x000000e3ff127424 */ /* 0x000fc400078e00ff */
[----:B------:R2:W-:Y:S01]  /*fa50*/  STS.U8 [R2+UR8+0x6d80], R12 ;  /* 0x006d800c02007988 */ /* 0x0005e20008000008 */
[----:B0-----:R-:W-:-:S03]  /*fa60*/  HFMA2 R11, -RZ, RZ, 0, 1.3411045074462890625e-05 ;  /* 0x000000e1ff0b7431 */ /* 0x001fc600000001ff */
[----:B------:R0:W-:Y:S01]  /*fa70*/  STS.U8 [R2+UR8+0x6f00], R16 ;  /* 0x006f001002007988 */ /* 0x0001e20008000008 */
[----:B-1----:R-:W-:-:S03]  /*fa80*/  IMAD.MOV.U32 R13, RZ, RZ, 0xe4 ;  /* 0x000000e4ff0d7424 */ /* 0x002fc600078e00ff */
[----:B------:R1:W-:Y:S01]  /*fa90*/  STS.U8 [R2+UR8+0x6c80], R10 ;  /* 0x006c800a02007988 */ /* 0x0003e20008000008 */
[----:B--2---:R-:W-:-:S03]  /*faa0*/  PRMT R12, R17, 0x7610, R12 ;  /* 0x00007610110c7816 */ /* 0x004fc6000000000c */
[----:B------:R2:W-:Y:S01]  /*fab0*/  STS.U8 [R2+UR8+0x6f80], R4 ;  /* 0x006f800402007988 */ /* 0x0005e20008000008 */
[----:B------:R-:W-:Y:S01]  /*fac0*/  MOV R17, 0xe7 ;  /* 0x000000e700117802 */ /* 0x000fe20000000f00 */
[----:B0-----:R-:W-:Y:S02]  /*fad0*/  IMAD.MOV.U32 R16, RZ, RZ, 0xe6 ;  /* 0x000000e6ff107424 */ /* 0x001fe400078e00ff */
        /* <DEDUP_REMOVED lines=13> */
[----:B0-----:R-:W-:-:S03]  /*fbb0*/  HFMA2 R16, -RZ, RZ, 0, 1.4126300811767578125e-05 ;  /* 0x000000edff107431 */ /* 0x001fc600000001ff */
[----:B------:R0:W-:Y:S01]  /*fbc0*/  STS.U8 [R2+UR8+0x7280], R13 ;  /* 0x0072800d02007988 */ /* 0x0001e20008000008 */
[----:B-1----:R-:W-:Y:S01]  /*fbd0*/  PRMT R10, R17, 0x7610, R10 ;  /* 0x00007610110a7816 */ /* 0x002fe2000000000a */
[----:B------:R-:W-:Y:S02]  /*fbe0*/  IMAD.MOV.U32 R17, RZ, RZ, 0xee ;  /* 0x000000eeff117424 */ /* 0x000fe400078e00ff */
[----:B------:R1:W-:Y:S01]  /*fbf0*/  STS.U8 [R2+UR8+0x7200], R4 ;  /* 0x0072000402007988 */ /* 0x0003e20008000008 */
[----:B--2---:R-:W-:Y:S02]  /*fc00*/  PRMT R7, R11, 0x7610, R7 ;  /* 0x000076100b077816 */ /* 0x004fe40000000007 */
[----:B------:R-:W-:Y:S01]  /*fc10*/  PRMT R11, R12, 0x7610, R11 ;  /* 0x000076100c0b7816 */ /* 0x000fe2000000000b */
[----:B------:R2:W-:Y:S01]  /*fc20*/  STS.U8 [R2+UR8+0x7380], R10 ;  /* 0x0073800a02007988 */ /* 0x0005e20008000008 */
[----:B0-----:R-:W-:Y:S02]  /*fc30*/  IMAD.MOV.U32 R13, RZ, RZ, 0xec ;  /* 0x000000ecff0d7424 */ /* 0x001fe400078e00ff */
[----:B------:R-:W-:Y:S01]  /*fc40*/  IMAD.MOV.U32 R12, RZ, RZ, 0xeb ;  /* 0x000000ebff0c7424 */ /* 0x000fe200078e00ff */
[----:B------:R0:W-:Y:S01]  /*fc50*/  STS.U8 [R2+UR8+0x7480], R11 ;  /* 0x0074800b02007988 */ /* 0x0001e20008000008 */
[----:B-1----:R-:W-:-:S03]  /*fc60*/  IMAD.MOV.U32 R4, RZ, RZ, 0xea ;  /* 0x000000eaff047424 */ /* 0x002fc600078e00ff */
[----:B------:R1:W-:Y:S01]  /*fc70*/  STS.U8 [R2+UR8+0x7400], R7 ;  /* 0x0074000702007988 */ /* 0x0003e20008000008 */
[----:B--2---:R-:W-:Y:S02]  /*fc80*/  PRMT R10, R13, 0x7610, R10 ;  /* 0x000076100d0a7816 */ /* 0x004fe4000000000a */
[----:B------:R-:W-:Y:S01]  /*fc90*/  PRMT R13, R16, 0x7610, R13 ;  /* 0x00007610100d7816 */ /* 0x000fe2000000000d */
[----:B------:R2:W-:Y:S01]  /*fca0*/  STS.U8 [R2+UR8+0x7500], R4 ;  /* 0x0075000402007988 */ /* 0x0005e20008000008 */
[----:B------:R-:W-:Y:S01]  /*fcb0*/  PRMT R16, R17, 0x7610, R16 ;  /* 0x0000761011107816 */ /* 0x000fe20000000010 */
[----:B0-----:R-:W-:Y:S02]  /*fcc0*/  IMAD.MOV.U32 R11, RZ, RZ, 0xf0 ;  /* 0x000000f0ff0b7424 */ /* 0x001fe400078e00ff */
[----:B------:R-:W-:Y:S01]  /*fcd0*/  IMAD.MOV.U32 R17, RZ, RZ, 0xf1 ;  /* 0x000000f1ff117424 */ /* 0x000fe200078e00ff */
[----:B------:R0:W-:Y:S01]  /*fce0*/  STS.U8 [R2+UR8+0x7600], R10 ;  /* 0x0076000a02007988 */ /* 0x0001e20008000008 */
[----:B-1----:R-:W-:-:S03]  /*fcf0*/  IMAD.MOV.U32 R7, RZ, RZ, 0xef ;  /* 0x000000efff077424 */ /* 0x002fc600078e00ff */
[----:B------:R1:W-:Y:S01]  /*fd00*/  STS.U8 [R2+UR8+0x7580], R12 ;  /* 0x0075800c02007988 */ /* 0x0003e20008000008 */
[----:B--2---:R-:W-:Y:S02]  /*fd10*/  PRMT R4, R11, 0x7610, R4 ;  /* 0x000076100b047816 */ /* 0x004fe40000000004 */
[----:B------:R-:W-:Y:S01]  /*fd20*/  PRMT R11, R17, 0x7610, R11 ;  /* 0x00007610110b7816 */ /* 0x000fe2000000000b */
[----:B------:R-:W-:Y:S01]  /*fd30*/  IMAD.MOV.U32 R17, RZ, RZ, 0xf6 ;  /* 0x000000f6ff117424 */ /* 0x000fe200078e00ff */
[----:B------:R2:W-:Y:S01]  /*fd40*/  STS.U8 [R2+UR8+0x7780], R7 ;  /* 0x0077800702007988 */ /* 0x0005e20008000008 */
[----:B0-----:R-:W-:-:S03]  /*fd50*/  PRMT R10, R19, 0x7610, R10 ;  /* 0x00007610130a7816 */ /* 0x001fc6000000000a */
[----:B------:R0:W-:Y:S01]  /*fd60*/  STS.U8 [R2+UR8+0x7880], R11 ;  /* 0x0078800b02007988 */ /* 0x0001e20008000008 */
[----:B-1----:R-:W-:Y:S01]  /*fd70*/  PRMT R12, R18, 0x7610, R12 ;  /* 0x00007610120c7816 */ /* 0x002fe2000000000c */
[----:B------:R-:W-:Y:S02]  /*fd80*/  IMAD.MOV.U32 R18, RZ, RZ, 0xf7 ;  /* 0x000000f7ff127424 */ /* 0x000fe400078e00ff */
[----:B------:R1:W-:Y:S01]  /*fd90*/  STS.U8 [R2+UR8+0x7980], R10 ;  /* 0x0079800a02007988 */ /* 0x0003e20008000008 */
[----:B--2---:R-:W-:-:S03]  /*fda0*/  PRMT R7, R17, 0x7610, R7 ;  /* 0x0000761011077816 */ /* 0x004fc60000000007 */
[----:B------:R2:W-:Y:S01]  /*fdb0*/  STS.U8 [R2+UR8+0x7680], R13 ;  /* 0x0076800d02007988 */ /* 0x0005e20008000008 */
[----:B------:R-:W-:Y:S01]  /*fdc0*/  MOV R17, 0xff ;  /* 0x000000ff00117802 */ /* 0x000fe20000000f00 */
[----:B0-----:R-:W-:Y:S02]  /*fdd0*/  IMAD.MOV.U32 R11, RZ, RZ, 0xf8 ;  /* 0x000000f8ff0b7424 */ /* 0x001fe400078e00ff */
[----:B------:R0:W-:Y:S03]  /*fde0*/  STS.U8 [R2+UR8+0x7b00], R7 ;  /* 0x007b000702007988 */ /* 0x0001e60008000008 */
[----:B-1----:R-:W-:Y:S01]  /*fdf0*/  PRMT R10, R11, 0x7610, R10 ;  /* 0x000076100b0a7816 */ /* 0x002fe2000000000a */
[----:B------:R-:W-:Y:S01]  /*fe00*/  HFMA2 R11, -RZ, RZ, 0, 1.4841556549072265625e-05 ;  /* 0x000000f9ff0b7431 */ /* 0x000fe200000001ff */
[----:B------:R1:W-:Y:S01]  /*fe10*/  STS.U8 [R2+UR8+0x7700], R16 ;  /* 0x0077001002007988 */ /* 0x0003e20008000008 */
[----:B--2---:R-:W-:-:S03]  /*fe20*/  IMAD.MOV.U32 R13, RZ, RZ, 0xf4 ;  /* 0x000000f4ff0d7424 */ /* 0x004fc600078e00ff */
[----:B------:R2:W-:Y:S01]  /*fe30*/  STS.U8 [R2+UR8+0x7800], R4 ;  /* 0x0078000402007988 */ /* 0x0005e20008000008 */
[----:B0-----:R-:W-:-:S03]  /*fe40*/  LOP3.LUT R7, R5, 0x1fffff, RZ, 0xc0, !PT ;  /* 0x001fffff05077812 */ /* 0x001fc600078ec0ff */
[----:B------:R0:W-:Y:S01]  /*fe50*/  STS.U8 [R2+UR8+0x7a00], R13 ;  /* 0x007a000d02007988 */ /* 0x0001e20008000008 */
[----:B------:R-:W-:Y:S01]  /*fe60*/  PRMT R5, R11, 0x7610, R5 ;  /* 0x000076100b057816 */ /* 0x000fe20000000005 */
[----:B-1----:R-:W-:Y:S01]  /*fe70*/  IMAD.MOV.U32 R16, RZ, RZ, 0xf5 ;  /* 0x000000f5ff107424 */ /* 0x002fe200078e00ff */
[----:B------:R-:W1:Y:S01]  /*fe80*/  I2F.F64.U64 R6, R6 ;  /* 0x0000000600067312 */ /* 0x000e620000301800 */
[----:B------:R3:W-:Y:S01]  /*fe90*/  STS.U8 [R2+UR8+0x7900], R12 ;  /* 0x0079000c02007988 */ /* 0x0007e20008000008 */
[----:B--2---:R-:W-:-:S03]  /*fea0*/  PRMT R4, R18, 0x7610, R4 ;  /* 0x0000761012047816 */ /* 0x004fc60000000004 */
[----:B------:R2:W-:Y:S01]  /*feb0*/  STS.U8 [R2+UR8+0x7a80], R16 ;  /* 0x007a801002007988 */ /* 0x0005e20008000008 */
[----:B0-----:R-:W-:-:S03]  /*fec0*/  IMAD.MOV.U32 R13, RZ, RZ, 0xfc ;  /* 0x000000fcff0d7424 */ /* 0x001fc600078e00ff */
[----:B------:R0:W-:Y:S01]  /*fed0*/  STS.U8 [R2+UR8+0x7b80], R4 ;  /* 0x007b800402007988 */ /* 0x0001e20008000008 */
[----:B---3--:R-:W-:-:S03]  /*fee0*/  IMAD.MOV.U32 R12, RZ, RZ, 0xfa ;  /* 0x000000faff0c7424 */ /* 0x008fc600078e00ff */
[----:B------:R-:W-:Y:S01]  /*fef0*/  STS.U8 [R2+UR8+0x7e00], R13 ;  /* 0x007e000d02007988 */ /* 0x000fe20008000008 */
[----:B--2---:R-:W-:Y:S01]  /*ff00*/  IMAD.MOV.U32 R16, RZ, RZ, 0xfd ;  /* 0x000000fdff107424 */ /* 0x004fe200078e00ff */
[----:B------:R-:W-:Y:S02]  /*ff10*/  PRMT R11, R12, 0x7610, R11 ;  /* 0x000076100c0b7816 */ /* 0x000fe4000000000b */
[----:B------:R-:W-:Y:S01]  /*ff20*/  STS.U8 [R2+UR8+0x7f80], R17 ;  /* 0x007f801102007988 */ /* 0x000fe20008000008 */
[----:B------:R-:W-:Y:S02]  /*ff30*/  IMAD.MOV.U32 R12, RZ, RZ, 0xfb ;  /* 0x000000fbff0c7424 */ /* 0x000fe400078e00ff */
[----:B0-----:R-:W-:Y:S01]  /*ff40*/  IMAD.MOV.U32 R4, RZ, RZ, 0xfe ;  /* 0x000000feff047424 */ /* 0x001fe200078e00ff */
[----:B------:R-:W-:Y:S04]  /*ff50*/  STS.U8 [R2+UR8+0x7e80], R16 ;  /* 0x007e801002007988 */ /* 0x000fe80008000008 */
[----:B------:R0:W-:Y:S04]  /*ff60*/  STS.U8 [R2+UR8+0x7c80], R5 ;  /* 0x007c800502007988 */ /* 0x0001e80008000008 */
[----:B------:R2:W-:Y:S04]  /*ff70*/  STS.U8 [R2+UR8+0x7c00], R10 ;  /* 0x007c000a02007988 */ /* 0x0005e80008000008 */
[----:B------:R3:W-:Y:S01]  /*ff80*/  STS.U8 [R2+UR8+0x7d00], R11 ;  /* 0x007d000b02007988 */ /* 0x0007e20008000008 */
[----:B0-----:R-:W-:-:S03]  /*ff90*/  PRMT R5, R4, 0x7610, R5 ;  /* 0x0000761004057816 */ /* 0x001fc60000000005 */
[----:B------:R-:W-:Y:S01]  /*ffa0*/  STS.U8 [R2+UR8+0x7d80], R12 ;  /* 0x007d800c02007988 */ /* 0x000fe20008000008 */
[----:B--2---:R-:W-:-:S03]  /*ffb0*/  IMAD.MOV.U32 R10, RZ, RZ, 0x7168255e ;  /* 0x7168255eff0a7424 */ /* 0x004fc600078e00ff */
[----:B------:R1:W-:Y:S01]  /*ffc0*/  STS.U8 [R2+UR8+0x7f00], R5 ;  /* 0x007f000502007988 */ /* 0x0003e20008000008 */
[----:B---3--:R-:W-:Y:S01]  /*ffd0*/  IMAD.MOV.U32 R11, RZ, RZ, -0x53e2e89f ;  /* 0xac1d1761ff0b7424 */ /* 0x008fe200078e00ff */
[----:B-1----:R-:W-:Y:S02]  /*ffe0*/  DMUL R4, R6, 1.1102230246251565404e-16 ;  /* 0x3ca0000006047828 */ /* 0x002fe40000000000 */
[----:B------:R-:W-:Y:S02]  /*fff0*/  DMUL R6, R8, 1.1102230246251565404e-16 ;  /* 0x3ca0000008067828 */ /* 0x000fe40000000000 */
[----:B------:R-:W-:Y:S01]  /*10000*/  DMUL R8, R14, 70 ;  /* 0x405180000e087828 */ /* 0x000fe20000000000 */
[----:B------:R-:W-:-:S03]  /*10010*/  IMAD.WIDE.U32 R14, R22, 0x3749a7f9, R10 ;  /* 0x3749a7f9160e7825 */ /* 0x000fc600078e000a */
[----:B------:R-:W-:Y:S01]  /*10020*/  DMUL R4, R4, 256 ;  /* 0x4070000004047828 */ /* 0x000fe20000000000 */
[----:B------:R-:W-:Y:S01]  /*10030*/  IMAD.IADD R12, R15, 0x1, R3 ;  /* 0x000000010f0c7824 */ /* 0x000fe200078e0203 */
[----:B------:R-:W-:Y:S01]  /*10040*/  DMUL R6, R6, 256 ;  /* 0x4070000006067828 */ /* 0x000fe20000000000 */
[----:B------:R-:W-:Y:S01]  /*10050*/  IMAD.MOV.U32 R3, RZ, RZ, RZ ;  /* 0x000000ffff037224 */ /* 0x000fe200078e00ff */
[----:B------:R-:W-:Y:S02]  /*10060*/  DFMA R8, R8, UR12, RZ ;  /* 0x0000000c08087c2b */ /* 0x000fe400080000ff */
[----:B------:R-:W-:-:S09]  /*10070*/  LOP3.LUT R12, R12, 0xffff, RZ, 0xc0, !PT ;  /* 0x0000ffff0c0c7812 */ /* 0x000fd200078ec0ff */
.L_x_29:
[----:B0-----:R-:W-:Y:S01]  /*10080*/  IMAD.MOV R13, RZ, RZ, -R3 ;  /* 0x000000ffff0d7224 */ /* 0x001fe200078e0a03 */
[----:B------:R-:W-:Y:S01]  /*10090*/  BSSY.RECONVERGENT B0, `(.L_x_24) ;  /* 0x0000044000007945 */ /* 0x000fe20003800200 */
[----:B------:R-:W-:Y:S02]  /*100a0*/  IMAD R15, R12, -0x21131993, RZ ;  /* 0xdeece66d0c0f7824 */ /* 0x000fe400078e02ff */
[----:B------:R-:W-:Y:S01]  /*100b0*/  IMAD.MOV.U32 R10, RZ, RZ, 0xb ;  /* 0x0000000bff0a7424 */ /* 0x000fe200078e00ff */
[----:B------:R-:W-:Y:S01]  /*100c0*/  PRMT R13, R13, 0x7710, RZ ;  /* 0x000077100d0d7816 */ /* 0x000fe200000000ff */
[----:B------:R-:W-:Y:S02]  /*100d0*/  IMAD.MOV.U32 R11, RZ, RZ, 0x0 ;  /* 0x00000000ff0b7424 */ /* 0x000fe400078e00ff */
[----:B------:R-:W-:Y:S01]  /*100e0*/  IMAD R15, R14, 0x5, R15 ;  /* 0x000000050e0f7824 */ /* 0x000fe200078e020f */
[C---:B------:R-:W-:Y:S01]  /*100f0*/  IADD3 R18, PT, PT, R13.reuse, 0x100, RZ ;  /* 0x000001000d127810 */ /* 0x040fe20007ffe0ff */
[----:B------:R-:W-:-:S02]  /*10100*/  VIADD R13, R13, 0xff ;  /* 0x000000ff0d0d7836 */ /* 0x000fc40000000000 */
[----:B------:R-:W-:-:S03]  /*10110*/  IMAD.WIDE.U32 R16, R14, -0x21131993, R10 ;  /* 0xdeece66d0e107825 */ /* 0x000fc600078e000a */
[----:B------:R-:W-:Y:S01]  /*10120*/  LOP3.LUT R13, R18, R13, RZ, 0xc0, !PT ;  /* 0x0000000d120d7212 */ /* 0x000fe200078ec0ff */
[----:B------:R-:W-:-:S03]  /*10130*/  IMAD.MOV.U32 R14, RZ, RZ, R16 ;  /* 0x000000ffff0e7224 */ /* 0x000fc600078e0010 */
[----:B------:R-:W-:Y:S01]  /*10140*/  PRMT R12, R13, 0x9910, RZ ;  /* 0x000099100d0c7816 */ /* 0x000fe200000000ff */
[----:B------:R-:W-:-:S03]  /*10150*/  IMAD.IADD R13, R17, 0x1, R15 ;  /* 0x00000001110d7824 */ /* 0x000fc600078e020f */
[----:B------:R-:W-:Y:S02]  /*10160*/  ISETP.NE.AND P0, PT, R12, RZ, PT ;  /* 0x000000ff0c00720c */ /* 0x000fe40003f05270 */
[----:B------:R-:W-:-:S04]  /*10170*/  LOP3.LUT R12, R13, 0xffff, RZ, 0xc0, !PT ;  /* 0x0000ffff0d0c7812 */ /* 0x000fc800078ec0ff */
[--C-:B------:R-:W-:Y:S02]  /*10180*/  SHF.R.U64 R20, R16, 0x11, R12.reuse ;  /* 0x0000001110147819 */ /* 0x100fe4000000120c */
[----:B------:R-:W-:-:S05]  /*10190*/  SHF.R.U32.HI R13, RZ, 0x11, R12 ;  /* 0x00000011ff0d7819 */ /* 0x000fca000001160c */
[----:B------:R-:W-:Y:S05]  /*101a0*/  @!P0 BRA `(.L_x_25) ;  /* 0x0000000000b48947 */ /* 0x000fea0003800000 */
[----:B------:R0:W1:Y:S01]  /*101b0*/  I2F.U16.RP R13, R18 ;  /* 0x00000012000d7306 */ /* 0x0000620000109000 */
[----:B------:R-:W-:Y:S02]  /*101c0*/  LOP3.LUT R22, R18, 0xffff, RZ, 0xc0, !PT ;  /* 0x0000ffff12167812 */ /* 0x000fe400078ec0ff */
[----:B------:R-:W-:-:S03]  /*101d0*/  IADD3 R19, PT, PT, -R3, 0xff, RZ ;  /* 0x000000ff03137810 */ /* 0x000fc60007ffe1ff */
[----:B------:R-:W-:Y:S01]  /*101e0*/  IMAD.MOV R15, RZ, RZ, -R22 ;  /* 0x000000ffff0f7224 */ /* 0x000fe200078e0a16 */
[----:B0-----:R-:W-:Y:S01]  /*101f0*/  LOP3.LUT R18, RZ, R22, RZ, 0x33, !PT ;  /* 0x00000016ff127212 */ /* 0x001fe200078e33ff */
[----:B-1----:R-:W0:Y:S02]  /*10200*/  MUFU.RCP R13, R13 ;  /* 0x0000000d000d7308 */ /* 0x002e240000001000 */
[----:B0-----:R-:W-:-:S06]  /*10210*/  IADD3 R16, PT, PT, R13, 0xffffffe, RZ ;  /* 0x0ffffffe0d107810 */ /* 0x001fcc0007ffe0ff */
[----:B------:R0:W1:Y:S02]  /*10220*/  F2I.FTZ.U32.TRUNC.NTZ R17, R16 ;  /* 0x0000001000117305 */ /* 0x000064000021f000 */
[----:B0-----:R-:W-:Y:S02]  /*10230*/  IMAD.MOV.U32 R16, RZ, RZ, RZ ;  /* 0x000000ffff107224 */ /* 0x001fe400078e00ff */
        /* <DEDUP_REMOVED lines=15> */
.L_x_28:
[----:B------:R-:W-:Y:S02]  /*10330*/  IMAD R13, R12, -0x21131993, RZ ;  /* 0xdeece66d0c0d7824 */ /* 0x000fe400078e02ff */
[----:B------:R-:W-:-:S04]  /*10340*/  IMAD.WIDE.U32 R16, R14, -0x21131993, R10 ;  /* 0xdeece66d0e107825 */ /* 0x000fc800078e000a */
[----:B------:R-:W-:-:S05]  /*10350*/  IMAD R13, R14, 0x5, R13 ;  /* 0x000000050e0d7824 */ /* 0x000fca00078e020d */
        /* <DEDUP_REMOVED lines=12> */
[----:B------:R-:W-:Y:S01]  /*10420*/  ISETP.GE.AND P1, PT, R14, RZ, PT ;  /* 0x000000ff0e00720c */ /* 0x000fe20003f26270 */
[----:B------:R-:W-:-:S12]  /*10430*/  IMAD.MOV.U32 R14, RZ, RZ, R16 ;  /* 0x000000ffff0e7224 */ /* 0x000fd800078e0010 */
[----:B------:R-:W-:Y:S05]  /*10440*/  @!P1 BRA `(.L_x_28) ;  /* 0xfffffffc00b89947 */ /* 0x000fea000383ffff */
[----:B------:R-:W-:Y:S05]  /*10450*/  BSYNC.RECONVERGENT B1 ;  /* 0x0000000000017941 */ /* 0x000fea0003800200 */
.L_x_27:
[----:B------:R-:W-:Y:S01]  /*10460*/  IMAD.MOV.U32 R16, RZ, RZ, R13 ;  /* 0x000000ffff107224 */ /* 0x000fe200078e000d */
[----:B------:R-:W-:Y:S06]  /*10470*/  BRA `(.L_x_26) ;  /* 0x0000000000147947 */ /* 0x000fec0003800000 */
.L_x_25:
[----:B------:R-:W-:-:S05]  /*10480*/  LOP3.LUT R10, R18, 0xffff, RZ, 0xc0, !PT ;  /* 0x0000ffff120a7812 */ /* 0x000fca00078ec0ff */
[-C--:B------:R-:W-:Y:S02]  /*10490*/  IMAD R13, R13, R10.reuse, RZ ;  /* 0x0000000a0d0d7224 */ /* 0x080fe400078e02ff */
[----:B------:R-:W-:-:S05]  /*104a0*/  IMAD.WIDE.U32 R10, R20, R10, RZ ;  /* 0x0000000a140a7225 */ /* 0x000fca00078e00ff */
[----:B------:R-:W-:-:S04]  /*104b0*/  IADD3 R11, PT, PT, R11, R13, RZ ;  /* 0x0000000d0b0b7210 */ /* 0x000fc80007ffe0ff */
[----:B------:R-:W-:-:S07]  /*104c0*/  SHF.R.U64 R16, R10, 0x1f, R11 ;  /* 0x0000001f0a107819 */ /* 0x000fce000000120b */
.L_x_26:
[----:B------:R-:W-:Y:S05]  /*104d0*/  BSYNC.RECONVERGENT B0 ;  /* 0x0000000000007941 */ /* 0x000fea0003800200 */
.L_x_24:
        /* <DEDUP_REMOVED lines=17> */
[----:B------:R-:W-:Y:S01]  /*105f0*/  LDS.U8 R32, [R2+UR8+0x80] ;  /* 0x0000800802207984 */ /* 0x000fe20008000000 */
[----:B------:R-:W-:Y:S01]  /*10600*/  UMOV UR14, 0x74df99c8 ;  /* 0x74df99c8000e7882 */ /* 0x000fe20000000000 */
[----:B------:R-:W-:Y:S01]  /*10610*/  UMOV UR15, 0x3fdb0cb1 ;  /* 0x3fdb0cb1000f7882 */ /* 0x000fe20000000000 */
[----:B------:R-:W-:Y:S01]  /*10620*/  BSSY.RECONVERGENT B0, `(.L_x_30) ;  /* 0x000005e000007945 */ /* 0x000fe20003800200 */
[----:B------:R-:W-:Y:S02]  /*10630*/  LDS.U8 R33, [R2+UR8+0x100] ;  /* 0x0001000802217984 */ /* 0x000fe40008000000 */
[----:B0-----:R-:W-:-:S02]  /*10640*/  DADD R10, R18, R20 ;  /* 0x00000000120a7229 */ /* 0x001fc40000000014 */
[----:B------:R-:W-:Y:S06]  /*10650*/  LDS.U8 R34, [R2+UR8+0x180] ;  /* 0x0001800802227984 */ /* 0x000fec0008000000 */
[C---:B------:R-:W-:Y:S02]  /*10660*/  DFMA R12, R10.reuse, UR12, R18 ;  /* 0x0000000c0a0c7c2b */ /* 0x040fe40008000012 */
[----:B------:R-:W-:Y:S01]  /*10670*/  DFMA R10, R10, UR12, R20 ;  /* 0x0000000c0a0a7c2b */ /* 0x000fe20008000014 */
[----:B------:R-:W-:Y:S01]  /*10680*/  UMOV UR12, 0x74df99c8 ;  /* 0x74df99c8000c7882 */ /* 0x000fe20000000000 */
[----:B------:R-:W-:-:S02]  /*10690*/  UMOV UR13, 0x3fcb0cb1 ;  /* 0x3fcb0cb1000d7882 */ /* 0x000fc40000000000 */
[----:B------:R-:W0:Y:S08]  /*106a0*/  F2I.F64.TRUNC R3, R12 ;  /* 0x0000000c00037311 */ /* 0x000e30000030d100 */
[----:B------:R-:W1:Y:S01]  /*106b0*/  F2I.F64.TRUNC R22, R10 ;  /* 0x0000000a00167311 */ /* 0x000e62000030d100 */
[----:B0-----:R-:W-:-:S07]  /*106c0*/  VIADD R35, R3, 0xffffffff ;  /* 0xffffffff03237836 */ /* 0x001fce0000000000 */
[----:B------:R-:W0:Y:S08]  /*106d0*/  I2F.F64 R14, R3 ;  /* 0x00000003000e7312 */ /* 0x000e300000201c00 */
[----:B-1----:R-:W1:Y:S01]  /*106e0*/  I2F.F64 R16, R22 ;  /* 0x0000001600107312 */ /* 0x002e620000201c00 */
[----:B0-----:R-:W-:Y:S02]  /*106f0*/  DSETP.GEU.AND P0, PT, R12, R14, PT ;  /* 0x0000000e0c00722a */ /* 0x001fe40003f0e000 */
[----:B-1----:R-:W-:Y:S01]  /*10700*/  DSETP.GEU.AND P1, PT, R10, R16, PT ;  /* 0x000000100a00722a */ /* 0x002fe20003f2e000 */
[----:B------:R-:W-:-:S11]  /*10710*/  VIADD R16, R22, 0xffffffff ;  /* 0xffffffff16107836 */ /* 0x000fd60000000000 */
[----:B------:R-:W-:-:S04]  /*10720*/  @P0 IADD3 R35, PT, PT, R3, RZ, RZ ;  /* 0x000000ff03230210 */ /* 0x000fc80007ffe0ff */
[----:B------:R-:W-:Y:S01]  /*10730*/  I2F.F64 R12, R35 ;  /* 0x00000023000c7312 */ /* 0x000fe20000201c00 */
[----:B------:R-:W-:Y:S02]  /*10740*/  VIADD R37, R35, 0x1 ;  /* 0x0000000123257836 */ /* 0x000fe40000000000 */
[----:B------:R-:W-:-:S04]  /*10750*/  @P1 IMAD.MOV R16, RZ, RZ, R22 ;  /* 0x000000ffff101224 */ /* 0x000fc800078e0216 */
[----:B------:R-:W-:Y:S01]  /*10760*/  IMAD.IADD R17, R35, 0x1, R16 ;  /* 0x0000000123117824 */ /* 0x000fe200078e0210 */
[----:B------:R-:W-:Y:S01]  /*10770*/  I2F.F64 R14, R16 ;  /* 0x00000010000e7312 */ /* 0x000fe20000201c00 */
[----:B------:R-:W-:-:S07]  /*10780*/  SHF.L.U32 R3, R16, 0x7, RZ ;  /* 0x0000000710037819 */ /* 0x000fce00000006ff */
[----:B------:R-:W0:Y:S02]  /*10790*/  I2F.F64 R10, R17 ;  /* 0x00000011000a7312 */ /* 0x000e240000201c00 */
[C---:B0-----:R-:W-:Y:S02]  /*107a0*/  DFMA R12, R10.reuse, UR12, -R12 ;  /* 0x0000000c0a0c7c2b */ /* 0x041fe4000800080c */
[----:B------:R-:W-:Y:S01]  /*107b0*/  DFMA R14, R10, UR12, -R14 ;  /* 0x0000000c0a0e7c2b */ /* 0x000fe2000800080e */
[----:B------:R-:W-:-:S05]  /*107c0*/  VIADD R10, R16, 0x1 ;  /* 0x00000001100a7836 */ /* 0x000fca0000000000 */
[----:B------:R-:W-:Y:S02]  /*107d0*/  DADD R18, R18, R12 ;  /* 0x0000000012127229 */ /* 0x000fe4000000000c */
[----:B------:R-:W-:Y:S01]  /*107e0*/  DADD R20, R20, R14 ;  /* 0x0000000014147229 */ /* 0x000fe2000000000e */
[C---:B------:R-:W-:Y:S01]  /*107f0*/  VIADD R12, R3.reuse, 0x80 ;  /* 0x00000080030c7836 */ /* 0x040fe20000000000 */
[----:B------:R-:W-:-:S04]  /*10800*/  LOP3.LUT R3, R3, 0x7f80, RZ, 0xc0, !PT ;  /* 0x00007f8003037812 */ /* 0x000fc800078ec0ff */
[----:B------:R-:W-:Y:S01]  /*10810*/  LOP3.LUT R13, R12, 0x7f80, RZ, 0xc0, !PT ;  /* 0x00007f800c0d7812 */ /* 0x000fe200078ec0ff */
[----:B------:R-:W-:Y:S01]  /*10820*/  IMAD.MOV.U32 R12, RZ, RZ, RZ ;  /* 0x000000ffff0c7224 */ /* 0x000fe200078e00ff */
[C---:B------:R-:W-:Y:S01]  /*10830*/  DSETP.GT.AND P0, PT, R18.reuse, R20, PT ;  /* 0x000000141200722a */ /* 0x040fe20003f04000 */
[C---:B------:R-:W-:Y:S01]  /*10840*/  IADD3 R42, PT, PT, R0.reuse, R3, RZ ;  /* 0x00000003002a7210 */ /* 0x040fe20007ffe0ff */
[----:B------:R-:W-:Y:S01]  /*10850*/  DFMA R22, -R18, R18, 0.5 ;  /* 0x3fe000001216742b */ /* 0x000fe20000000112 */
[----:B------:R-:W-:Y:S01]  /*10860*/  IMAD.IADD R40, R0, 0x1, R13 ;  /* 0x0000000100287824 */ /* 0x000fe200078e020d */
[----:B------:R-:W-:Y:S01]  /*10870*/  LDS.U8 R3, [R2+UR8] ;  /* 0x0000000802037984 */ /* 0x000fe20008000000 */
[C---:B------:R-:W-:Y:S01]  /*10880*/  DADD R14, R20.reuse, -1 ;  /* 0xbff00000140e7429 */ /* 0x040fe20000000000 */
[----:B------:R-:W-:Y:S02]  /*10890*/  FSEL R13, RZ, 1.875, !P0 ;  /* 0x3ff00000ff0d7808 */ /* 0x000fe40004000000 */
[----:B------:R-:W0:Y:S01]  /*108a0*/  LDS.U8 R42, [R42] ;  /* 0x000000002a2a7984 */ /* 0x000e220000000000 */
[----:B------:R-:W-:Y:S01]  /*108b0*/  FSEL R17, RZ, 1.875, P0 ;  /* 0x3ff00000ff117808 */ /* 0x000fe20000000000 */
[----:B------:R-:W-:-:S02]  /*108c0*/  DFMA R22, -R20, R20, R22 ;  /* 0x000000141416722b */ /* 0x000fc40000000116 */
[----:B------:R-:W1:Y:S01]  /*108d0*/  LDS.U8 R40, [R40] ;  /* 0x0000000028287984 */ /* 0x000e620000000000 */
[----:B------:R-:W-:Y:S01]  /*108e0*/  DADD R12, R18, -R12 ;  /* 0x00000000120c7229 */ /* 0x000fe2000000080c */
[----:B------:R-:W-:Y:S01]  /*108f0*/  @P0 IMAD.MOV R10, RZ, RZ, R16 ;  /* 0x000000ffff0a0224 */ /* 0x000fe200078e0210 */
[----:B------:R-:W-:Y:S01]  /*10900*/  DADD R14, R14, UR14 ;  /* 0x0000000e0e0e7e29 */ /* 0x000fe20008000000 */
[----:B------:R-:W-:Y:S02]  /*10910*/  IMAD.MOV.U32 R16, RZ, RZ, RZ ;  /* 0x000000ffff107224 */ /* 0x000fe400078e00ff */
[----:B------:R-:W-:Y:S02]  /*10920*/  IMAD.SHL.U32 R10, R10, 0x80, RZ ;  /* 0x000000800a0a7824 */ /* 0x000fe400078e00ff */
[----:B------:R-:W-:Y:S01]  /*10930*/  @!P0 IMAD.MOV R37, RZ, RZ, R35 ;  /* 0x000000ffff258224 */ /* 0x000fe200078e0223 */
[----:B------:R-:W-:Y:S02]  /*10940*/  DADD R12, R12, UR12 ;  /* 0x0000000c0c0c7e29 */ /* 0x000fe40008000000 */
[----:B------:R-:W-:Y:S01]  /*10950*/  LOP3.LUT R11, R10, 0x7f80, RZ, 0xc0, !PT ;  /* 0x00007f800a0b7812 */ /* 0x000fe200078ec0ff */
[----:B------:R-:W-:-:S02]  /*10960*/  DADD R16, R20, -R16 ;  /* 0x0000000014107229 */ /* 0x000fc40000000810 */
[----:B------:R-:W-:Y:S02]  /*10970*/  DSETP.GEU.AND P0, PT, R22, RZ, PT ;  /* 0x000000ff1600722a */ /* 0x000fe40003f0e000 */
[----:B------:R-:W-:Y:S01]  /*10980*/  IMAD.IADD R36, R0, 0x1, R11 ;  /* 0x0000000100247824 */ /* 0x000fe200078e020b */
[----:B------:R-:W-:Y:S02]  /*10990*/  DADD R10, R18, -1 ;  /* 0xbff00000120a7429 */ /* 0x000fe40000000000 */
[----:B------:R-:W-:Y:S02]  /*109a0*/  DFMA R26, -R12, R12, 0.5 ;  /* 0x3fe000000c1a742b */ /* 0x000fe4000000010c */
[----:B------:R-:W-:Y:S01]  /*109b0*/  DADD R16, R16, UR12 ;  /* 0x0000000c10107e29 */ /* 0x000fe20008000000 */
[----:B------:R-:W2:Y:S03]  /*109c0*/  LDS.U8 R36, [R36] ;  /* 0x0000000024247984 */ /* 0x000ea60000000000 */
[----:B------:R-:W-:-:S04]  /*109d0*/  DADD R10, R10, UR14 ;  /* 0x0000000e0a0a7e29 */ /* 0x000fc80008000000 */
[----:B------:R-:W-:-:S04]  /*109e0*/  DFMA R26, -R16, R16, R26 ;  /* 0x00000010101a722b */ /* 0x000fc8000000011a */
[----:B------:R-:W-:Y:S01]  /*109f0*/  DFMA R24, -R10, R10, 0.5 ;  /* 0x3fe000000a18742b */ /* 0x000fe2000000010a */
[----:B0-----:R-:W-:-:S03]  /*10a00*/  IMAD.IADD R42, R42, 0x1, R35 ;  /* 0x000000012a2a7824 */ /* 0x001fc600078e0223 */
[----:B------:R-:W-:Y:S01]  /*10a10*/  DSETP.GEU.AND P1, PT, R26, RZ, PT ;  /* 0x000000ff1a00722a */ /* 0x000fe20003f2e000 */
[----:B-1----:R-:W-:-:S03]  /*10a20*/  IADD3 R39, PT, PT, R35, 0x1, R40 ;  /* 0x0000000123277810 */ /* 0x002fc60007ffe028 */
[----:B------:R-:W-:Y:S01]  /*10a30*/  DFMA R24, -R14, R14, R24 ;  /* 0x0000000e0e18722b */ /* 0x000fe20000000118 */
[----:B------:R-:W-:-:S07]  /*10a40*/  LOP3.LUT R39, R39, 0xff, RZ, 0xc0, !PT ;  /* 0x000000ff27277812 */ /* 0x000fce00078ec0ff */
[----:B------:R-:W-:Y:S01]  /*10a50*/  DSETP.GEU.AND P2, PT, R24, RZ, PT ;  /* 0x000000ff1800722a */ /* 0x000fe20003f4e000 */
[----:B--2---:R-:W-:-:S04]  /*10a60*/  IADD3 R36, PT, PT, R36, R37, RZ ;  /* 0x0000002524247210 */ /* 0x004fc80007ffe0ff */
        /* <DEDUP_REMOVED lines=25> */
.L_x_31:
[----:B------:R-:W-:Y:S05]  /*10c00*/  BSYNC.RECONVERGENT B0 ;  /* 0x0000000000007941 */ /* 0x000fea0003800200 */
.L_x_30:
        /* <DEDUP_REMOVED lines=19> */
[----:B0-----:R-:W-:-:S02]  /*10d40*/  DMUL R16, R16, R18 ;  /* 0x0000001210107228 */ /* 0x001fc40000000000 */
[----:B------:R-:W-:-:S06]  /*10d50*/  DMUL R18, R26, R26 ;  /* 0x0000001a1a127228 */ /* 0x000fcc0000000000 */
[----:B-1----:R-:W-:-:S08]  /*10d60*/  DFMA R16, R12, R20, R16 ;  /* 0x000000140c10722b */ /* 0x002fd00000000010 */
[----:B------:R-:W-:-:S11]  /*10d70*/  DMUL R18, R18, R16 ;  /* 0x0000001012127228 */ /* 0x000fd60000000000 */
.L_x_33:
[----:B------:R-:W-:Y:S05]  /*10d80*/  BSYNC.RECONVERGENT B0 ;  /* 0x0000000000007941 */ /* 0x000fea0003800200 */
.L_x_32:
[----:B------:R-:W1:Y:S01]  /*10d90*/  LDS.U8 R39, [R39] ;  /* 0x0000000027277984 */ /* 0x000e620000000000 */
[----:B------:R-:W-:Y:S01]  /*10da0*/  BSSY.RECONVERGENT B0, `(.L_x_34) ;  /* 0x0000015000007945 */ /* 0x000fe20003800200 */
[----:B------:R-:W-:-:S03]  /*10db0*/  CS2R R12, SRZ ;  /* 0x00000000000c7805 */ /* 0x000fc6000001ff00 */
[----:B------:R-:W-:Y:S05]  /*10dc0*/  @!P2 BRA `(.L_x_35) ;  /* 0x000000000048a947 */ /* 0x000fea0003800000 */
[----:B-1----:R-:W-:Y:S01]  /*10dd0*/  IMAD R12, R39, 0xab, RZ ;  /* 0x000000ab270c7824 */ /* 0x002fe200078e02ff */
[----:B------:R-:W-:-:S04]  /*10de0*/  DMUL R24, R24, R24 ;  /* 0x0000001818187228 */ /* 0x000fc80000000000 */
[----:B------:R-:W-:-:S04]  /*10df0*/  SHF.R.U32.HI R12, RZ, 0xb, R12 ;  /* 0x0000000bff0c7819 */ /* 0x000fc8000001160c */
[----:B------:R-:W-:-:S05]  /*10e00*/  PRMT R12, R12, 0x9910, RZ ;  /* 0x000099100c0c7816 */ /* 0x000fca00000000ff */
        /* <DEDUP_REMOVED lines=14> */
.L_x_35:
[----:B------:R-:W-:Y:S05]  /*10ef0*/  BSYNC.RECONVERGENT B0 ;  /* 0x0000000000007941 */ /* 0x000fea0003800200 */
.L_x_34:
[----:B------:R-:W2:Y:S01]  /*10f00*/  LDS.U8 R10, [R2+UR8+0x200] ;  /* 0x00020008020a7984 */ /* 0x000ea20008000000 */
[----:B------:R-:W-:Y:S01]  /*10f10*/  UIADD3 UR4, UPT, UPT, UR5, 0x561, URZ ;  /* 0x0000056105047890 */ /* 0x000fe2000fffe0ff */
[----:B------:R-:W-:Y:S01]  /*10f20*/  DADD R18, R18, R36 ;  /* 0x0000000012127229 */ /* 0x000fe20000000024 */
[----:B------:R-:W-:Y:S01]  /*10f30*/  UIADD3 UR6, UPT, UPT, UR5, 0x562, URZ ;  /* 0x0000056205067890 */ /* 0x000fe2000fffe0ff */
[----:B------:R-:W3:Y:S01]  /*10f40*/  LDS.U8 R11, [R2+UR8+0x280] ;  /* 0x00028008020b7984 */ /* 0x000ee20008000000 */
[----:B------:R-:W-:Y:S01]  /*10f50*/  UMOV UR12, 0x9999999a ;  /* 0x9999999a000c7882 */ /* 0x000fe20000000000 */
[----:B------:R-:W-:Y:S02]  /*10f60*/  UMOV UR13, 0x3fe19999 ;  /* 0x3fe19999000d7882 */ /* 0x000fe40000000000 */
[----:B------:R-:W4:Y:S02]  /*10f70*/  LDS.U8 R14, [R2+UR8+0x300] ;  /* 0x00030008020e7984 */ /* 0x000f240008000000 */
[----:B------:R-:W-:-:S02]  /*10f80*/  DADD R12, R18, R12 ;  /* 0x00000000120c7229 */ /* 0x000fc4000000000c */
[----:B------:R-:W-:Y:S04]  /*10f90*/  STL.128 [UR7+0x110], R4 ;  /* 0x00011004ff007987 */ /* 0x000fe80008100c07 */
[----:B------:R-:W5:Y:S02]  /*10fa0*/  LDS.U8 R15, [R2+UR8+0x380] ;  /* 0x00038008020f7984 */ /* 0x000f640008000000 */
[----:B------:R-:W-:Y:S02]  /*10fb0*/  DMUL R12, R12, 70 ;  /* 0x405180000c0c7828 */ /* 0x000fe40000000000 */
[----:B------:R-:W-:Y:S01]  /*10fc0*/  STL.U8 [UR7+0x120], R3 ;  /* 0x00012003ff007987 */ /* 0x000fe20008100007 */
[----:B------:R-:W-:-:S05]  /*10fd0*/  UIADD3 UR4, UPT, UPT, UR5, 0x563, URZ ;  /* 0x0000056305047890 */ /* 0x000fca000fffe0ff */
[----:B------:R-:W-:Y:S01]  /*10fe0*/  DMUL R12, R12, UR12 ;  /* 0x0000000c0c0c7c28 */ /* 0x000fe20008000000 */
[----:B------:R-:W-:Y:S01]  /*10ff0*/  UMOV UR12, 0x33333333 ;  /* 0x33333333000c7882 */ /* 0x000fe20000000000 */
[----:B------:R-:W0:Y:S01]  /*11000*/  LDS.U8 R4, [R2+UR8+0x400] ;  /* 0x0004000802047984 */ /* 0x000e220008000000 */
[----:B------:R-:W-:Y:S01]  /*11010*/  UMOV UR13, 0x3fc33333 ;  /* 0x3fc33333000d7882 */ /* 0x000fe20000000000 */
[----:B------:R-:W-:Y:S02]  /*11020*/  UIADD3 UR6, UPT, UPT, UR5, 0x564, URZ ;  /* 0x0000056405067890 */ /* 0x000fe4000fffe0ff */
[----:B------:R1:W-:Y:S02]  /*11030*/  STL.U8 [UR7+0x121], R32 ;  /* 0x00012120ff007987 */ /* 0x0003e40008100007 */
[----:B------:R-:W-:Y:S02]  /*11040*/  DFMA R8, R12, 2, R8 ;  /* 0x400000000c08782b */ /* 0x000fe40000000008 */
[----:B------:R-:W0:Y:S04]  /*11050*/  LDS.U8 R3, [R2+UR8+0x480] ;  /* 0x0004800802037984 */ /* 0x000e280008000000 */
[----:B------:R2:W-:Y:S01]  /*11060*/  STL.U8 [UR7+0x122], R33 ;  /* 0x00012221ff007987 */ /* 0x0005e20008100007 */
[----:B------:R-:W-:Y:S01]  /*11070*/  UIADD3 UR4, UPT, UPT, UR5, 0x565, URZ ;  /* 0x0000056505047890 */ /* 0x000fe2000fffe0ff */
[----:B-1----:R-:W-:-:S02]  /*11080*/  IMAD.MOV.U32 R32, RZ, RZ, -0x66666666 ;  /* 0x9999999aff207424 */ /* 0x002fc400078e00ff */
[----:B------:R-:W1:Y:S01]  /*11090*/  LDS.U8 R5, [R2+UR8+0x500] ;  /* 0x0005000802057984 */ /* 0x000e620008000000 */
[----:B------:R-:W-:-:S03]  /*110a0*/  UIADD3 UR6, UPT, UPT, UR5, 0x566, URZ ;  /* 0x0000056605067890 */ /* 0x000fc6000fffe0ff */
[----:B------:R-:W-:Y:S01]  /*110b0*/  STL.U8 [UR7+0x123], R34 ;  /* 0x00012322ff007987 */ /* 0x000fe20008100007 */
[----:B--2---:R-:W-:-:S03]  /*110c0*/  MOV R33, 0x3ff19999 ;  /* 0x3ff1999900217802 */ /* 0x004fc60000000f00 */
[----:B------:R-:W2:Y:S03]  /*110d0*/  LDS.U8 R6, [R2+UR8+0x580] ;  /* 0x0005800802067984 */ /* 0x000ea60008000000 */
[----:B------:R-:W-:Y:S01]  /*110e0*/  DFMA R32, R8, R32, 0.5 ;  /* 0x3fe000000820742b */ /* 0x000fe20000000020 */
[----:B------:R-:W-:Y:S01]  /*110f0*/  STL.U8 [UR7+0x124], R10 ;  /* 0x0001240aff007987 */ /* 0x000fe20008100007 */
[----:B------:R-:W-:-:S03]  /*11100*/  UIADD3 UR4, UPT, UPT, UR5, 0x567, URZ ;  /* 0x0000056705047890 */ /* 0x000fc6000fffe0ff */
[----:B------:R-:W2:Y:S01]  /*11110*/  LDS.U8 R7, [R2+UR8+0x600] ;  /* 0x0006000802077984 */ /* 0x000ea20008000000 */
[----:B------:R-:W-:-:S03]  /*11120*/  UIADD3 UR6, UPT, UPT, UR5, 0x568, URZ ;  /* 0x0000056805067890 */ /* 0x000fc6000fffe0ff */
[----:B---3--:R-:W-:Y:S04]  /*11130*/  STL.U8 [UR7+0x125], R11 ;  /* 0x0001250bff007987 */ /* 0x008fe80008100007 */
[----:B------:R-:W3:Y:S04]  /*11140*/  LDS.U8 R10, [R2+UR8+0x680] ;  /* 0x00068008020a7984 */ /* 0x000ee80008000000 */
[----:B----4-:R-:W-:Y:S01]  /*11150*/  STL.U8 [UR7+0x126], R14 ;  /* 0x0001260eff007987 */ /* 0x010fe20008100007 */
[----:B------:R-:W-:-:S03]  /*11160*/  UIADD3 UR4, UPT, UPT, UR5, 0x569, URZ ;  /* 0x0000056905047890 */ /* 0x000fc6000fffe0ff */
[----:B------:R-:W4:Y:S01]  /*11170*/  LDS.U8 R11, [R2+UR8+0x700] ;  /* 0x00070008020b7984 */ /* 0x000f220008000000 */
[----:B------:R-:W-:-:S03]  /*11180*/  UIADD3 UR6, UPT, UPT, UR5, 0x56a, URZ ;  /* 0x0000056a05067890 */ /* 0x000fc6000fffe0ff */
[----:B-----5:R-:W-:Y:S04]  /*11190*/  STL.U8 [UR7+0x127], R15 ;  /* 0x0001270fff007987 */ /* 0x020fe80008100007 */
[----:B------:R-:W5:Y:S04]  /*111a0*/  LDS.U8 R14, [R2+UR8+0x780] ;  /* 0x00078008020e7984 */ /* 0x000f680008000000 */
[----:B0-----:R-:W-:Y:S01]  /*111b0*/  STL.U8 [UR7+0x128], R4 ;  /* 0x00012804ff007987 */ /* 0x001fe20008100007 */
[----:B------:R-:W-:-:S03]  /*111c0*/  UIADD3 UR4, UPT, UPT, UR5, 0x56b, URZ ;  /* 0x0000056b05047890 */ /* 0x000fc6000fffe0ff */
[----:B------:R-:W0:Y:S01]  /*111d0*/  LDS.U8 R15, [R2+UR8+0x800] ;  /* 0x00080008020f7984 */ /* 0x000e220008000000 */
[----:B------:R-:W-:-:S03]  /*111e0*/  UIADD3 UR6, UPT, UPT, UR5, 0x56c, URZ ;  /* 0x0000056c05067890 */ /* 0x000fc6000fffe0ff */
[----:B------:R-:W-:Y:S04]  /*111f0*/  STL.U8 [UR7+0x129], R3 ;  /* 0x00012903ff007987 */ /* 0x000fe80008100007 */
[----:B------:R-:W0:Y:S04]  /*11200*/  LDS.U8 R4, [R2+UR8+0x880] ;  /* 0x0008800802047984 */ /* 0x000e280008000000 */
[----:B-1----:R-:W-:Y:S01]  /*11210*/  STL.U8 [UR7+0x12a], R5 ;  /* 0x00012a05ff007987 */ /* 0x002fe20008100007 */
[----:B------:R-:W-:-:S03]  /*11220*/  UIADD3 UR4, UPT, UPT, UR5, 0x56d, URZ ;  /* 0x0000056d05047890 */ /* 0x000fc6000fffe0ff */
[----:B------:R-:W1:Y:S01]  /*11230*/  LDS.U8 R3, [R2+UR8+0x900] ;  /* 0x0009000802037984 */ /* 0x000e620008000000 */
        /* <DEDUP_REMOVED lines=49> */
[----:B------:R-:W1:Y:S04]  /*11550*/  LDS.U8 R4, [R2+UR8+0x1180] ;  /* 0x0011800802047984 */ /* 0x000e680008000000 */
[----:B--2---:R-:W-:Y:S04]  /*11560*/  STL.U8 [UR7+0x13b], R3 ;  /* 0x00013b03ff007987 */ /* 0x004fe80008100007 */
        /* <DEDUP_REMOVED lines=22> */
[----:B------:R-:W-:Y:S04]  /*116d0*/  STL.U8 [UR7+0x143], R4 ;  /* 0x00014304ff007987 */ /* 0x000fe80008100007 */
[----:B------:R-:W1:Y:S04]  /*116e0*/  LDS.U8 R4, [R2+UR8+0x1580] ;  /* 0x0015800802047984 */ /* 0x000e680008000000 */
[----:B--2---:R-:W-:Y:S01]  /*116f0*/  STL.U8 [UR7+0x144], R3 ;  /* 0x00014403ff007987 */ /* 0x004fe20008100007 */
[----:B------:R-:W-:-:S03]  /*11700*/  UIADD3 UR4, UPT, UPT, UR5, 0x587, URZ ;  /* 0x0000058705047890 */ /* 0x000fc6000fffe0ff */
[----:B------:R-:W2:Y:S01]  /*11710*/  LDS.U8 R15, [R2+UR8+0x1600] ;  /* 0x00160008020f7984 */ /* 0x000ea20008000000 */
[----:B------:R-:W-:-:S03]  /*11720*/  UIADD3 UR6, UPT, UPT, UR5, 0x588, URZ ;  /* 0x0000058805067890 */ /* 0x000fc6000fffe0ff */
[----:B------:R-:W2:Y:S04]  /*11730*/  LDS.U8 R3, [R2+UR8+0x1680] ;  /* 0x0016800802037984 */ /* 0x000ea80008000000 */
[----:B---3--:R-:W-:Y:S04]  /*11740*/  STL.U8 [UR7+0x145], R5 ;  /* 0x00014505ff007987 */ /* 0x008fe80008100007 */
[----:B----4-:R-:W-:Y:S01]  /*11750*/  STL.U8 [UR7+0x146], R6 ;  /* 0x00014606ff007987 */ /* 0x010fe20008100007 */
[----:B------:R-:W-:-:S03]  /*11760*/  UIADD3 UR4, UPT, UPT, UR5, 0x589, URZ ;  /* 0x0000058905047890 */ /* 0x000fc6000fffe0ff */
[----:B------:R-:W3:Y:S01]  /*11770*/  LDS.U8 R5, [R2+UR8+0x1700] ;  /* 0x0017000802057984 */ /* 0x000ee20008000000 */
[----:B------:R-:W-:-:S03]  /*11780*/  UIADD3 UR6, UPT, UPT, UR5, 0x58a, URZ ;  /* 0x0000058a05067890 */ /* 0x000fc6000fffe0ff */
[----:B-----5:R-:W-:Y:S04]  /*11790*/  STL.U8 [UR7+0x147], R7 ;  /* 0x00014707ff007987 */ /* 0x020fe80008100007 */
[----:B------:R-:W4:Y:S04]  /*117a0*/  LDS.U8 R6, [R2+UR8+0x1780] ;  /* 0x0017800802067984 */ /* 0x000f280008000000 */
[----:B0-----:R-:W-:Y:S01]  /*117b0*/  STL.U8 [UR7+0x148], R10 ;  /* 0x0001480aff007987 */ /* 0x001fe20008100007 */
[----:B------:R-:W-:-:S03]  /*117c0*/  UIADD3 UR4, UPT, UPT, UR5, 0x58b, URZ ;  /* 0x0000058b05047890 */ /* 0x000fc6000fffe0ff */
[----:B------:R-:W0:Y:S01]  /*117d0*/  LDS.U8 R7, [R2+UR8+0x1800] ;  /* 0x0018000802077984 */ /* 0x000e220008000000 */
[----:B------:R-:W-:-:S03]  /*117e0*/  UIADD3 UR6, UPT, UPT, UR5, 0x58c, URZ ;  /* 0x0000058c05067890 */ /* 0x000fc6000fffe0ff */
[----:B------:R-:W-:Y:S04]  /*117f0*/  STL.U8 [UR7+0x149], R11 ;  /* 0x0001490bff007987 */ /* 0x000fe80008100007 */
[----:B------:R-:W5:Y:S04]  /*11800*/  LDS.U8 R10, [R2+UR8+0x1880] ;  /* 0x00188008020a7984 */ /* 0x000f680008000000 */
        /* <DEDUP_REMOVED lines=10> */
[----:B------:R-:W-:Y:S04]  /*118b0*/  STL.U8 [UR7+0x14d], R3 ;  /* 0x00014d03ff007987 */ /* 0x000fe80008100007 */
[----:B------:R-:W2:Y:S04]  /*118c0*/  LDS.U8 R3, [R2+UR8+0x1a80] ;  /* 0x001a800802037984 */ /* 0x000ea80008000000 */
[----:B---3--:R-:W-:Y:S01]  /*118d0*/  STL.U8 [UR7+0x14e], R5 ;  /* 0x00014e05ff007987 */ /* 0x008fe20008100007 */
[----:B------:R-:W-:-:S03]  /*118e0*/  UIADD3 UR4, UPT, UPT, UR5, 0x591, URZ ;  /* 0x0000059105047890 */ /* 0x000fc6000fffe0ff */
[----:B------:R-:W3:Y:S01]  /*118f0*/  LDS.U8 R15, [R2+UR8+0x1b00] ;  /* 0x001b0008020f7984 */ /* 0x000ee20008000000 */
[----:B------:R-:W-:-:S03]  /*11900*/  UIADD3 UR6, UPT, UPT, UR5, 0x592, URZ ;  /* 0x0000059205067890 */ /* 0x000fc6000fffe0ff */
[----:B------:R-:W3:Y:S04]  /*11910*/  LDS.U8 R5, [R2+UR8+0x1b80] ;  /* 0x001b800802057984 */ /* 0x000ee80008000000 */
[----:B----4-:R-:W-:Y:S04]  /*11920*/  STL.U8 [UR7+0x14f], R6 ;  /* 0x00014f06ff007987 */ /* 0x010fe80008100007 */
[----:B0-----:R-:W-:Y:S01]  /*11930*/  STL.U8 [UR7+0x150], R7 ;  /* 0x00015007ff007987 */ /* 0x001fe20008100007 */
[----:B------:R-:W-:-:S03]  /*11940*/  UIADD3 UR4, UPT, UPT, UR5, 0x593, URZ ;  /* 0x0000059305047890 */ /* 0x000fc6000fffe0ff */
[----:B------:R-:W0:Y:S01]  /*11950*/  LDS.U8 R6, [R2+UR8+0x1c00] ;  /* 0x001c000802067984 */ /* 0x000e220008000000 */
[----:B------:R-:W-:-:S03]  /*11960*/  UIADD3 UR6, UPT, UPT, UR5, 0x594, URZ ;  /* 0x0000059405067890 */ /* 0x000fc6000fffe0ff */
[----:B-----5:R-:W-:Y:S04]  /*11970*/  STL.U8 [UR7+0x151], R10 ;  /* 0x0001510aff007987 */ /* 0x020fe80008100007 */
[----:B------:R-:W4:Y:S04]  /*11980*/  LDS.U8 R7, [R2+UR8+0x1c80] ;  /* 0x001c800802077984 */ /* 0x000f280008000000 */
[----:B-1----:R-:W-:Y:S01]  /*11990*/  STL.U8 [UR7+0x152], R11 ;  /* 0x0001520bff007987 */ /* 0x002fe20008100007 */
[----:B------:R-:W-:-:S03]  /*119a0*/  UIADD3 UR4, UPT, UPT, UR5, 0x595, URZ ;  /* 0x0000059505047890 */ /* 0x000fc6000fffe0ff */
[----:B------:R-:W1:Y:S01]  /*119b0*/  LDS.U8 R10, [R2+UR8+0x1d00] ;  /* 0x001d0008020a7984 */ /* 0x000e620008000000 */
[----:B------:R-:W-:-:S03]  /*119c0*/  UIADD3 UR6, UPT, UPT, UR5, 0x596, URZ ;  /* 0x0000059605067890 */ /* 0x000fc6000fffe0ff */
[----:B------:R-:W-:Y:S04]  /*119d0*/  STL.U8 [UR7+0x153], R4 ;  /* 0x00015304ff007987 */ /* 0x000fe80008100007 */
[----:B------:R-:W5:Y:S04]  /*119e0*/  LDS.U8 R4, [R2+UR8+0x1d80] ;  /* 0x001d800802047984 */ /* 0x000f680008000000 */
        /* <DEDUP_REMOVED lines=10> */
[----:B------:R-:W-:Y:S04]  /*11a90*/  STL.U8 [UR7+0x157], R5 ;  /* 0x00015705ff007987 */ /* 0x000fe80008100007 */
[----:B------:R-:W3:Y:S04]  /*11aa0*/  LDS.U8 R5, [R2+UR8+0x1f80] ;  /* 0x001f800802057984 */ /* 0x000ee80008000000 */
[----:B0-----:R-:W-:Y:S01]  /*11ab0*/  STL.U8 [UR7+0x158], R6 ;  /* 0x00015806ff007987 */ /* 0x001fe20008100007 */
[----:B------:R-:W-:-:S03]  /*11ac0*/  UIADD3 UR4, UPT, UPT, UR5, 0x59b, URZ ;  /* 0x0000059b05047890 */ /* 0x000fc6000fffe0ff */
[----:B------:R-:W0:Y:S01]  /*11ad0*/  LDS.U8 R15, [R2+UR8+0x2000] ;  /* 0x00200008020f7984 */ /* 0x000e220008000000 */
[----:B------:R-:W-:-:S03]  /*11ae0*/  UIADD3 UR6, UPT, UPT, UR5, 0x59c, URZ ;  /* 0x0000059c05067890 */ /* 0x000fc6000fffe0ff */
[----:B------:R-:W0:Y:S04]  /*11af0*/  LDS.U8 R6, [R2+UR8+0x2080] ;  /* 0x0020800802067984 */ /* 0x000e280008000000 */
[----:B----4-:R-:W-:Y:S04]  /*11b00*/  STL.U8 [UR7+0x159], R7 ;  /* 0x00015907ff007987 */ /* 0x010fe80008100007 */
[----:B-1----:R-:W-:Y:S01]  /*11b10*/  STL.U8 [UR7+0x15a], R10 ;  /* 0x00015a0aff007987 */ /* 0x002fe20008100007 */
[----:B------:R-:W-:-:S03]  /*11b20*/  UIADD3 UR4, UPT, UPT, UR5, 0x59d, URZ ;  /* 0x0000059d05047890 */ /* 0x000fc6000fffe0ff */
[----:B------:R-:W1:Y:S01]  /*11b30*/  LDS.U8 R7, [R2+UR8+0x2100] ;  /* 0x0021000802077984 */ /* 0x000e620008000000 */
[----:B------:R-:W-:-:S03]  /*11b40*/  UIADD3 UR6, UPT, UPT, UR5, 0x59e, URZ ;  /* 0x0000059e05067890 */ /* 0x000fc6000fffe0ff */
[----:B-----5:R-:W-:Y:S04]  /*11b50*/  STL.U8 [UR7+0x15b], R4 ;  /* 0x00015b04ff007987 */ /* 0x020fe80008100007 */
[----:B------:R-:W4:Y:S04]  /*11b60*/  LDS.U8 R10, [R2+UR8+0x2180] ;  /* 0x00218008020a7984 */ /* 0x000f280008000000 */
[----:B--2---:R-:W-:Y:S01]  /*11b70*/  STL.U8 [UR7+0x15c], R11 ;  /* 0x00015c0bff007987 */ /* 0x004fe20008100007 */
[----:B------:R-:W-:-:S03]  /*11b80*/  UIADD3 UR4, UPT, UPT, UR5, 0x59f, URZ ;  /* 0x0000059f05047890 */ /* 0x000fc6000fffe0ff */
[----:B------:R-:W2:Y:S01]  /*11b90*/  LDS.U8 R4, [R2+UR8+0x2200] ;  /* 0x0022000802047984 */ /* 0x000ea20008000000 */
[----:B------:R-:W-:-:S03]  /*11ba0*/  UIADD3 UR6, UPT, UPT, UR5, 0x5a0, URZ ;  /* 0x000005a005067890 */ /* 0x000fc6000fffe0ff */
[----:B------:R-:W-:Y:S04]  /*11bb0*/  STL.U8 [UR7+0x15d], R3 ;  /* 0x00015d03ff007987 */ /* 0x000fe80008100007 */
[----:B------:R-:W5:Y:S04]  /*11bc0*/  LDS.U8 R3, [R2+UR8+0x2280] ;  /* 0x0022800802037984 */ /* 0x000f680008000000 */
        /* <DEDUP_REMOVED lines=17> */
[----:B----4-:R-:W-:Y:S04]  /*11ce0*/  STL.U8 [UR7+0x163], R10 ;  /* 0x0001630aff007987 */ /* 0x010fe80008100007 */
[----:B--2---:R-:W-:Y:S01]  /*11cf0*/  STL.U8 [UR7+0x164], R4 ;  /* 0x00016404ff007987 */ /* 0x004fe20008100007 */
[----:B------:R-:W-:-:S03]  /*11d00*/  UIADD3 UR4, UPT, UPT, UR5, 0x5a7, URZ ;  /* 0x000005a705047890 */ /* 0x000fc6000fffe0ff */
[----:B------:R-:W2:Y:S01]  /*11d10*/  LDS.U8 R10, [R2+UR8+0x2600] ;  /* 0x00260008020a7984 */ /* 0x000ea20008000000 */
[----:B------:R-:W-:-:S03]  /*11d20*/  UIADD3 UR6, UPT, UPT, UR5, 0x5a8, URZ ;  /* 0x000005a805067890 */ /* 0x000fc6000fffe0ff */
[----:B-----5:R-:W-:Y:S04]  /*11d30*/  STL.U8 [UR7+0x165], R3 ;  /* 0x00016503ff007987 */ /* 0x020fe80008100007 */
[----:B------:R-:W4:Y:S04]  /*11d40*/  LDS.U8 R4, [R2+UR8+0x2680] ;  /* 0x0026800802047984 */ /* 0x000f280008000000 */
[----:B---3--:R-:W-:Y:S01]  /*11d50*/  STL.U8 [UR7+0x166], R11 ;  /* 0x0001660bff007987 */ /* 0x008fe20008100007 */
[----:B------:R-:W-:-:S03]  /*11d60*/  UIADD3 UR4, UPT, UPT, UR5, 0x5a9, URZ ;  /* 0x000005a905047890 */ /* 0x000fc6000fffe0ff */
[----:B------:R-:W3:Y:S01]  /*11d70*/  LDS.U8 R3, [R2+UR8+0x2700] ;  /* 0x0027000802037984 */ /* 0x000ee20008000000 */
[----:B------:R-:W-:-:S03]  /*11d80*/  UIADD3 UR6, UPT, UPT, UR5, 0x5aa, URZ ;  /* 0x000005aa05067890 */ /* 0x000fc6000fffe0ff */
[----:B------:R-:W-:Y:S04]  /*11d90*/  STL.U8 [UR7+0x167], R5 ;  /* 0x00016705ff007987 */ /* 0x000fe80008100007 */
        /* <DEDUP_REMOVED lines=17> */
[----:B----4-:R-:W-:Y:S04]  /*11eb0*/  STL.U8 [UR7+0x16d], R4 ;  /* 0x00016d04ff007987 */ /* 0x010fe80008100007 */
[----:B------:R-:W4:Y:S04]  /*11ec0*/  LDS.U8 R10, [R2+UR8+0x2a80] ;  /* 0x002a8008020a7984 */ /* 0x000f280008000000 */
[----:B---3--:R-:W-:Y:S01]  /*11ed0*/  STL.U8 [UR7+0x16e], R3 ;  /* 0x00016e03ff007987 */ /* 0x008fe20008100007 */
[----:B------:R-:W-:-:S03]  /*11ee0*/  UIADD3 UR4, UPT, UPT, UR5, 0x5b1, URZ ;  /* 0x000005b105047890 */ /* 0x000fc6000fffe0ff */
[----:B------:R-:W3:Y:S01]  /*11ef0*/  LDS.U8 R4, [R2+UR8+0x2b00] ;  /* 0x002b000802047984 */ /* 0x000ee20008000000 */
[----:B------:R-:W-:-:S03]  /*11f00*/  UIADD3 UR6, UPT, UPT, UR5, 0x5b2, URZ ;  /* 0x000005b205067890 */ /* 0x000fc6000fffe0ff */
[----:B------:R-:W3:Y:S04]  /*11f10*/  LDS.U8 R3, [R2+UR8+0x2b80] ;  /* 0x002b800802037984 */ /* 0x000ee80008000000 */
[----:B-----5:R-:W-:Y:S04]  /*11f20*/  STL.U8 [UR7+0x16f], R5 ;  /* 0x00016f05ff007987 */ /* 0x020fe80008100007 */
[----:B0-----:R-:W-:Y:S01]  /*11f30*/  STL.U8 [UR7+0x170], R11 ;  /* 0x0001700bff007987 */ /* 0x001fe20008100007 */
[----:B------:R-:W-:Y:S02]  /*11f40*/  UIADD3 UR4, UPT, UPT, UR5, 0x5b3, URZ ;  /* 0x000005b305047890 */ /* 0x000fe4000fffe0ff */
[----:B------:R-:W-:Y:S01]  /*11f50*/  UIADD3 UR6, UPT, UPT, UR5, 0x5b4, URZ ;  /* 0x000005b405067890 */ /* 0x000fe2000fffe0ff */
[----:B------:R-:W-:Y:S04]  /*11f60*/  STL.U8 [UR7+0x171], R6 ;  /* 0x00017106ff007987 */ /* 0x000fe80008100007 */
[----:B-1----:R-:W-:Y:S01]  /*11f70*/  STL.U8 [UR7+0x172], R14 ;  /* 0x0001720eff007987 */ /* 0x002fe20008100007 */
[----:B------:R-:W-:-:S03]  /*11f80*/  UIADD3 UR4, UPT, UPT, UR5, 0x5b5, URZ ;  /* 0x000005b505047890 */ /* 0x000fc6000fffe0ff */
[----:B------:R-:W0:Y:S01]  /*11f90*/  LDS.U8 R5, [R2+UR8+0x2c00] ;  /* 0x002c000802057984 */ /* 0x000e220008000000 */
[----:B------:R-:W-:-:S03]  /*11fa0*/  UIADD3 UR6, UPT, UPT, UR5, 0x5b6, URZ ;  /* 0x000005b605067890 */ /* 0x000fc6000fffe0ff */
[----:B------:R-:W-:Y:S04]  /*11fb0*/  STL.U8 [UR7+0x173], R7 ;  /* 0x00017307ff007987 */ /* 0x000fe80008100007 */
[----:B--2---:R-:W-:Y:S01]  /*11fc0*/  STL.U8 [UR7+0x174], R15 ;  /* 0x0001740fff007987 */ /* 0x004fe20008100007 */
[----:B------:R-:W-:-:S03]  /*11fd0*/  UIADD3 UR4, UPT, UPT, UR5, 0x5b7, URZ ;  /* 0x000005b705047890 */ /* 0x000fc6000fffe0ff */
[----:B------:R-:W1:Y:S01]  /*11fe0*/  LDS.U8 R6, [R2+UR8+0x2c80] ;  /* 0x002c800802067984 */ /* 0x000e620008000000 */
[----:B------:R-:W-:-:S03]  /*11ff0*/  UIADD3 UR6, UPT, UPT, UR5, 0x5b8, URZ ;  /* 0x000005b805067890 */ /* 0x000fc6000fffe0ff */
[----:B----4-:R-:W-:Y:S04]  /*12000*/  STL.U8 [UR7+0x175], R10 ;  /* 0x0001750aff007987 */ /* 0x010fe80008100007 */
[----:B---3--:R-:W-:Y:S01]  /*12010*/  STL.U8 [UR7+0x176], R4 ;  /* 0x00017604ff007987 */ /* 0x008fe20008100007 */
[----:B------:R-:W-:-:S03]  /*12020*/  UIADD3 UR4, UPT, UPT, UR5, 0x5b9, URZ ;  /* 0x000005b905047890 */ /* 0x000fc6000fffe0ff */
[----:B------:R-:W2:Y:S04]  /*12030*/  LDS.U8 R7, [R2+UR8+0x2d00] ;  /* 0x002d000802077984 */ /* 0x000ea80008000000 */
[----:B------:R-:W-:Y:S04]  /*12040*/  STL.U8 [UR7+0x177], R3 ;  /* 0x00017703ff007987 */ /* 0x000fe80008100007 */
[----:B------:R-:W3:Y:S01]  /*12050*/  LDS.U8 R3, [R2+UR8+0x2d80] ;  /* 0x002d800802037984 */ /* 0x000ee20008000000 */
[----:B------:R-:W-:-:S03]  /*12060*/  UIADD3 UR4, UPT, UPT, UR5, 0x5ba, URZ ;  /* 0x000005ba05047890 */ /* 0x000fc6000fffe0ff */
[----:B0-----:R-:W-:Y:S04]  /*12070*/  STL.U8 [UR7+0x178], R5 ;  /* 0x00017805ff007987 */ /* 0x001fe80008100007 */
[----:B------:R-:W0:Y:S01]  /*12080*/  LDS.U8 R4, [R2+UR8+0x2e00] ;  /* 0x002e000802047984 */ /* 0x000e220008000000 */
[----:B------:R-:W-:-:S03]  /*12090*/  UIADD3 UR4, UPT, UPT, UR5, 0x5bb, URZ ;  /* 0x000005bb05047890 */ /* 0x000fc6000fffe0ff */
        /* <DEDUP_REMOVED lines=312> */
[----:B0-----:R-:W-:Y:S02]  /*13420*/  IMAD.MOV.U32 R5, RZ, RZ, 0x3fe66666 ;  /* 0x3fe66666ff057424 */ /* 0x001fe400078e00ff */
[----:B-1----:R-:W-:Y:S04]  /*13430*/  STL.U8 [UR7+0x1e2], R6 ;  /* 0x0001e206ff007987 */ /* 0x002fe80008100007 */
[----:B------:R-:W0:Y:S01]  /*13440*/  LDS.U8 R3, [R2+UR8+0x6180] ;  /* 0x0061800802037984 */ /* 0x000e220008000000 */
[----:B------:R-:W-:-:S03]  /*13450*/  UIADD3 UR4, UPT, UPT, UR5, 0x625, URZ ;  /* 0x0000062505047890 */ /* 0x000fc6000fffe0ff */
[----:B0-----:R-:W-:Y:S04]  /*13460*/  STL.U8 [UR7+0x1e3], R3 ;  /* 0x0001e303ff007987 */ /* 0x001fe80008100007 */
[----:B------:R-:W0:Y:S01]  /*13470*/  LDS.U8 R4, [R2+UR8+0x6200] ;  /* 0x0062000802047984 */ /* 0x000e220008000000 */
[----:B------:R-:W-:-:S03]  /*13480*/  UIADD3 UR4, UPT, UPT, UR5, 0x626, URZ ;  /* 0x0000062605047890 */ /* 0x000fc6000fffe0ff */
[----:B0-----:R0:W-:Y:S04]  /*13490*/  STL.U8 [UR7+0x1e4], R4 ;  /* 0x0001e404ff007987 */ /* 0x0011e80008100007 */
[----:B------:R-:W1:Y:S01]  /*134a0*/  LDS.U8 R7, [R2+UR8+0x6280] ;  /* 0x0062800802077984 */ /* 0x000e620008000000 */
[----:B0-----:R-:W-:Y:S01]  /*134b0*/  IMAD.MOV.U32 R4, RZ, RZ, 0x66666666 ;  /* 0x66666666ff047424 */ /* 0x001fe200078e00ff */
[----:B------:R-:W-:-:S05]  /*134c0*/  UIADD3 UR4, UPT, UPT, UR5, 0x627, URZ ;  /* 0x0000062705047890 */ /* 0x000fca000fffe0ff */
[----:B------:R-:W-:Y:S01]  /*134d0*/  DFMA R30, R30, UR12, R4 ;  /* 0x0000000c1e1e7c2b */ /* 0x000fe20008000004 */
[----:B------:R-:W-:Y:S01]  /*134e0*/  UMOV UR12, 0x47ae147b ;  /* 0x47ae147b000c7882 */ /* 0x000fe20000000000 */
[----:B------:R-:W-:Y:S02]  /*134f0*/  UMOV UR13, 0x3f847ae1 ;  /* 0x3f847ae1000d7882 */ /* 0x000fe40000000000 */
[----:B------:R-:W-:Y:S01]  /*13500*/  DMUL R4, R32, UR12 ;  /* 0x0000000c20047c28 */ /* 0x000fe20008000000 */
[----:B------:R-:W-:Y:S01]  /*13510*/  UMOV UR12, 0x7ae147ae ;  /* 0x7ae147ae000c7882 */ /* 0x000fe20000000000 */
[----:B------:R-:W-:-:S06]  /*13520*/  UMOV UR13, 0x3fefae14 ;  /* 0x3fefae14000d7882 */ /* 0x000fcc0000000000 */
[----:B------:R-:W-:Y:S01]  /*13530*/  DFMA R4, R30, UR12, R4 ;  /* 0x0000000c1e047c2b */ /* 0x000fe20008000004 */
[----:B------:R-:W0:Y:S07]  /*13540*/  LDC.64 R30, c[0x0][0x390] ;  /* 0x0000e400ff1e7b82 */ /* 0x000e2e0000000a00 */
[----:B------:R-:W-:Y:S01]  /*13550*/  DADD R4, -R4, 1 ;  /* 0x3ff0000004047429 */ /* 0x000fe20000000100 */
[----:B-1----:R-:W-:Y:S07]  /*13560*/  STL.U8 [UR7+0x1e5], R7 ;  /* 0x0001e507ff007987 */ /* 0x002fee0008100007 */
[----:B------:R-:W-:Y:S01]  /*13570*/  DFMA R4, -R4, R4, 1 ;  /* 0x3ff000000404742b */ /* 0x000fe20000000104 */
[----:B------:R-:W1:Y:S07]  /*13580*/  LDS.U8 R3, [R2+UR8+0x6300] ;  /* 0x0063000802037984 */ /* 0x000e6e0008000000 */
[----:B------:R-:W-:Y:S01]  /*13590*/  DSETP.GEU.AND P0, PT, R4, RZ, PT ;  /* 0x000000ff0400722a */ /* 0x000fe20003f0e000 */
[----:B------:R-:W-:Y:S01]  /*135a0*/  UIADD3 UR4, UPT, UPT, UR5, 0x628, URZ ;  /* 0x0000062805047890 */ /* 0x000fe2000fffe0ff */
[----:B0-----:R-:W-:-:S04]  /*135b0*/  IMAD.WIDE.U32 R30, R38, 0x8, R30 ;  /* 0x00000008261e7825 */ /* 0x001fc800078e001e */
[----:B------:R-:W-:Y:S02]  /*135c0*/  FSEL R4, R4, RZ, P0 ;  /* 0x000000ff04047208 */ /* 0x000fe40000000000 */
[----:B------:R-:W-:-:S06]  /*135d0*/  FSEL R5, R5, RZ, P0 ;  /* 0x000000ff05057208 */ /* 0x000fcc0000000000 */
[----:B------:R-:W-:-:S06]  /*135e0*/  DSETP.GT.AND P0, PT, R4, 1, PT ;  /* 0x3ff000000400742a */ /* 0x000fcc0003f04000 */
[----:B------:R-:W-:Y:S02]  /*135f0*/  FSEL R4, R4, RZ, !P0 ;  /* 0x000000ff04047208 */ /* 0x000fe40004000000 */
[----:B------:R-:W-:-:S06]  /*13600*/  FSEL R5, R5, 1.875, !P0 ;  /* 0x3ff0000005057808 */ /* 0x000fcc0004000000 */
[----:B------:R-:W-:Y:S01]  /*13610*/  DMUL R4, R4, 63 ;  /* 0x404f800004047828 */ /* 0x000fe20000000000 */
[----:B-1----:R-:W-:Y:S04]  /*13620*/  STL.U8 [UR7+0x1e6], R3 ;  /* 0x0001e603ff007987 */ /* 0x002fe80008100007 */
[----:B------:R-:W0:Y:S05]  /*13630*/  LDS.U8 R6, [R2+UR8+0x6380] ;  /* 0x0063800802067984 */ /* 0x000e2a0008000000 */
[----:B------:R-:W1:Y:S01]  /*13640*/  F2I.F64.TRUNC R4, R4 ;  /* 0x0000000400047311 */ /* 0x000e62000030d100 */
[----:B------:R-:W-:Y:S01]  /*13650*/  UIADD3 UR4, UPT, UPT, UR5, 0x629, URZ ;  /* 0x0000062905047890 */ /* 0x000fe2000fffe0ff */
[----:B-1----:R-:W-:Y:S01]  /*13660*/  ISETP.GT.AND P0, PT, R4, 0x3d, PT ;  /* 0x0000003d0400780c */ /* 0x002fe20003f04270 */
[----:B0-----:R-:W-:Y:S04]  /*13670*/  STL.U8 [UR7+0x1e7], R6 ;  /* 0x0001e706ff007987 */ /* 0x001fe80008100007 */
[----:B------:R-:W0:Y:S08]  /*13680*/  LDS.U8 R3, [R2+UR8+0x6400] ;  /* 0x0064000802037984 */ /* 0x000e300008000000 */
[----:B------:R-:W-:Y:S01]  /*13690*/  @!P0 STG.E.64 desc[UR10][R30.64], RZ ;  /* 0x000000ff1e008986 */ /* 0x000fe2000c101b0a */
        /* <DEDUP_REMOVED lines=165> */
[----:B0-----:R0:W-:Y:S01]  /*140f0*/  STL.U8 [UR7+0x21f], R5 ;  /* 0x00021f05ff007987 */ /* 0x0011e20008100007 */
[----:B------:R-:W-:Y:S05]  /*14100*/  @!P0 EXIT ;  /* 0x000000000000894d */ /* 0x000fea0003800000 */
[----:B------:R-:W-:Y:S01]  /*14110*/  IMAD R3, R29, 0x9b83, RZ ;  /* 0x00009b831d037824 */ /* 0x000fe200078e02ff */
[----:B------:R-:W-:Y:S01]  /*14120*/  MOV R29, 0x3ff00000 ;  /* 0x3ff00000001d7802 */ /* 0x000fe20000000f00 */
[----:B------:R-:W-:Y:S01]  /*14130*/  IMAD.WIDE.U32 R38, R28, 0x9b83, RZ ;  /* 0x00009b831c267825 */ /* 0x000fe200078e00ff */
[----:B------:R-:W-:Y:S01]  /*14140*/  CS2R R34, SRZ ;  /* 0x0000000000227805 */ /* 0x000fe2000001ff00 */
[----:B------:R-:W-:Y:S02]  /*14150*/  UMOV UR4, URZ ;  /* 0x000000ff00047c82 */ /* 0x000fe40008000000 */
[----:B------:R-:W-:Y:S01]  /*14160*/  IMAD.IADD R39, R39, 0x1, R3 ;  /* 0x0000000127277824 */ /* 0x000fe200078e0203 */
[----:B------:R-:W-:Y:S01]  /*14170*/  LOP3.LUT R38, R38, 0xdeece66d, RZ, 0x3c, !PT ;  /* 0xdeece66d26267812 */ /* 0x000fe200078e3cff */
[----:B------:R-:W-:Y:S02]  /*14180*/  IMAD.MOV.U32 R28, RZ, RZ, 0x0 ;  /* 0x00000000ff1c7424 */ /* 0x000fe400078e00ff */
[----:B------:R-:W-:Y:S01]  /*14190*/  IMAD.MOV.U32 R36, RZ, RZ, 0x0 ;  /* 0x00000000ff247424 */ /* 0x000fe200078e00ff */
[----:B------:R-:W-:Y:S01]  /*141a0*/  LOP3.LUT R39, R39, 0xffff, RZ, 0xc0, !PT ;  /* 0x0000ffff27277812 */ /* 0x000fe200078ec0ff */
[----:B------:R-:W-:-:S03]  /*141b0*/  IMAD.MOV.U32 R37, RZ, RZ, 0x3ff00000 ;  /* 0x3ff00000ff257424 */ /* 0x000fc600078e00ff */
[----:B------:R-:W-:-:S07]  /*141c0*/  LOP3.LUT R39, R39, 0x5, RZ, 0x3c, !PT ;  /* 0x0000000527277812 */ /* 0x000fce00078e3cff */
.L_x_48:
[----:B------:R-:W-:Y:S01]  /*141d0*/  IMAD.MOV.U32 R3, RZ, RZ, 0x1 ;  /* 0x00000001ff037424 */ /* 0x000fe200078e00ff */
[----:B0-----:R-:W-:Y:S01]  /*141e0*/  MOV R5, 0x3 ;  /* 0x0000000300057802 */ /* 0x001fe20000000f00 */
[----:B------:R-:W-:Y:S02]  /*141f0*/  IMAD.MOV.U32 R4, RZ, RZ, 0x2 ;  /* 0x00000002ff047424 */ /* 0x000fe400078e00ff */
[----:B------:R-:W-:Y:S02]  /*14200*/  HFMA2 R9, -RZ, RZ, 0, 4.76837158203125e-07 ;  /* 0x00000008ff097431 */ /* 0x000fe400000001ff */
[----:B------:R-:W-:Y:S01]  /*14210*/  IMAD.MOV.U32 R10, RZ, RZ, 0x9 ;  /* 0x00000009ff0a7424 */ /* 0x000fe200078e00ff */
[----:B------:R0:W-:Y:S01]  /*14220*/  STS.U8 [R2+UR8+0x80], R3 ;  /* 0x0000800302007988 */ /* 0x0001e20008000008 */
[----:B------:R-:W-:Y:S01]  /*14230*/  IMAD.MOV.U32 R7, RZ, RZ, 0x5 ;  /* 0x00000005ff077424 */ /* 0x000fe200078e00ff */
[----:B------:R-:W-:Y:S01]  /*14240*/  UIADD3 UR6, UPT, UPT, UR5, 0x660, URZ ;  /* 0x0000066005067890 */ /* 0x000fe2000fffe0ff */
[----:B------:R-:W-:Y:S01]  /*14250*/  IMAD.MOV.U32 R8, RZ, RZ, 0x6 ;  /* 0x00000006ff087424 */ /* 0x000fe200078e00ff */
[----:B------:R1:W-:Y:S01]  /*14260*/  STS.U8 [R2+UR8+0x100], R4 ;  /* 0x0001000402007988 */ /* 0x0003e20008000008 */
[----:B------:R-:W-:Y:S01]  /*14270*/  IMAD.MOV.U32 R11, RZ, RZ, 0xa ;  /* 0x0000000aff0b7424 */ /* 0x000fe200078e00ff */
[----:B------:R-:W-:Y:S01]  /*14280*/  MOV R13, 0xc7 ;  /* 0x000000c7000d7802 */ /* 0x000fe20000000f00 */
[----:B------:R-:W-:Y:S01]  /*14290*/  IMAD.MOV.U32 R6, RZ, RZ, 0x4 ;  /* 0x00000004ff067424 */ /* 0x000fe200078e00ff */
[----:B------:R2:W-:Y:S01]  /*142a0*/  STS.U8 [R2+UR8+0x280], R7 ;  /* 0x0002800702007988 */ /* 0x0005e20008000008 */
[----:B------:R-:W-:Y:S01]  /*142b0*/  IMAD.MOV.U32 R12, RZ, RZ, 0x2e ;  /* 0x0000002eff0c7424 */ /* 0x000fe200078e00ff */
[----:B------:R-:W-:Y:S01]  /*142c0*/  UIMAD UR9, UR4, 0x110, UR6 ;  /* 0x00000110040978a4 */ /* 0x000fe2000f8e0206 */
[----:B0-----:R-:W-:Y:S01]  /*142d0*/  IMAD.MOV.U32 R3, RZ, RZ, 0x7 ;  /* 0x00000007ff037424 */ /* 0x001fe200078e00ff */
[----:B------:R0:W-:Y:S01]  /*142e0*/  STS.U8 [R2+UR8+0x180], R5 ;  /* 0x0001800502007988 */ /* 0x0001e20008000008 */
[----:B------:R-:W-:Y:S01]  /*142f0*/  IMAD.MOV.U32 R14, RZ, RZ, 0xef ;  /* 0x000000efff0e7424 */ /* 0x000fe200078e00ff */
[----:B-1----:R-:W-:Y:S01]  /*14300*/  PRMT R4, R10, 0x7610, R4 ;  /* 0x000076100a047816 */ /* 0x002fe20000000004 */
[----:B------:R-:W-:Y:S01]  /*14310*/  IMAD.MOV.U32 R10, RZ, RZ, 0xe ;  /* 0x0000000eff0a7424 */ /* 0x000fe200078e00ff */
[----:B------:R1:W-:Y:S01]  /*14320*/  STS.U8 [R2+UR8+0x300], R8 ;  /* 0x0003000802007988 */ /* 0x0003e20008000008 */
[----:B------:R-:W-:-:S02]  /*14330*/  IMAD.MOV.U32 R15, RZ, RZ, 0xf9 ;  /* 0x000000f9ff0f7424 */ /* 0x000fc400078e00ff */
[----:B--2---:R-:W-:Y:S01]  /*14340*/  IMAD.MOV.U32 R7, RZ, RZ, 0xc ;  /* 0x0000000cff077424 */ /* 0x004fe200078e00ff */
        /* <DEDUP_REMOVED lines=19> */
[----:B------:R-:W-:Y:S02]  /*14480*/  HFMA2 R9, -RZ, RZ, 0, 1.07288360595703125e-06 ;  /* 0x00000012ff097431 */ /* 0x000fe400000001ff */
        /* <DEDUP_REMOVED lines=27> */
[----:B0-----:R-:W-:-:S03]  /*14640*/  HFMA2 R8, -RZ, RZ, 0, 1.6689300537109375e-06 ;  /* 0x0000001cff087431 */ /* 0x001fc600000001ff */
[----:B------:R0:W-:Y:S01]  /*14650*/  STS.U8 [R2+UR8+0xc00], R6 ;  /* 0x000c000602007988 */ /* 0x0001e20008000008 */
[----:B-1----:R-:W-:Y:S01]  /*14660*/  PRMT R5, R11, 0x7610, R5 ;  /* 0x000076100b057816 */ /* 0x002fe20000000005 */
[----:B------:R-:W-:Y:S02]  /*14670*/  IMAD.MOV.U32 R11, RZ, RZ, 0x2d ;  /* 0x0000002dff0b7424 */ /* 0x000fe400078e00ff */
[----:B------:R1:W-:Y:S01]  /*14680*/  STS.U8 [R2+UR8+0xd80], R7 ;  /* 0x000d800702007988 */ /* 0x0003e20008000008 */
[----:B--2---:R-:W-:-:S03]  /*14690*/  MOV R9, 0x21 ;  /* 0x0000002100097802 */ /* 0x004fc60000000f00 */
        /* <DEDUP_REMOVED lines=16> */
[----:B0-----:R-:W-:Y:S01]  /*147a0*/  PRMT R4, R8, 0x7610, R4 ;  /* 0x0000761008047816 */ /* 0x001fe20000000004 */
[----:B------:R-:W-:Y:S02]  /*147b0*/  HFMA2 R8, -RZ, RZ, 0, 2.26497650146484375e-06 ;  /* 0x00000026ff087431 */ /* 0x000fe400000001ff */
[----:B------:R0:W-:Y:S01]  /*147c0*/  STS.U8 [R2+UR8+0x1200], R5 ;  /* 0x0012000502007988 */ /* 0x0001e20008000008 */
[----:B-1----:R-:W-:-:S03]  /*147d0*/  IMAD.MOV.U32 R3, RZ, RZ, 0x25 ;  /* 0x00000025ff037424 */ /* 0x002fc600078e00ff */
[----:B------:R1:W-:Y:S01]  /*147e0*/  STS.U8 [R2+UR8+0x1180], R4 ;  /* 0x0011800402007988 */ /* 0x0003e20008000008 */
[----:B--2---:R-:W-:Y:S02]  /*147f0*/  PRMT R7, R9, 0x7610, R7 ;  /* 0x0000761009077816 */ /* 0x004fe40000000007 */
[----:B------:R-:W-:Y:S01]  /*14800*/  PRMT R9, R10, 0x7610, R9 ;  /* 0x000076100a097816 */ /* 0x000fe20000000009 */
[----:B------:R-:W-:Y:S01]  /*14810*/  IMAD.MOV.U32 R10, RZ, RZ, 0x2c ;  /* 0x0000002cff0a7424 */ /* 0x000fe200078e00ff */
[----:B0-----:R-:W-:Y:S01]  /*14820*/  MOV R5, 0x2b ;  /* 0x0000002b00057802 */ /* 0x001fe20000000f00 */
[----:B------:R0:W-:Y:S01]  /*14830*/  STS.U8 [R2+UR8+0x1280], R3 ;  /* 0x0012800302007988 */ /* 0x0001e20008000008 */
[----:B-1----:R-:W-:-:S03]  /*14840*/  IMAD.MOV.U32 R4, RZ, RZ, 0x2a ;  /* 0x0000002aff047424 */ /* 0x002fc600078e00ff */
[----:B------:R1:W-:Y:S04]  /*14850*/  STS.U8 [R2+UR8+0x1300], R8 ;  /* 0x0013000802007988 */ /* 0x0003e80008000008 */
[----:B------:R2:W-:Y:S01]  /*14860*/  STS.U8 [R2+UR8+0x1480], R9 ;  /* 0x0014800902007988 */ /* 0x0005e20008000008 */
[----:B0-----:R-:W-:Y:S02]  /*14870*/  PRMT R3, R5, 0x7610, R3 ;  /* 0x0000761005037816 */ /* 0x001fe40000000003 */
[----:B------:R-:W-:Y:S01]  /*14880*/  PRMT R5, R10, 0x7610, R5 ;  /* 0x000076100a057816 */ /* 0x000fe20000000005 */
[----:B------:R-:W-:Y:S01]  /*14890*/  IMAD.MOV.U32 R10, RZ, RZ, 0x31 ;  /* 0x00000031ff0a7424 */ /* 0x000fe200078e00ff */
[----:B-1----:R-:W-:Y:S01]  /*148a0*/  PRMT R8, R11, 0x7610, R8 ;  /* 0x000076100b087816 */ /* 0x002fe20000000008 */
[----:B------:R-:W-:Y:S01]  /*148b0*/  IMAD.MOV.U32 R11, RZ, RZ, 0x32 ;  /* 0x00000032ff0b7424 */ /* 0x000fe200078e00ff */
[----:B------:R0:W-:Y:S01]  /*148c0*/  STS.U8 [R2+UR8+0x1400], R7 ;  /* 0x0014000702007988 */ /* 0x0001e20008000008 */
[----:B--2---:R-:W-:-:S03]  /*148d0*/  HFMA2 R9, -RZ, RZ, 0, 2.86102294921875e-06 ;  /* 0x00000030ff097431 */ /* 0x004fc600000001ff */
        /* <DEDUP_REMOVED lines=20> */
[----:B------:R-:W-:Y:S02]  /*14a20*/  HFMA2 R12, -RZ, RZ, 0, 1.180171966552734375e-05 ;  /* 0x000000c6ff0c7431 */ /* 0x000fe400000001ff */
[----:B------:R1:W-:Y:S01]  /*14a30*/  STS.U8 [R2+UR8+0x1b00], R7 ;  /* 0x001b000702007988 */ /* 0x0003e20008000008 */
[----:B--2---:R-:W-:-:S03]  /*14a40*/  IMAD.MOV.U32 R8, RZ, RZ, 0x3c ;  /* 0x0000003cff087424 */ /* 0x004fc600078e00ff */
[----:B------:R2:W-:Y:S01]  /*14a50*/  STS.U8 [R2+UR8+0x1700], R6 ;  /* 0x0017000602007988 */ /* 0x0005e20008000008 */
[----:B0-----:R-:W-:Y:S01]  /*14a60*/  PRMT R3, R9, 0x7610, R3 ;  /* 0x0000761009037816 */ /* 0x001fe20000000003 */
[----:B------:R-:W-:Y:S02]  /*14a70*/  HFMA2 R9, -RZ, RZ, 0, 3.45706939697265625e-06 ;  /* 0x0000003aff097431 */ /* 0x000fe400000001ff */
        /* <DEDUP_REMOVED lines=18> */
[----:B--2---:R-:W-:-:S03]  /*14ba0*/  IMAD.MOV.U32 R7, RZ, RZ, 0x43 ;  /* 0x00000043ff077424 */ /* 0x004fc600078e00ff */
[----:B------:R2:W-:Y:S01]  /*14bb0*/  STS.U8 [R2+UR8+0x1f00], R3 ;  /* 0x001f000302007988 */ /* 0x0005e20008000008 */
[----:B0-----:R-:W-:-:S03]  /*14bc0*/  HFMA2 R8, -RZ, RZ, 0, 4.0531158447265625e-06 ;  /* 0x00000044ff087431 */ /* 0x001fc600000001ff */
[----:B------:R0:W-:Y:S01]  /*14bd0*/  STS.U8 [R2+UR8+0x1f80], R4 ;  /* 0x001f800402007988 */ /* 0x0001e20008000008 */
[----:B-1----:R-:W-:Y:S01]  /*14be0*/  PRMT R6, R11, 0x7610, R6 ;  /* 0x000076100b067816 */ /* 0x002fe20000000006 */
[----:B------:R-:W-:Y:S02]  /*14bf0*/  IMAD.MOV.U32 R11, RZ, RZ, 0x46 ;  /* 0x00000046ff0b7424 */ /* 0x000fe400078e00ff */
[----:B------:R1:W-:Y:S01]  /*14c00*/  STS.U8 [R2+UR8+0x2080], R9 ;  /* 0x0020800902007988 */ /* 0x0003e20008000008 */
[----:B--2---:R-:W-:Y:S01]  /*14c10*/  PRMT R3, R10, 0x7610, R3 ;  /* 0x000076100a037816 */ /* 0x004fe20000000003 */
[----:B------:R-:W-:Y:S02]  /*14c20*/  IMAD.MOV.U32 R10, RZ, RZ, 0x4a ;  /* 0x0000004aff0a7424 */ /* 0x000fe400078e00ff */
[----:B------:R2:W-:Y:S01]  /*14c30*/  STS.U8 [R2+UR8+0x2180], R7 ;  /* 0x0021800702007988 */ /* 0x0005e20008000008 */
[----:B0-----:R-:W-:Y:S01]  /*14c40*/  PRMT R4, R11, 0x7610, R4 ;  /* 0x000076100b047816 */ /* 0x001fe20000000004 */
[----:B------:R-:W-:-:S02]  /*14c50*/  IMAD.MOV.U32 R11, RZ, RZ, 0x56 ;  /* 0x00000056ff0b7424 */ /* 0x000fc400078e00ff */
        /* <DEDUP_REMOVED lines=14> */
[----:B------:R-:W-:Y:S02]  /*14d40*/  HFMA2 R8, -RZ, RZ, 0, 4.64916229248046875e-06 ;  /* 0x0000004eff087431 */ /* 0x000fe400000001ff */
[----:B------:R0:W-:Y:S01]  /*14d50*/  STS.U8 [R2+UR8+0x2600], R4 ;  /* 0x0026000402007988 */ /* 0x0001e20008000008 */
[----:B-1----:R-:W-:Y:S02]  /*14d60*/  PRMT R7, R9, 0x7610, R7 ;  /* 0x0000761009077816 */ /* 0x002fe40000000007 */
[----:B------:R-:W-:Y:S01]  /*14d70*/  PRMT R9, R10, 0x7610, R9 ;  /* 0x000076100a097816 */ /* 0x000fe20000000009 */
[----:B------:R-:W-:Y:S01]  /*14d80*/  IMAD.MOV.U32 R10, RZ, RZ, 0x55 ;  /* 0x00000055ff0a7424 */ /* 0x000fe200078e00ff */
        /* <DEDUP_REMOVED lines=14> */
[----:B--2---:R-:W-:-:S03]  /*14e70*/  HFMA2 R9, -RZ, RZ, 0, 5.245208740234375e-06 ;  /* 0x00000058ff097431 */ /* 0x004fc600000001ff */
[----:B------:R2:W-:Y:S01]  /*14e80*/  STS.U8 [R2+UR8+0x2980], R4 ;  /* 0x0029800402007988 */ /* 0x0005e20008000008 */
[----:B0-----:R-:W-:Y:S01]  /*14e90*/  PRMT R3, R10, 0x7610, R3 ;  /* 0x000076100a037816 */ /* 0x001fe20000000003 */
[----:B------:R-:W-:Y:S02]  /*14ea0*/  IMAD.MOV.U32 R10, RZ, RZ, 0x5e ;  /* 0x0000005eff0a7424 */ /* 0x000fe400078e00ff */
[----:B------:R0:W-:Y:S01]  /*14eb0*/  STS.U8 [R2+UR8+0x2a80], R8 ;  /* 0x002a800802007988 */ /* 0x0001e20008000008 */
[----:B-1----:R-:W-:Y:S01]  /*14ec0*/  PRMT R6, R11, 0x7610, R6 ;  /* 0x000076100b067816 */ /* 0x002fe20000000006 */
[----:B------:R-:W-:Y:S02]  /*14ed0*/  IMAD.MOV.U32 R11, RZ, RZ, 0x5a ;  /* 0x0000005aff0b7424 */ /* 0x000fe400078e00ff */
[----:B------:R1:W-:Y:S03]  /*14ee0*/  STS.U8 [R2+UR8+0x2b80], R7 ;  /* 0x002b800702007988 */ /* 0x0003e60008000008 */
[----:B--2---:R-:W-:Y:S01]  /*14ef0*/  PRMT R4, R11, 0x7610, R4 ;  /* 0x000076100b047816 */ /* 0x004fe20000000004 */
[----:B------:R2:W-:Y:S01]  /*14f00*/  STS.U8 [R2+UR8+0x2c00], R9 ;  /* 0x002c000902007988 */ /* 0x0005e20008000008 */
[----:B0-----:R-:W-:Y:S01]  /*14f10*/  MOV R8, 0x5d ;  /* 0x0000005d00087802 */ /* 0x001fe20000000f00 */
[----:B------:R-:W-:-:S02]  /*14f20*/  IMAD.MOV.U32 R11, RZ, RZ, 0x6a ;  /* 0x0000006aff0b7424 */ /* 0x000fc400078e00ff */
        /* <DEDUP_REMOVED lines=12> */
[----:B------:R-:W-:Y:S02]  /*14ff0*/  HFMA2 R9, -RZ, RZ, 0, 5.84125518798828125e-06 ;  /* 0x00000062ff097431 */ /* 0x000fe400000001ff */
        /* <DEDUP_REMOVED lines=18> */
[----:B-1----:R-:W-:-:S03]  /*15120*/  IMAD.MOV.U32 R7, RZ, RZ, 0x6b ;  /* 0x0000006bff077424 */ /* 0x002fc600078e00ff */
[----:B------:R1:W-:Y:S01]  /*15130*/  STS.U8 [R2+UR8+0x3300], R3 ;  /* 0x0033000302007988 */ /* 0x0003e20008000008 */
[----:B--2---:R-:W-:-:S03]  /*15140*/  HFMA2 R8, -RZ, RZ, 0, 6.4373016357421875e-06 ;  /* 0x0000006cff087431 */ /* 0x004fc600000001ff */
        /* <DEDUP_REMOVED lines=27> */
[----:B------:R-:W-:Y:S02]  /*15300*/  HFMA2 R8, -RZ, RZ, 0, 7.03334808349609375e-06 ;  /* 0x00000076ff087431 */ /* 0x000fe400000001ff */
[----:B------:R1:W-:Y:S01]  /*15310*/  STS.U8 [R2+UR8+0x3500], R6 ;  /* 0x0035000602007988 */ /* 0x0003e20008000008 */
[----:B--2---:R-:W-:-:S03]  /*15320*/  IMAD.MOV.U32 R5, RZ, RZ, 0x47 ;  /* 0x00000047ff057424 */ /* 0x004fc600078e00ff */
        /* <DEDUP_REMOVED lines=25> */
[----:B-1----:R-:W-:-:S03]  /*154c0*/  HFMA2 R9, -RZ, RZ, 0, 7.62939453125e-06 ;  /* 0x00000080ff097431 */ /* 0x002fc600000001ff */
        /* <DEDUP_REMOVED lines=24> */
[----:B------:R-:W-:Y:S02]  /*15650*/  HFMA2 R9, -RZ, RZ, 0, 8.22544097900390625e-06 ;  /* 0x0000008aff097431 */ /* 0x000fe400000001ff */
        /* <DEDUP_REMOVED lines=27> */
[----:B--2---:R-:W-:-:S03]  /*15810*/  HFMA2 R8, -RZ, RZ, 0, 8.8214874267578125e-06 ;  /* 0x00000094ff087431 */ /* 0x004fc600000001ff */
        /* <DEDUP_REMOVED lines=24> */
[----:B------:R-:W-:Y:S02]  /*159a0*/  HFMA2 R8, -RZ, RZ, 0, 9.41753387451171875e-06 ;  /* 0x0000009eff087431 */ /* 0x000fe400000001ff */
[----:B------:R0:W-:Y:S01]  /*159b0*/  STS.U8 [R2+UR8+0x4900], R6 ;  /* 0x0049000602007988 */ /* 0x0001e20008000008 */
[----:B-1----:R-:W-:-:S03]  /*159c0*/  IMAD.MOV.U32 R5, RZ, RZ, 0x89 ;  /* 0x00000089ff057424 */ /* 0x002fc600078e00ff */
        /* <DEDUP_REMOVED lines=25> */
[----:B0-----:R-:W-:-:S03]  /*15b60*/  HFMA2 R9, -RZ, RZ, 0, 1.0013580322265625e-05 ;  /* 0x000000a8ff097431 */ /* 0x001fc600000001ff */
        /* <DEDUP_REMOVED lines=24> */
[----:B------:R-:W-:Y:S02]  /*15cf0*/  HFMA2 R9, -RZ, RZ, 0, 1.060962677001953125e-05 ;  /* 0x000000b2ff097431 */ /* 0x000fe400000001ff */
[----:B------:R1:W-:Y:S01]  /*15d00*/  STS.U8 [R2+UR8+0x5700], R7 ;  /* 0x0057000702007988 */ /* 0x0003e20008000008 */
[----:B--2---:R-:W-:-:S03]  /*15d10*/  IMAD.MOV.U32 R5, RZ, RZ, 0xab ;  /* 0x000000abff057424 */ /* 0x004fc600078e00ff */
[----:B------:R2:W-:Y:S01]  /*15d20*/  STS.U8 [R2+UR8+0x5780], R3 ;  /* 0x0057800302007988 */ /* 0x0005e20008000008 */
[----:B0-----:R-:W-:-:S03]  /*15d30*/  IMAD.MOV.U32 R6, RZ, RZ, 0xac ;  /* 0x000000acff067424 */ /* 0x001fc600078e00ff */
[----:B------:R0:W-:Y:S01]  /*15d40*/  STS.U8 [R2+UR8+0x5580], R5 ;  /* 0x0055800502007988 */ /* 0x0001e20008000008 */
[----:B-1----:R-:W-:Y:S02]  /*15d50*/  PRMT R7, R8, 0x7610, R7 ;  /* 0x0000761008077816 */ /* 0x002fe40000000007 */
[----:B------:R-:W-:Y:S01]  /*15d60*/  PRMT R8, R10, 0x7610, R8 ;  /* 0x000076100a087816 */ /* 0x000fe20000000008 */
[----:B------:R-:W-:Y:S01]  /*15d70*/  IMAD.MOV.U32 R10, RZ, RZ, 0xb9 ;  /* 0x000000b9ff0a7424 */ /* 0x000fe200078e00ff */
[----:B------:R1:W-:Y:S01]  /*15d80*/  STS.U8 [R2+UR8+0x5600], R6 ;  /* 0x0056000602007988 */ /* 0x0003e20008000008 */
[----:B--2---:R-:W-:Y:S02]  /*15d90*/  IMAD.MOV.U32 R3, RZ, RZ, 0xb6 ;  /* 0x000000b6ff037424 */ /* 0x004fe400078e00ff */
[----:B0-----:R-:W-:Y:S01]  /*15da0*/  IMAD.MOV.U32 R5, RZ, RZ, 0xb1 ;  /* 0x000000b1ff057424 */ /* 0x001fe200078e00ff */
[----:B------:R0:W-:Y:S04]  /*15db0*/  STS.U8 [R2+UR8+0x5900], R9 ;  /* 0x0059000902007988 */ /* 0x0001e80008000008 */
[----:B------:R2:W-:Y:S01]  /*15dc0*/  STS.U8 [R2+UR8+0x5800], R4 ;  /* 0x0058000402007988 */ /* 0x0005e20008000008 */
[----:B-1----:R-:W-:-:S03]  /*15dd0*/  IMAD.MOV.U32 R6, RZ, RZ, 0xb3 ;  /* 0x000000b3ff067424 */ /* 0x002fc600078e00ff */
[----:B------:R1:W-:Y:S01]  /*15de0*/  STS.U8 [R2+UR8+0x5880], R5 ;  /* 0x0058800502007988 */ /* 0x0003e20008000008 */
[----:B0-----:R-:W-:Y:S01]  /*15df0*/  PRMT R9, R10, 0x7610, R9 ;  /* 0x000076100a097816 */ /* 0x001fe20000000009 */
[----:B------:R-:W-:Y:S02]  /*15e00*/  IMAD.MOV.U32 R10, RZ, RZ, 0xbd ;  /* 0x000000bdff0a7424 */ /* 0x000fe400078e00ff */
[----:B------:R0:W-:Y:S01]  /*15e10*/  STS.U8 [R2+UR8+0x5980], R6 ;  /* 0x0059800602007988 */ /* 0x0001e20008000008 */
[----:B--2---:R-:W-:-:S03]  /*15e20*/  MOV R4, 0xb7 ;  /* 0x000000b700047802 */ /* 0x004fc60000000f00 */
[----:B------:R2:W-:Y:S01]  /*15e30*/  STS.U8 [R2+UR8+0x5a00], R7 ;  /* 0x005a000702007988 */ /* 0x0005e20008000008 */
[----:B-1----:R-:W-:-:S03]  /*15e40*/  IMAD.MOV.U32 R5, RZ, RZ, 0xb8 ;  /* 0x000000b8ff057424 */ /* 0x002fc600078e00ff */
[----:B------:R1:W-:Y:S01]  /*15e50*/  STS.U8 [R2+UR8+0x5b00], R3 ;  /* 0x005b000302007988 */ /* 0x0003e20008000008 */
[----:B0-----:R-:W-:Y:S01]  /*15e60*/  PRMT R6, R11, 0x7610, R6 ;  /* 0x000076100b067816 */ /* 0x001fe20000000006 */
[----:B------:R-:W-:Y:S02]  /*15e70*/  IMAD.MOV.U32 R11, RZ, RZ, 0xbe ;  /* 0x000000beff0b7424 */ /* 0x000fe400078e00ff */
[----:B------:R0:W-:Y:S01]  /*15e80*/  STS.U8 [R2+UR8+0x5b80], R4 ;  /* 0x005b800402007988 */ /* 0x0001e20008000008 */
[----:B--2---:R-:W-:-:S03]  /*15e90*/  IMAD.MOV.U32 R7, RZ, RZ, 0xbb ;  /* 0x000000bbff077424 */ /* 0x004fc600078e00ff */
[----:B------:R2:W-:Y:S01]  /*15ea0*/  STS.U8 [R2+UR8+0x5c00], R5 ;  /* 0x005c000502007988 */ /* 0x0005e20008000008 */
[----:B-1----:R-:W-:Y:S01]  /*15eb0*/  PRMT R3, R10, 0x7610, R3 ;  /* 0x000076100a037816 */ /* 0x002fe20000000003 */
[----:B------:R-:W-:Y:S02]  /*15ec0*/  IMAD.MOV.U32 R10, RZ, RZ, 0xc2 ;  /* 0x000000c2ff0a7424 */ /* 0x000fe400078e00ff */
[----:B------:R1:W-:Y:S01]  /*15ed0*/  STS.U8 [R2+UR8+0x5c80], R9 ;  /* 0x005c800902007988 */ /* 0x0003e20008000008 */
[----:B0-----:R-:W-:Y:S01]  /*15ee0*/  PRMT R4, R11, 0x7610, R4 ;  /* 0x000076100b047816 */ /* 0x001fe20000000004 */
[----:B------:R-:W-:Y:S02]  /*15ef0*/  IMAD.MOV.U32 R11, RZ, RZ, 0xc5 ;  /* 0x000000c5ff0b7424 */ /* 0x000fe400078e00ff */
[----:B------:R0:W-:Y:S01]  /*15f00*/  STS.U8 [R2+UR8+0x5d00], R6 ;  /* 0x005d000602007988 */ /* 0x0001e20008000008 */
[----:B--2---:R-:W-:-:S03]  /*15f10*/  IMAD.MOV.U32 R5, RZ, RZ, 0xbf ;  /* 0x000000bfff057424 */ /* 0x004fc600078e00ff */
[----:B------:R2:W-:Y:S01]  /*15f20*/  STS.U8 [R2+UR8+0x5d80], R7 ;  /* 0x005d800702007988 */ /* 0x0005e20008000008 */
[----:B-1----:R-:W-:-:S03]  /*15f30*/  MOV R9, 0xc1 ;  /* 0x000000c100097802 */ /* 0x002fc60000000f00 */
[----:B------:R1:W-:Y:S01]  /*15f40*/  STS.U8 [R2+UR8+0x5a80], R8 ;  /* 0x005a800802007988 */ /* 0x0003e20008000008 */
[----:B0-----:R-:W-:-:S03]  /*15f50*/  IMAD.MOV.U32 R6, RZ, RZ, 0xc0 ;  /* 0x000000c0ff067424 */ /* 0x001fc600078e00ff */
[----:B------:R0:W-:Y:S01]  /*15f60*/  STS.U8 [R2+UR8+0x5e80], R3 ;  /* 0x005e800302007988 */ /* 0x0001e20008000008 */
[----:B--2---:R-:W-:Y:S01]  /*15f70*/  PRMT R7, R10, 0x7610, R7 ;  /* 0x000076100a077816 */ /* 0x004fe20000000007 */
[----:B------:R-:W-:Y:S02]  /*15f80*/  IMAD.MOV.U32 R10, RZ, RZ, 0xc4 ;  /* 0x000000c4ff0a7424 */ /* 0x000fe400078e00ff */
[----:B------:R2:W-:Y:S01]  /*15f90*/  STS.U8 [R2+UR8+0x5f00], R4 ;  /* 0x005f000402007988 */ /* 0x0005e20008000008 */
[----:B-1----:R-:W-:-:S03]  /*15fa0*/  HFMA2 R8, -RZ, RZ, 0, 1.12056732177734375e-05 ;  /* 0x000000bcff087431 */ /* 0x002fc600000001ff */
[----:B------:R1:W-:Y:S01]  /*15fb0*/  STS.U8 [R2+UR8+0x5f80], R5 ;  /* 0x005f800502007988 */ /* 0x0003e20008000008 */
[----:B0-----:R-:W-:-:S03]  /*15fc0*/  IMAD R3, R39, -0x4b9ff597, RZ ;  /* 0xb4600a6927037824 */ /* 0x001fc600078e02ff */
[----:B------:R0:W-:Y:S01]  /*15fd0*/  STS.U8 [R2+UR8+0x6000], R6 ;  /* 0x0060000602007988 */ /* 0x0001e20008000008 */
[----:B--2---:R-:W-:-:S03]  /*15fe0*/  IMAD.MOV.U32 R4, RZ, RZ, -0x6bd21946 ;  /* 0x942de6baff047424 */ /* 0x004fc600078e00ff */
[----:B------:R2:W-:Y:S01]  /*15ff0*/  STS.U8 [R2+UR8+0x6080], R9 ;  /* 0x0060800902007988 */ /* 0x0005e20008000008 */
[C---:B------:R-:W-:Y:S02]  /*16000*/  IMAD R3, R38.reuse, 0x7760bb20, R3 ;  /* 0x7760bb2026037824 */ /* 0x040fe400078e0203 */
[----:B-1----:R-:W-:Y:S01]  /*16010*/  IMAD.MOV.U32 R5, RZ, RZ, 0x40 ;  /* 0x00000040ff057424 */ /* 0x002fe200078e00ff */
[----:B------:R1:W-:Y:S01]  /*16020*/  STS.U8 [R2+UR8+0x6100], R7 ;  /* 0x0061000702007988 */ /* 0x0003e20008000008 */
[----:B0-----:R-:W-:Y:S02]  /*16030*/  IMAD.MOV.U32 R6, RZ, RZ, 0x73c4cd04 ;  /* 0x73c4cd04ff067424 */ /* 0x001fe400078e00ff */
[----:B------:R-:W-:Y:S01]  /*16040*/  IMAD.WIDE.U32 R4, R38, -0x4b9ff597, R4 ;  /* 0xb4600a6926047825 */ /* 0x000fe200078e0004 */
[----:B------:R0:W-:Y:S03]  /*16050*/  STS.U8 [R2+UR8+0x5e00], R8 ;  /* 0x005e000802007988 */ /* 0x0001e60008000008 */
[----:B--2---:R-:W-:Y:S01]  /*16060*/  IMAD R9, R39, 0x772c5f11, RZ ;  /* 0x772c5f1127097824 */ /* 0x004fe200078e02ff */
[----:B------:R2:W-:Y:S01]  /*16070*/  STS.U8 [R2+UR8+0x6200], R10 ;  /* 0x0062000a02007988 */ /* 0x0005e20008000008 */
[----:B-1----:R-:W-:-:S02]  /*16080*/  IMAD.MOV.U32 R7, RZ, RZ, -0x768ed2c8 ;  /* 0x89712d38ff077424 */ /* 0x002fc400078e00ff */
[C---:B------:R-:W-:Y:S01]  /*16090*/  IMAD R9, R38.reuse, 0x530f32eb, R9 ;  /* 0x530f32eb26097824 */ /* 0x040fe200078e0209 */
[----:B------:R-:W-:Y:S01]  /*160a0*/  STS.U8 [R2+UR8+0x6280], R11 ;  /* 0x0062800b02007988 */ /* 0x000fe20008000008 */
[----:B------:R-:W-:-:S03]  /*160b0*/  IMAD.WIDE.U32 R6, R38, 0x772c5f11, R6 ;  /* 0x772c5f1126067825 */ /* 0x000fc600078e0006 */
[----:B------:R1:W-:Y:S01]  /*160c0*/  STS.U8 [R2+UR8+0x6300], R12 ;  /* 0x0063000c02007988 */ /* 0x0003e20008000008 */
[----:B0-----:R-:W-:Y:S02]  /*160d0*/  IMAD.MOV.U32 R8, RZ, RZ, 0xc3 ;  /* 0x000000c3ff087424 */ /* 0x001fe400078e00ff */
[----:B------:R-:W-:Y:S01]  /*160e0*/  IMAD.IADD R5, R5, 0x1, R3 ;  /* 0x0000000105057824 */ /* 0x000fe200078e0203 */
[----:B------:R-:W-:Y:S01]  /*160f0*/  STS.U8 [R2+UR8], RZ ;  /* 0x000000ff02007988 */ /* 0x000fe20008000008 */
[----:B------:R-:W-:Y:S02]  /*16100*/  IMAD.IADD R3, R7, 0x1, R9 ;  /* 0x0000000107037824 */ /* 0x000fe400078e0209 */
[----:B------:R-:W-:Y:S01]  /*16110*/  IMAD.MOV.U32 R7, RZ, RZ, 0xc8 ;  /* 0x000000c8ff077424 */ /* 0x000fe200078e00ff */
[----:B------:R0:W-:Y:S01]  /*16120*/  STS.U8 [R2+UR8+0x6180], R8 ;  /* 0x0061800802007988 */ /* 0x0001e20008000008 */
[----:B------:R-:W-:Y:S01]  /*16130*/  SHF.R.U64 R4, R4, 0x15, R5 ;  /* 0x0000001504047819 */ /* 0x000fe20000001205 */
[----:B--2---:R-:W-:Y:S01]  /*16140*/  IMAD.MOV.U32 R10, RZ, RZ, 0xcd ;  /* 0x000000cdff0a7424 */ /* 0x004fe200078e00ff */
[----:B-1----:R-:W-:-:S02]  /*16150*/  MOV R12, 0xcf ;  /* 0x000000cf000c7802 */ /* 0x002fc40000000f00 */
[----:B------:R-:W-:Y:S01]  /*16160*/  PRMT R5, R7, 0x7610, R5 ;  /* 0x0000761007057816 */ /* 0x000fe20000000005 */
[----:B------:R-:W-:Y:S01]  /*16170*/  IMAD.MOV.U32 R9, RZ, RZ, 0xcb ;  /* 0x000000cbff097424 */ /* 0x000fe200078e00ff */
[----:B0-----:R-:W-:Y:S01]  /*16180*/  PRMT R8, R13, 0x7610, R8 ;  /* 0x000076100d087816 */ /* 0x001fe20000000008 */
[----:B------:R-:W-:Y:S01]  /*16190*/  IMAD.MOV.U32 R11, RZ, RZ, 0xce ;  /* 0x000000ceff0b7424 */ /* 0x000fe200078e00ff */
[----:B------:R-:W-:Y:S01]  /*161a0*/  SHF.R.U64 R3, R6, 0x15, R3 ;  /* 0x0000001506037819 */ /* 0x000fe20000001203 */
[----:B------:R-:W-:Y:S02]  /*161b0*/  IMAD.MOV.U32 R6, RZ, RZ, 0xc9 ;  /* 0x000000c9ff067424 */ /* 0x000fe400078e00ff */
[----:B------:R-:W-:Y:S01]  /*161c0*/  HFMA2 R7, -RZ, RZ, 0, 1.204013824462890625e-05 ;  /* 0x000000caff077431 */ /* 0x000fe200000001ff */
[----:B------:R0:W-:Y:S01]  /*161d0*/  STS.U8 [R2+UR8+0x6380], R8 ;  /* 0x0063800802007988 */ /* 0x0001e20008000008 */
[----:B------:R-:W-:Y:S01]  /*161e0*/  IMAD.MOV.U32 R13, RZ, RZ, 0xdb ;  /* 0x000000dbff0d7424 */ /* 0x000fe200078e00ff */
[----:B------:R-:W-:-:S02]  /*161f0*/  LOP3.LUT R3, R3, 0x7ffffff, RZ, 0xc0, !PT ;  /* 0x07ffffff03037812 */ /* 0x000fc400078ec0ff */
[----:B------:R1:W-:Y:S04]  /*16200*/  STS.U8 [R2+UR8+0x6400], R5 ;  /* 0x0064000502007988 */ /* 0x0003e80008000008 */
[----:B------:R2:W-:Y:S01]  /*16210*/  STS.U8 [R2+UR8+0x6680], R10 ;  /* 0x0066800a02007988 */ /* 0x0005e20008000008 */
[----:B0-----:R-:W-:Y:S01]  /*16220*/  PRMT R8, R9, 0x7610, R8 ;  /* 0x0000761009087816 */ /* 0x001fe20000000008 */
[----:B------:R-:W-:Y:S02]  /*16230*/  IMAD.MOV.U32 R9, RZ, RZ, 0xcc ;  /* 0x000000ccff097424 */ /* 0x000fe400078e00ff */
[----:B------:R0:W-:Y:S01]  /*16240*/  STS.U8 [R2+UR8+0x6700], R11 ;  /* 0x0067000b02007988 */ /* 0x0001e20008000008 */
[----:B-1----:R-:W-:Y:S01]  /*16250*/  PRMT R5, R12, 0x7610, R5 ;  /* 0x000076100c057816 */ /* 0x002fe20000000005 */
[----:B------:R-:W-:-:S02]  /*16260*/  IMAD.MOV.U32 R12, RZ, RZ, 0xd6 ;  /* 0x000000d6ff0c7424 */ /* 0x000fc400078e00ff */
[----:B------:R1:W-:Y:S01]  /*16270*/  STS.U8 [R2+UR8+0x6600], R9 ;  /* 0x0066000902007988 */ /* 0x0003e20008000008 */
[----:B--2---:R-:W-:-:S03]  /*16280*/  HFMA2 R10, -RZ, RZ, 0, 1.26361846923828125e-05 ;  /* 0x000000d4ff0a7431 */ /* 0x004fc600000001ff */
        /* <DEDUP_REMOVED lines=8> */
[----:B------:R-:W-:Y:S01]  /*16310*/  PRMT R11, R12, 0x7610, R11 ;  /* 0x000076100c0b7816 */ /* 0x000fe2000000000b */
[----:B------:R-:W-:Y:S02]  /*16320*/  IMAD.MOV.U32 R12, RZ, RZ, 0xda ;  /* 0x000000daff0c7424 */ /* 0x000fe400078e00ff */
[----:B0-----:R-:W-:Y:S01]  /*16330*/  IMAD.MOV.U32 R6, RZ, RZ, 0xd0 ;  /* 0x000000d0ff067424 */ /* 0x001fe200078e00ff */
[----:B------:R0:W-:Y:S01]  /*16340*/  STS.U8 [R2+UR8+0x6580], R8 ;  /* 0x0065800802007988 */ /* 0x0001e20008000008 */
[----:B-1----:R-:W-:-:S03]  /*16350*/  IMAD.MOV.U32 R7, RZ, RZ, 0xd1 ;  /* 0x000000d1ff077424 */ /* 0x002fc600078e00ff */
[----:B------:R1:W-:Y:S01]  /*16360*/  STS.U8 [R2+UR8+0x6800], R6 ;  /* 0x0068000602007988 */ /* 0x0003e20008000008 */
[----:B--2---:R-:W-:Y:S01]  /*16370*/  PRMT R9, R12, 0x7610, R9 ;  /* 0x000076100c097816 */ /* 0x004fe20000000009 */
[----:B------:R-:W-:Y:S02]  /*16380*/  HFMA2 R12, -RZ, RZ, 0, 1.323223114013671875e-05 ;  /* 0x000000deff0c7431 */ /* 0x000fe400000001ff */
        /* <DEDUP_REMOVED lines=32> */
[----:B------:R0:W-:Y:S04]  /*16590*/  STS.U8 [R2+UR8+0x7000], R5 ;  /* 0x0070000502007988 */ /* 0x0001e80008000008 */
[----:B------:R3:W-:Y:S01]  /*165a0*/  STS.U8 [R2+UR8+0x7280], R7 ;  /* 0x0072800702007988 */ /* 0x0007e20008000008 */
[----:B-1----:R-:W-:Y:S01]  /*165b0*/  PRMT R10, R12, 0x7610, R10 ;  /* 0x000076100c0a7816 */ /* 0x002fe2000000000a */
[----:B--2---:R-:W-:Y:S01]  /*165c0*/  IMAD.MOV.U32 R11, RZ, RZ, 0xe4 ;  /* 0x000000e4ff0b7424 */ /* 0x004fe200078e00ff */
[----:B------:R-:W-:Y:S01]  /*165d0*/  MOV R12, 0xed ;  /* 0x000000ed000c7802 */ /* 0x000fe20000000f00 */
[----:B------:R1:W-:Y:S01]  /*165e0*/  STS.U8 [R2+UR8+0x6f00], R6 ;  /* 0x006f000602007988 */ /* 0x0003e20008000008 */
[----:B0-----:R-:W-:-:S03]  /*165f0*/  IMAD.MOV.U32 R5, RZ, RZ, 0xe6 ;  /* 0x000000e6ff057424 */ /* 0x001fc600078e00ff */
[----:B------:R0:W-:Y:S01]  /*16600*/  STS.U8 [R2+UR8+0x6d00], R9 ;  /* 0x006d000902007988 */ /* 0x0001e20008000008 */
[----:B---3--:R-:W-:-:S03]  /*16610*/  IMAD.MOV.U32 R7, RZ, RZ, 0xec ;  /* 0x000000ecff077424 */ /* 0x008fc600078e00ff */
[----:B------:R2:W-:Y:S01]  /*16620*/  STS.U8 [R2+UR8+0x7300], R5 ;  /* 0x0073000502007988 */ /* 0x0005e20008000008 */
[----:B-1----:R-:W-:Y:S01]  /*16630*/  PRMT R6, R11, 0x7610, R6 ;  /* 0x000076100b067816 */ /* 0x002fe20000000006 */
[----:B------:R-:W-:Y:S02]  /*16640*/  IMAD.MOV.U32 R11, RZ, RZ, 0xe7 ;  /* 0x000000e7ff0b7424 */ /* 0x000fe400078e00ff */
[----:B------:R1:W-:Y:S01]  /*16650*/  STS.U8 [R2+UR8+0x7080], R8 ;  /* 0x0070800802007988 */ /* 0x0003e20008000008 */
[----:B0-----:R-:W-:-:S03]  /*16660*/  IMAD.MOV.U32 R9, RZ, RZ, 0xe2 ;  /* 0x000000e2ff097424 */ /* 0x001fc600078e00ff */
[----:B------:R0:W-:Y:S01]  /*16670*/  STS.U8 [R2+UR8+0x7200], R6 ;  /* 0x0072000602007988 */ /* 0x0001e20008000008 */
[----:B--2---:R-:W-:Y:S02]  /*16680*/  PRMT R5, R7, 0x7610, R5 ;  /* 0x0000761007057816 */ /* 0x004fe40000000005 */
[----:B------:R-:W-:Y:S01]  /*16690*/  PRMT R7, R12, 0x7610, R7 ;  /* 0x000076100c077816 */ /* 0x000fe20000000007 */
[----:B------:R-:W-:Y:S01]  /*166a0*/  HFMA2 R12, -RZ, RZ, 0, 1.442432403564453125e-05 ;  /* 0x000000f2ff0c7431 */ /* 0x000fe200000001ff */
[----:B------:R2:W-:Y:S01]  /*166b0*/  STS.U8 [R2+UR8+0x7100], R9 ;  /* 0x0071000902007988 */ /* 0x0005e20008000008 */
[----:B-1----:R-:W-:-:S03]  /*166c0*/  HFMA2 R8, -RZ, RZ, 0, 1.3828277587890625e-05 ;  /* 0x000000e8ff087431 */ /* 0x002fc600000001ff */
[----:B------:R1:W-:Y:S01]  /*166d0*/  STS.U8 [R2+UR8+0x7380], R11 ;  /* 0x0073800b02007988 */ /* 0x0003e20008000008 */
[----:B0-----:R-:W-:-:S03]  /*166e0*/  IMAD.MOV.U32 R6, RZ, RZ, 0xeb ;  /* 0x000000ebff067424 */ /* 0x001fc600078e00ff */
[----:B------:R0:W-:Y:S01]  /*166f0*/  STS.U8 [R2+UR8+0x7500], R10 ;  /* 0x0075000a02007988 */ /* 0x0001e20008000008 */
[----:B--2---:R-:W-:-:S03]  /*16700*/  IMAD.MOV.U32 R9, RZ, RZ, 0xe9 ;  /* 0x000000e9ff097424 */ /* 0x004fc600078e00ff */
        /* <DEDUP_REMOVED lines=19> */
[----:B------:R-:W-:Y:S01]  /*16840*/  IMAD R13, R38, 0x181a9317, R13 ;  /* 0x181a9317260d7824 */ /* 0x000fe200078e020d */
[----:B0-----:R-:W-:Y:S02]  /*16850*/  MOV R11, 0xf7 ;  /* 0x000000f7000b7802 */ /* 0x001fe40000000f00 */
[----:B------:R0:W-:Y:S01]  /*16860*/  STS.U8 [R2+UR8+0x7800], R9 ;  /* 0x0078000902007988 */ /* 0x0001e20008000008 */
[----:B--2---:R-:W-:-:S03]  /*16870*/  HFMA2 R10, -RZ, RZ, 0, 1.490116119384765625e-05 ;  /* 0x000000faff0a7431 */ /* 0x004fc600000001ff */
[----:B------:R2:W-:Y:S01]  /*16880*/  STS.U8 [R2+UR8+0x7900], R6 ;  /* 0x0079000602007988 */ /* 0x0005e20008000008 */
[----:B-1----:R-:W-:-:S03]  /*16890*/  IMAD.MOV.U32 R8, RZ, RZ, 0xf5 ;  /* 0x000000f5ff087424 */ /* 0x002fc600078e00ff */
[----:B------:R1:W-:Y:S01]  /*168a0*/  STS.U8 [R2+UR8+0x7980], R5 ;  /* 0x0079800502007988 */ /* 0x0003e20008000008 */
[----:B0-----:R-:W-:-:S03]  /*168b0*/  PRMT R9, R11, 0x7610, R9 ;  /* 0x000076100b097816 */ /* 0x001fc60000000009 */
[----:B------:R0:W-:Y:S01]  /*168c0*/  STS.U8 [R2+UR8+0x7a00], R7 ;  /* 0x007a000702007988 */ /* 0x0001e20008000008 */
[----:B--2---:R-:W-:-:S03]  /*168d0*/  IMAD.MOV.U32 R6, RZ, RZ, 0x160 ;  /* 0x00000160ff067424 */ /* 0x004fc600078e00ff */
[----:B------:R2:W-:Y:S01]  /*168e0*/  STS.U8 [R2+UR8+0x7a80], R8 ;  /* 0x007a800802007988 */ /* 0x0005e20008000008 */
[----:B-1----:R-:W-:-:S03]  /*168f0*/  IMAD R5, R39, -0x22633260, RZ ;  /* 0xdd9ccda027057824 */ /* 0x002fc600078e02ff */
[----:B------:R1:W-:Y:S01]  /*16900*/  STS.U8 [R2+UR8+0x7b80], R9 ;  /* 0x007b800902007988 */ /* 0x0003e20008000008 */
[----:B------:R-:W-:Y:S02]  /*16910*/  IMAD R39, R39, 0x3749a7f9, RZ ;  /* 0x3749a7f927277824 */ /* 0x000fe400078e02ff */
[----:B0-----:R-:W-:Y:S01]  /*16920*/  IMAD.MOV.U32 R7, RZ, RZ, 0x0 ;  /* 0x00000000ff077424 */ /* 0x001fe200078e00ff */
[----:B------:R0:W-:Y:S01]  /*16930*/  STS.U8 [R2+UR8+0x7b00], R12 ;  /* 0x007b000c02007988 */ /* 0x0001e20008000008 */
[----:B------:R-:W-:Y:S01]  /*16940*/  IMAD R11, R38, 0xbb, R5 ;  /* 0x000000bb260b7824 */ /* 0x000fe200078e0205 */
[----:B------:R-:W-:Y:S01]  /*16950*/  LOP3.LUT R5, R4, 0x7ffffff, RZ, 0xc0, !PT ;  /* 0x07ffffff04057812 */ /* 0x000fe200078ec0ff */
[----:B------:R-:W-:Y:S01]  /*16960*/  IMAD.WIDE.U32 R6, R38, -0x22633260, R6 ;  /* 0xdd9ccda026067825 */ /* 0x000fe200078e0006 */
[----:B------:R-:W-:Y:S03]  /*16970*/  STS.U8 [R2+UR8+0x7c00], R14 ;  /* 0x007c000e02007988 */ /* 0x000fe60008000008 */
[----:B--2---:R-:W-:Y:S01]  /*16980*/  IMAD.MOV.U32 R8, RZ, RZ, -0x7634d860 ;  /* 0x89cb27a0ff087424 */ /* 0x004fe200078e00ff */
[----:B------:R-:W-:Y:S01]  /*16990*/  LOP3.LUT R4, R5, 0xf8000000, R6, 0xf8, !PT ;  /* 0xf800000005047812 */ /* 0x000fe200078ef806 */
[----:B-1----:R-:W-:Y:S01]  /*169a0*/  IMAD.MOV.U32 R9, RZ, RZ, 0x2501550a ;  /* 0x2501550aff097424 */ /* 0x002fe200078e00ff */
[----:B0-----:R-:W-:Y:S01]  /*169b0*/  PRMT R12, R10, 0x7610, R12 ;  /* 0x000076100a0c7816 */ /* 0x001fe2000000000c */
[----:B------:R-:W-:Y:S01]  /*169c0*/  IMAD.IADD R10, R7, 0x1, R11 ;  /* 0x00000001070a7824 */ /* 0x000fe200078e020b */
[----:B------:R-:W-:Y:S01]  /*169d0*/  STS.U8 [R2+UR8+0x7c80], R15 ;  /* 0x007c800f02007988 */ /* 0x000fe20008000008 */
[----:B------:R-:W-:Y:S01]  /*169e0*/  IMAD.WIDE.U32 R6, R38, -0x5ea76960, R8 ;  /* 0xa15896a026067825 */ /* 0x000fe200078e0008 */
[----:B------:R-:W-:-:S02]  /*169f0*/  MOV R8, 0x7168255e ;  /* 0x7168255e00087802 */ /* 0x000fc40000000f00 */
[----:B------:R-:W-:Y:S01]  /*16a00*/  LOP3.LUT R5, R10, 0x1fffff, RZ, 0xc0, !PT ;  /* 0x001fffff0a057812 */ /* 0x000fe200078ec0ff */
[----:B------:R0:W-:Y:S01]  /*16a10*/  STS.U8 [R2+UR8+0x7d00], R12 ;  /* 0x007d000c02007988 */ /* 0x0001e20008000008 */
[----:B------:R-:W-:Y:S01]  /*16a20*/  IADD3 R7, PT, PT, R7, R13, RZ ;  /* 0x0000000d07077210 */ /* 0x000fe20007ffe0ff */
[----:B------:R-:W-:Y:S01]  /*16a30*/  IMAD.MOV.U32 R10, RZ, RZ, 0xfc ;  /* 0x000000fcff0a7424 */ /* 0x000fe200078e00ff */
[----:B------:R-:W-:Y:S01]  /*16a40*/  LOP3.LUT R6, R3, 0xf8000000, R6, 0xf8, !PT ;  /* 0xf800000003067812 */ /* 0x000fe200078ef806 */
[----:B------:R-:W-:Y:S01]  /*16a50*/  IMAD.MOV.U32 R3, RZ, RZ, 0xfe ;  /* 0x000000feff037424 */ /* 0x000fe200078e00ff */
[----:B------:R-:W-:Y:S01]  /*16a60*/  LOP3.LUT R7, R7, 0x1fffff, RZ, 0xc0, !PT ;  /* 0x001fffff07077812 */ /* 0x000fe200078ec0ff */
[----:B------:R-:W1:Y:S01]  /*16a70*/  I2F.F64.U64 R4, R4 ;  /* 0x0000000400047312 */ /* 0x000e620000301800 */
[----:B------:R-:W-:Y:S01]  /*16a80*/  IMAD.MOV.U32 R11, RZ, RZ, 0xfd ;  /* 0x000000fdff0b7424 */ /* 0x000fe200078e00ff */
[----:B------:R-:W-:Y:S01]  /*16a90*/  STS.U8 [R2+UR8+0x7e00], R10 ;  /* 0x007e000a02007988 */ /* 0x000fe20008000008 */
[----:B------:R-:W-:Y:S01]  /*16aa0*/  IMAD.MOV.U32 R13, RZ, RZ, 0xff ;  /* 0x000000ffff0d7424 */ /* 0x000fe200078e00ff */
[----:B0-----:R-:W-:Y:S01]  /*16ab0*/  PRMT R12, R3, 0x7610, R12 ;  /* 0x00007610030c7816 */ /* 0x001fe2000000000c */
[----:B------:R-:W-:Y:S01]  /*16ac0*/  IMAD.MOV.U32 R9, RZ, RZ, 0xfb ;  /* 0x000000fbff097424 */ /* 0x000fe200078e00ff */
[----:B------:R-:W-:Y:S01]  /*16ad0*/  STS.U8 [R2+UR8+0x7e80], R11 ;  /* 0x007e800b02007988 */ /* 0x000fe20008000008 */
[----:B------:R-:W-:Y:S01]  /*16ae0*/  IMAD R3, R38, -0x5fb1ba29, R39 ;  /* 0xa04e45d726037824 */ /* 0x000fe200078e0227 */
[----:B------:R-:W0:Y:S02]  /*16af0*/  I2F.F64.U64 R6, R6 ;  /* 0x0000000600067312 */ /* 0x000e240000301800 */
[----:B------:R-:W-:Y:S04]  /*16b00*/  STS.U8 [R2+UR8+0x7f00], R12 ;  /* 0x007f000c02007988 */ /* 0x000fe80008000008 */
[----:B------:R-:W-:Y:S01]  /*16b10*/  STS.U8 [R2+UR8+0x7f80], R13 ;  /* 0x007f800d02007988 */ /* 0x000fe20008000008 */
[----:B-1----:R-:W-:-:S03]  /*16b20*/  DMUL R4, R4, 1.1102230246251565404e-16 ;  /* 0x3ca0000004047828 */ /* 0x002fc60000000000 */
[----:B------:R1:W-:Y:S01]  /*16b30*/  STS.U8 [R2+UR8+0x7d80], R9 ;  /* 0x007d800902007988 */ /* 0x0003e20008000008 */
[----:B0-----:R-:W-:-:S04]  /*16b40*/  DMUL R6, R6, 1.1102230246251565404e-16 ;  /* 0x3ca0000006067828 */ /* 0x001fc80000000000 */
[----:B------:R-:W-:Y:S01]  /*16b50*/  DMUL R16, R4, 256 ;  /* 0x4070000004107828 */ /* 0x000fe20000000000 */
[----:B-1----:R-:W-:-:S03]  /*16b60*/  IMAD.MOV.U32 R9, RZ, RZ, -0x53e2e89f ;  /* 0xac1d1761ff097424 */ /* 0x002fc600078e00ff */
[----:B------:R-:W-:Y:S01]  /*16b70*/  DMUL R18, R6, 256 ;  /* 0x4070000006127828 */ /* 0x000fe20000000000 */
[----:B------:R-:W-:-:S04]  /*16b80*/  IMAD.WIDE.U32 R38, R38, 0x3749a7f9, R8 ;  /* 0x3749a7f926267825 */ /* 0x000fc800078e0008 */
[----:B------:R-:W-:Y:S02]  /*16b90*/  IMAD.IADD R39, R39, 0x1, R3 ;  /* 0x0000000127277824 */ /* 0x000fe400078e0203 */
[----:B------:R-:W-:-:S03]  /*16ba0*/  IMAD.MOV.U32 R3, RZ, RZ, RZ ;  /* 0x000000ffff037224 */ /* 0x000fc600078e00ff */
[----:B------:R-:W-:-:S07]  /*16bb0*/  LOP3.LUT R39, R39, 0xffff, RZ, 0xc0, !PT ;  /* 0x0000ffff27277812 */ /* 0x000fce00078ec0ff */
.L_x_39:
[----:B0-----:R-:W-:Y:S02]  /*16bc0*/  IMAD.MOV R4, RZ, RZ, -R3 ;  /* 0x000000ffff047224 */ /* 0x001fe400078e0a03 */
[----:B------:R-:W-:Y:S02]  /*16bd0*/  IMAD R39, R39, -0x21131993, RZ ;  /* 0xdeece66d27277824 */ /* 0x000fe400078e02ff */
[----:B------:R-:W-:Y:S01]  /*16be0*/  IMAD.MOV.U32 R5, RZ, RZ, 0x0 ;  /* 0x00000000ff057424 */ /* 0x000fe200078e00ff */
[----:B------:R-:W-:Y:S01]  /*16bf0*/  PRMT R4, R4, 0x7710, RZ ;  /* 0x0000771004047816 */ /* 0x000fe200000000ff */
[----:B------:R-:W-:-:S03]  /*16c00*/  IMAD R7, R38, 0x5, R39 ;  /* 0x0000000526077824 */ /* 0x000fc600078e0227 */
[C---:B------:R-:W-:Y:S01]  /*16c10*/  IADD3 R11, PT, PT, R4.reuse, 0x100, RZ ;  /* 0x00000100040b7810 */ /* 0x040fe20007ffe0ff */
[----:B------:R-:W-:-:S05]  /*16c20*/  VIADD R4, R4, 0xff ;  /* 0x000000ff04047836 */ /* 0x000fca0000000000 */
[----:B------:R-:W-:-:S04]  /*16c30*/  LOP3.LUT R4, R11, R4, RZ, 0xc0, !PT ;  /* 0x000000040b047212 */ /* 0x000fc800078ec0ff */
[----:B------:R-:W-:Y:S01]  /*16c40*/  PRMT R6, R4, 0x9910, RZ ;  /* 0x0000991004067816 */ /* 0x000fe200000000ff */
[----:B------:R-:W-:-:S03]  /*16c50*/  IMAD.MOV.U32 R4, RZ, RZ, 0xb ;  /* 0x0000000bff047424 */ /* 0x000fc600078e00ff */
[----:B------:R-:W-:Y:S01]  /*16c60*/  ISETP.NE.AND P0, PT, R6, RZ, PT ;  /* 0x000000ff0600720c */ /* 0x000fe20003f05270 */
[----:B------:R-:W-:-:S04]  /*16c70*/  IMAD.WIDE.U32 R38, R38, -0x21131993, R4 ;  /* 0xdeece66d26267825 */ /* 0x000fc800078e0004 */
[----:B------:R-:W-:-:S05]  /*16c80*/  IMAD.IADD R39, R39, 0x1, R7 ;  /* 0x0000000127277824 */ /* 0x000fca00078e0207 */
[----:B------:R-:W-:-:S03]  /*16c90*/  LOP3.LUT R39, R39, 0xffff, RZ, 0xc0, !PT ;  /* 0x0000ffff27277812 */ /* 0x000fc600078ec0ff */
[----:B------:R-:W-:Y:S02]  /*16ca0*/  @!P0 LOP3.LUT R6, R11, 0xffff, RZ, 0xc0, !PT ;  /* 0x0000ffff0b068812 */ /* 0x000fe400078ec0ff */
[--C-:B------:R-:W-:Y:S02]  /*16cb0*/  SHF.R.U32.HI R9, RZ, 0x11, R39.reuse ;  /* 0x00000011ff097819 */ /* 0x100fe40000011627 */
[----:B------:R-:W-:-:S03]  /*16cc0*/  SHF.R.U64 R10, R38, 0x11, R39 ;  /* 0x00000011260a7819 */ /* 0x000fc60000001227 */
[-C--:B------:R-:W-:Y:S02]  /*16cd0*/  @!P0 IMAD R9, R9, R6.reuse, RZ ;  /* 0x0000000609098224 */ /* 0x080fe400078e02ff */
[----:B------:R-:W-:-:S05]  /*16ce0*/  @!P0 IMAD.WIDE.U32 R6, R10, R6, RZ ;  /* 0x000000060a068225 */ /* 0x000fca00078e00ff */
[----:B------:R-:W-:-:S04]  /*16cf0*/  @!P0 IADD3 R7, PT, PT, R7, R9, RZ ;  /* 0x0000000907078210 */ /* 0x000fc80007ffe0ff */
        /* <DEDUP_REMOVED lines=18> */
[C---:B------:R-:W-:Y:S02]  /*16e20*/  @P0 IADD3 R7, PT, PT, -R14.reuse, R7, RZ ;  /* 0x000000070e070210 */ /* 0x040fe40007ffe1ff */
[----:B------:R-:W-:Y:S02]  /*16e30*/  ISETP.NE.U32.AND P0, PT, R14, RZ, PT ;  /* 0x000000ff0e00720c */ /* 0x000fe40003f05070 */
[----:B------:R-:W-:-:S13]  /*16e40*/  ISETP.GE.U32.AND P1, PT, R7, R14, PT ;  /* 0x0000000e0700720c */ /* 0x000fda0003f26070 */
[----:B------:R-:W-:-:S05]  /*16e50*/  @P1 IMAD.IADD R7, R7, 0x1, -R14 ;  /* 0x0000000107071824 */ /* 0x000fca00078e0a0e */
[----:B------:R-:W-:-:S04]  /*16e60*/  SEL R7, R8, R7, !P0 ;  /* 0x0000000708077207 */ /* 0x000fc80004000000 */
[----:B------:R-:W-:-:S04]  /*16e70*/  IADD3 R6, PT, PT, R10, R12, -R7 ;  /* 0x0000000c0a067210 */ /* 0x000fc80007ffe807 */
[----:B------:R-:W-:-:S13]  /*16e80*/  ISETP.GT.AND P1, PT, R6, -0x1, PT ;  /* 0xffffffff0600780c */ /* 0x000fda0003f24270 */
[----:B------:R-:W-:Y:S05]  /*16e90*/  @P1 BRA `(.L_x_37) ;  /* 0x0000000000501947 */ /* 0x000fea0003800000 */
[----:B------:R-:W-:Y:S01]  /*16ea0*/  BSSY.RECONVERGENT B1, `(.L_x_37) ;  /* 0x0000013000017945 */ /* 0x000fe20003800200 */
.L_x_38:
        /* <DEDUP_REMOVED lines=13> */
[----:B------:R-:W-:-:S04]  /*16f80*/  @P1 IADD3 R7, PT, PT, -R14, R7, RZ ;  /* 0x000000070e071210 */ /* 0x000fc80007ffe1ff */
[----:B------:R-:W-:-:S04]  /*16f90*/  SEL R7, R8, R7, !P0 ;  /* 0x0000000708077207 */ /* 0x000fc80004000000 */
[----:B------:R-:W-:-:S04]  /*16fa0*/  IADD3 R10, PT, PT, R10, R12, -R7 ;  /* 0x0000000c0a0a7210 */ /* 0x000fc80007ffe807 */
[----:B------:R-:W-:-:S13]  /*16fb0*/  ISETP.GE.AND P1, PT, R10, RZ, PT ;  /* 0x000000ff0a00720c */ /* 0x000fda0003f26270 */
[----:B------:R-:W-:Y:S05]  /*16fc0*/  @!P1 BRA `(.L_x_38) ;  /* 0xfffffffc00b89947 */ /* 0x000fea000383ffff */
[----:B------:R-:W-:Y:S05]  /*16fd0*/  BSYNC.RECONVERGENT B1 ;  /* 0x0000000000017941 */ /* 0x000fea0003800200 */
.L_x_37:
[----:B------:R-:W-:Y:S05]  /*16fe0*/  BSYNC.RECONVERGENT B0 ;  /* 0x0000000000007941 */ /* 0x000fea0003800200 */
.L_x_36:
        /* <DEDUP_REMOVED lines=17> */
[----:B------:R-:W-:Y:S01]  /*17100*/  IMAD.MOV.U32 R14, RZ, RZ, RZ ;  /* 0x000000ffff0e7224 */ /* 0x000fe200078e00ff */
[----:B------:R-:W-:Y:S01]  /*17110*/  UMOV UR14, 0x74df99c8 ;  /* 0x74df99c8000e7882 */ /* 0x000fe20000000000 */
[----:B------:R-:W-:Y:S01]  /*17120*/  UMOV UR15, 0x3fdb0cb1 ;  /* 0x3fdb0cb1000f7882 */ /* 0x000fe20000000000 */
[----:B------:R-:W-:Y:S03]  /*17130*/  BSSY.RECONVERGENT B0, `(.L_x_40) ;  /* 0x000005e000007945 */ /* 0x000fe60003800200 */
        /* <DEDUP_REMOVED lines=15> */
[----:B------:R-:W-:Y:S01]  /*17230*/  IADD3 R27, PT, PT, R3, 0x1, RZ ;  /* 0x00000001031b7810 */ /* 0x000fe20007ffe0ff */
[----:B------:R-:W-:-:S04]  /*17240*/  @P1 IMAD.MOV R10, RZ, RZ, R13 ;  /* 0x000000ffff0a1224 */ /* 0x000fc800078e020d */
[----:B------:R-:W-:Y:S02]  /*17250*/  IMAD.IADD R11, R3, 0x1, R10 ;  /* 0x00000001030b7824 */ /* 0x000fe400078e020a */
[----:B------:R-:W-:Y:S08]  /*17260*/  I2F.F64 R8, R10 ;  /* 0x0000000a00087312 */ /* 0x000ff00000201c00 */
[----:B------:R-:W0:Y:S02]  /*17270*/  I2F.F64 R4, R11 ;  /* 0x0000000b00047312 */ /* 0x000e240000201c00 */
[----:B0-----:R-:W-:-:S02]  /*17280*/  DFMA R6, R4, -UR12, R6 ;  /* 0x8000000c04067c2b */ /* 0x001fc40008000006 */
[----:B------:R-:W-:Y:S01]  /*17290*/  DFMA R8, R4, -UR12, R8 ;  /* 0x8000000c04087c2b */ /* 0x000fe20008000008 */
[C---:B------:R-:W-:Y:S01]  /*172a0*/  IADD3 R5, PT, PT, R10.reuse, 0x1, RZ ;  /* 0x000000010a057810 */ /* 0x040fe20007ffe0ff */
[----:B------:R-:W-:-:S04]  /*172b0*/  IMAD.SHL.U32 R4, R10, 0x80, RZ ;  /* 0x000000800a047824 */ /* 0x000fc800078e00ff */
[----:B------:R-:W-:Y:S02]  /*172c0*/  DADD R24, R24, -R6 ;  /* 0x0000000018187229 */ /* 0x000fe40000000806 */
[----:B------:R-:W-:Y:S01]  /*172d0*/  DADD R22, R22, -R8 ;  /* 0x0000000016167229 */ /* 0x000fe20000000808 */
[----:B------:R-:W-:-:S05]  /*172e0*/  VIADD R6, R4, 0x80 ;  /* 0x0000008004067836 */ /* 0x000fca0000000000 */
[----:B------:R-:W-:Y:S01]  /*172f0*/  LOP3.LUT R7, R6, 0x7f80, RZ, 0xc0, !PT ;  /* 0x00007f8006077812 */ /* 0x000fe200078ec0ff */
[C---:B------:R-:W-:Y:S02]  /*17300*/  DADD R20, R24.reuse, -1 ;  /* 0xbff0000018147429 */ /* 0x040fe40000000000 */
[C---:B------:R-:W-:Y:S02]  /*17310*/  DSETP.GT.AND P0, PT, R24.reuse, R22, PT ;  /* 0x000000161800722a */ /* 0x040fe40003f04000 */
[----:B------:R-:W-:Y:S01]  /*17320*/  IMAD.IADD R7, R0, 0x1, R7 ;  /* 0x0000000100077824 */ /* 0x000fe200078e0207 */
[----:B------:R-:W-:Y:S02]  /*17330*/  DFMA R8, -R24, R24, 0.5 ;  /* 0x3fe000001808742b */ /* 0x000fe40000000118 */
[----:B------:R-:W-:Y:S01]  /*17340*/  DADD R12, R22, -1 ;  /* 0xbff00000160c7429 */ /* 0x000fe20000000000 */
[----:B------:R-:W-:Y:S01]  /*17350*/  FSEL R15, RZ, 1.875, !P0 ;  /* 0x3ff00000ff0f7808 */ /* 0x000fe20004000000 */
[----:B------:R0:W1:Y:S01]  /*17360*/  LDS.U8 R44, [R7] ;  /* 0x00000000072c7984 */ /* 0x0000620000000000 */
[----:B------:R-:W-:Y:S01]  /*17370*/  FSEL R11, RZ, 1.875, P0 ;  /* 0x3ff00000ff0b7808 */ /* 0x000fe20000000000 */
[----:B------:R-:W-:-:S02]  /*17380*/  DADD R20, R20, UR14 ;  /* 0x0000000e14147e29 */ /* 0x000fc40008000000 */
[----:B------:R-:W-:Y:S02]  /*17390*/  DFMA R8, -R22, R22, R8 ;  /* 0x000000161608722b */ /* 0x000fe40000000108 */
[----:B------:R-:W-:Y:S01]  /*173a0*/  DADD R14, R24, -R14 ;  /* 0x00000000180e7229 */ /* 0x000fe2000000080e */
[----:B------:R-:W-:Y:S01]  /*173b0*/  @P0 IMAD.MOV R5, RZ, RZ, R10 ;  /* 0x000000ffff050224 */ /* 0x000fe200078e020a */
[----:B------:R-:W-:Y:S01]  /*173c0*/  DADD R12, R12, UR14 ;  /* 0x0000000e0c0c7e29 */ /* 0x000fe20008000000 */
[----:B------:R-:W-:Y:S01]  /*173d0*/  IMAD.MOV.U32 R10, RZ, RZ, RZ ;  /* 0x000000ffff0a7224 */ /* 0x000fe200078e00ff */
[----:B0-----:R-:W-:Y:S01]  /*173e0*/  DFMA R6, -R20, R20, 0.5 ;  /* 0x3fe000001406742b */ /* 0x001fe20000000114 */
[----:B------:R-:W-:Y:S02]  /*173f0*/  IMAD.SHL.U32 R5, R5, 0x80, RZ ;  /* 0x0000008005057824 */ /* 0x000fe400078e00ff */
[----:B------:R-:W-:Y:S01]  /*17400*/  @!P0 IMAD.MOV R27, RZ, RZ, R3 ;  /* 0x000000ffff1b8224 */ /* 0x000fe200078e0203 */
[----:B------:R-:W-:-:S02]  /*17410*/  DADD R14, R14, UR12 ;  /* 0x0000000c0e0e7e29 */ /* 0x000fc40008000000 */
[----:B------:R-:W-:Y:S01]  /*17420*/  LOP3.LUT R5, R5, 0x7f80, RZ, 0xc0, !PT ;  /* 0x00007f8005057812 */ /* 0x000fe200078ec0ff */
[----:B------:R-:W-:Y:S02]  /*17430*/  DADD R10, R22, -R10 ;  /* 0x00000000160a7229 */ /* 0x000fe4000000080a */
[----:B------:R-:W-:Y:S01]  /*17440*/  DSETP.GEU.AND P0, PT, R8, RZ, PT ;  /* 0x000000ff0800722a */ /* 0x000fe20003f0e000 */
[----:B------:R-:W-:Y:S01]  /*17450*/  IADD3 R26, PT, PT, R0, R5, RZ ;  /* 0x00000005001a7210 */ /* 0x000fe20007ffe0ff */
[----:B------:R-:W-:Y:S01]  /*17460*/  DFMA R6, -R12, R12, R6 ;  /* 0x0000000c0c06722b */ /* 0x000fe20000000106 */
[----:B------:R-:W-:Y:S01]  /*17470*/  LOP3.LUT R5, R4, 0x7f80, RZ, 0xc0, !PT ;  /* 0x00007f8004057812 */ /* 0x000fe200078ec0ff */
[----:B------:R-:W-:Y:S01]  /*17480*/  DFMA R40, -R14, R14, 0.5 ;  /* 0x3fe000000e28742b */ /* 0x000fe2000000010e */
[----:B------:R-:W-:Y:S01]  /*17490*/  IMAD.MOV.U32 R4, RZ, RZ, 0x1 ;  /* 0x00000001ff047424 */ /* 0x000fe200078e00ff */
[----:B------:R-:W-:Y:S01]  /*174a0*/  DADD R10, R10, UR12 ;  /* 0x0000000c0a0a7e29 */ /* 0x000fe20008000000 */
[----:B------:R-:W0:Y:S01]  /*174b0*/  LDS.U8 R26, [R26] ;  /* 0x000000001a1a7984 */ /* 0x000e220000000000 */
[----:B------:R-:W-:-:S02]  /*174c0*/  IMAD.IADD R5, R0, 0x1, R5 ;  /* 0x0000000100057824 */ /* 0x000fc400078e0205 */
[----:B------:R-:W-:-:S03]  /*174d0*/  DSETP.GEU.AND P2, PT, R6, RZ, PT ;  /* 0x000000ff0600722a */ /* 0x000fc60003f4e000 */
[----:B------:R2:W3:Y:S01]  /*174e0*/  LDS.U8 R42, [R5] ;  /* 0x00000000052a7984 */ /* 0x0004e20000000000 */
[----:B------:R-:W-:Y:S01]  /*174f0*/  DFMA R40, -R10, R10, R40 ;  /* 0x0000000a0a28722b */ /* 0x000fe20000000128 */
[----:B--2---:R-:W2:Y:S01]  /*17500*/  MUFU.RCP64H R5, R29 ;  /* 0x0000001d00057308 */ /* 0x004ea20000001800 */
[----:B-1----:R-:W-:-:S06]  /*17510*/  IADD3 R45, PT, PT, R3, 0x1, R44 ;  /* 0x00000001032d7810 */ /* 0x002fcc0007ffe02c */
[----:B------:R-:W-:Y:S02]  /*17520*/  DSETP.GEU.AND P1, PT, R40, RZ, PT ;  /* 0x000000ff2800722a */ /* 0x000fe40003f2e000 */
[----:B--2---:R-:W-:Y:S01]  /*17530*/  DFMA R46, R4, -R28, 1 ;  /* 0x3ff00000042e742b */ /* 0x004fe2000000081c */
[----:B0-----:R-:W-:-:S07]  /*17540*/  IMAD.IADD R43, R26, 0x1, R27 ;  /* 0x000000011a2b7824 */ /* 0x001fce00078e021b */
[----:B------:R-:W-:Y:S01]  /*17550*/  DFMA R26, R46, R46, R46 ;  /* 0x0000002e2e1a722b */ /* 0x000fe2000000002e */
[----:B------:R-:W-:Y:S01]  /*17560*/  LOP3.LUT R43, R43, 0xff, RZ, 0xc0, !PT ;  /* 0x000000ff2b2b7812 */ /* 0x000fe200078ec0ff */
[----:B---3--:R-:W-:Y:S01]  /*17570*/  IMAD.IADD R44, R42, 0x1, R3 ;  /* 0x000000012a2c7824 */ /* 0x008fe200078e0203 */
[----:B------:R-:W-:Y:S02]  /*17580*/  LOP3.LUT R3, R45, 0xff, RZ, 0xc0, !PT ;  /* 0x000000ff2d037812 */ /* 0x000fe400078ec0ff */
[----:B------:R-:W-:Y:S02]  /*17590*/  LEA R46, R43, R0, 0x7 ;  /* 0x000000002b2e7211 */ /* 0x000fe400078e38ff */
        /* <DEDUP_REMOVED lines=23> */
.L_x_41:
[----:B------:R-:W-:Y:S05]  /*17710*/  BSYNC.RECONVERGENT B0 ;  /* 0x0000000000007941 */ /* 0x000fea0003800200 */
.L_x_40:
[----:B------:R0:W1:Y:S01]  /*17720*/  LDS.U8 R23, [R46] ;  /* 0x000000002e177984 */ /* 0x0000620000000000 */
[----:B------:R-:W-:Y:S01]  /*17730*/  BSSY.RECONVERGENT B0, `(.L_x_42) ;  /* 0x0000016000007945 */ /* 0x000fe20003800200 */
[----:B------:R-:W-:Y:S02]  /*17740*/  CS2R R8, SRZ ;  /* 0x0000000000087805 */ /* 0x000fe4000001ff00 */
[----:B------:R-:W-:Y:S01]  /*17750*/  LEA R3, R3, R0, 0x7 ;  /* 0x0000000003037211 */ /* 0x000fe200078e38ff */
[----:B------:R-:W-:Y:S06]  /*17760*/  @!P1 BRA `(.L_x_43) ;  /* 0x0000000000489947 */ /* 0x000fec0003800000 */
        /* <DEDUP_REMOVED lines=18> */
.L_x_43:
[----:B------:R-:W-:Y:S05]  /*17890*/  BSYNC.RECONVERGENT B0 ;  /* 0x0000000000007941 */ /* 0x000fea0003800200 */
.L_x_42:
[----:B------:R2:W3:Y:S01]  /*178a0*/  LDS.U8 R14, [R3] ;  /* 0x00000000030e7984 */ /* 0x0004e20000000000 */
[----:B------:R-:W-:Y:S01]  /*178b0*/  BSSY.RECONVERGENT B0, `(.L_x_44) ;  /* 0x0000015000007945 */ /* 0x000fe20003800200 */
[----:B------:R-:W-:-:S03]  /*178c0*/  CS2R R10, SRZ ;  /* 0x00000000000a7805 */ /* 0x000fc6000001ff00 */
[----:B------:R-:W-:Y:S05]  /*178d0*/  @!P2 BRA `(.L_x_45) ;  /* 0x000000000048a947 */ /* 0x000fea0003800000 */
[----:B--23--:R-:W-:Y:S01]  /*178e0*/  IMAD R3, R14, 0xab, RZ ;  /* 0x000000ab0e037824 */ /* 0x00cfe200078e02ff */
[----:B------:R-:W-:-:S04]  /*178f0*/  DMUL R6, R6, R6 ;  /* 0x0000000606067228 */ /* 0x000fc80000000000 */
[----:B------:R-:W-:-:S04]  /*17900*/  SHF.R.U32.HI R3, RZ, 0xb, R3 ;  /* 0x0000000bff037819 */ /* 0x000fc80000011603 */
[----:B------:R-:W-:Y:S01]  /*17910*/  PRMT R3, R3, 0x9910, RZ ;  /* 0x0000991003037816 */ /* 0x000fe200000000ff */
[----:B------:R-:W-:-:S04]  /*17920*/  DMUL R6, R6, R6 ;  /* 0x0000000606067228 */ /* 0x000fc80000000000 */
[----:B------:R-:W-:-:S04]  /*17930*/  IMAD R3, R3, 0xc, RZ ;  /* 0x0000000c03037824 */ /* 0x000fc800078e02ff */
[----:B------:R-:W-:-:S05]  /*17940*/  IMAD.MOV R3, RZ, RZ, -R3 ;  /* 0x000000ffff037224 */ /* 0x000fca00078e0a03 */
[----:B------:R-:W-:-:S04]  /*17950*/  PRMT R3, R3, 0x7710, RZ ;  /* 0x0000771003037816 */ /* 0x000fc800000000ff */
[----:B------:R-:W-:-:S05]  /*17960*/  IADD3 R3, PT, PT, R14, R3, RZ ;  /* 0x000000030e037210 */ /* 0x000fca0007ffe0ff */
[----:B------:R-:W-:-:S05]  /*17970*/  IMAD.SHL.U32 R3, R3, 0x2, RZ ;  /* 0x0000000203037824 */ /* 0x000fca00078e00ff */
[----:B------:R-:W-:-:S04]  /*17980*/  LOP3.LUT R3, R3, 0x1fe, RZ, 0xe2, !PT ;  /* 0x000001fe03037812 */ /* 0x000fc800078ee2ff */
[----:B-1----:R-:W1:Y:S08]  /*17990*/  LDC.S8 R23, c[0x3][R3+0x1] ;  /* 0x00c0004003177b82 */ /* 0x002e700000000200 */
[----:B------:R-:W2:Y:S01]  /*179a0*/  LDC.S8 R22, c[0x3][R3] ;  /* 0x00c0000003167b82 */ /* 0x000ea20000000200 */
[----:B-1----:R-:W1:Y:S08]  /*179b0*/  I2F.F64.S16 R14, R23 ;  /* 0x00000017000e7312 */ /* 0x002e700000101c00 */
[----:B--2---:R-:W2:Y:S01]  /*179c0*/  I2F.F64.S16 R10, R22 ;  /* 0x00000016000a7312 */ /* 0x004ea20000101c00 */
[----:B-1----:R-:W-:-:S08]  /*179d0*/  DMUL R14, R12, R14 ;  /* 0x0000000e0c0e7228 */ /* 0x002fd00000000000 */
[----:B--2---:R-:W-:-:S08]  /*179e0*/  DFMA R10, R20, R10, R14 ;  /* 0x0000000a140a722b */ /* 0x004fd0000000000e */
[----:B------:R-:W-:-:S11]  /*179f0*/  DMUL R10, R6, R10 ;  /* 0x0000000a060a7228 */ /* 0x000fd60000000000 */
.L_x_45:
[----:B------:R-:W-:Y:S05]  /*17a00*/  BSYNC.RECONVERGENT B0 ;  /* 0x0000000000007941 */ /* 0x000fea0003800200 */
.L_x_44:
        /* <DEDUP_REMOVED lines=14> */
[----:B--2---:R-:W-:-:S05]  /*17af0*/  FFMA R3, RZ, R29, R5 ;  /* 0x0000001dff037223 */ /* 0x004fca0000000005 */
[----:B------:R-:W-:-:S13]  /*17b00*/  FSETP.GT.AND P0, PT, |R3|, 1.469367938527859385e-39, PT ;  /* 0x001000000300780b */ /* 0x000fda0003f04200 */
[----:B------:R-:W-:Y:S05]  /*17b10*/  @P0 BRA P1, `(.L_x_47) ;  /* 0x0000000000200947 */ /* 0x000fea0000800000 */
[----:B---3--:R-:W-:Y:S01]  /*17b20*/  IMAD.MOV.U32 R14, RZ, RZ, R10 ;  /* 0x000000ffff0e7224 */ /* 0x008fe200078e000a */
[----:B------:R-:W-:Y:S01]  /*17b30*/  MOV R13, R29 ;  /* 0x0000001d000d7202 */ /* 0x000fe20000000f00 */
[----:B------:R-:W-:Y:S01]  /*17b40*/  IMAD.MOV.U32 R15, RZ, RZ, R11 ;  /* 0x000000ffff0f7224 */ /* 0x000fe200078e000b */
[----:B------:R-:W-:Y:S01]  /*17b50*/  MOV R4, 0x17b80 ;  /* 0x00017b8000047802 */ /* 0x000fe20000000f00 */
[----:B------:R-:W-:-:S07]  /*17b60*/  IMAD.MOV.U32 R12, RZ, RZ, R28 ;  /* 0x000000ffff0c7224 */ /* 0x000fce00078e001c */
[----:B01----:R-:W-:Y:S05]  /*17b70*/  CALL.REL.NOINC `($__internal_0_$__cuda_sm20_div_rn_f64_full) ;  /* 0x000001e800447944 */ /* 0x003fea0003c00000 */
[----:B------:R-:W-:Y:S02]  /*17b80*/  IMAD.MOV.U32 R4, RZ, RZ, R8 ;  /* 0x000000ffff047224 */ /* 0x000fe400078e0008 */
[----:B------:R-:W-:-:S07]  /*17b90*/  IMAD.MOV.U32 R5, RZ, RZ, R9 ;  /* 0x000000ffff057224 */ /* 0x000fce00078e0009 */
.L_x_47:
[----:B------:R-:W-:Y:S05]  /*17ba0*/  BSYNC.RECONVERGENT B0 ;  /* 0x0000000000007941 */ /* 0x000fea0003800200 */
.L_x_46:
[----:B------:R-:W2:Y:S01]  /*17bb0*/  LDS.U8 R3, [R2+UR8] ;  /* 0x0000000802037984 */ /* 0x000ea20008000000 */
[----:B------:R-:W4:Y:S01]  /*17bc0*/  LDCU UR22, c[0x0][0x2f8] ;  /* 0x00005f00ff1677ac */ /* 0x000f220008000800 */
[----:B------:R-:W-:Y:S02]  /*17bd0*/  DADD R34, R4, R34 ;  /* 0x0000000004227229 */ /* 0x000fe40000000022 */
[----:B------:R-:W5:Y:S01]  /*17be0*/  LDS.U8 R6, [R2+UR8+0x80] ;  /* 0x0000800802067984 */ /* 0x000f620008000000 */
[----:B------:R-:W-:Y:S01]  /*17bf0*/  UIADD3 UR13, UPT, UPT, UR9, 0x11, URZ ;  /* 0x00000011090d7890 */ /* 0x000fe2000fffe0ff */
[----:B------:R-:W-:Y:S01]  /*17c00*/  DMUL R28, R28, 0.5 ;  /* 0x3fe000001c1c7828 */ /* 0x000fe20000000000 */
[----:B------:R-:W-:Y:S01]  /*17c10*/  UIADD3 UR14, UPT, UPT, UR9, 0x12, URZ ;  /* 0x00000012090e7890 */ /* 0x000fe2000fffe0ff */
[----:B------:R-:W0:Y:S04]  /*17c20*/  LDS.U8 R7, [R2+UR8+0x100] ;  /* 0x0001000802077984 */ /* 0x000e280008000000 */
[----:B------:R-:W1:Y:S04]  /*17c30*/  LDS.U8 R8, [R2+UR8+0x180] ;  /* 0x0001800802087984 */ /* 0x000e680008000000 */
[----:B------:R-:W3:Y:S01]  /*17c40*/  LDS.U8 R9, [R2+UR8+0x200] ;  /* 0x0002000802097984 */ /* 0x000ee20008000000 */
[----:B----4-:R-:W-:-:S03]  /*17c50*/  UIADD3 UR6, UPT, UPT, -UR22, UR6, URZ ;  /* 0x0000000616067290 */ /* 0x010fc6000fffe1ff */
[----:B------:R-:W4:Y:S01]  /*17c60*/  LDS.U8 R10, [R2+UR8+0x280] ;  /* 0x00028008020a7984 */ /* 0x000f220008000000 */
[----:B------:R-:W-:-:S03]  /*17c70*/  UIMAD UR12, UR4, 0x110, UR6 ;  /* 0x00000110040c78a4 */ /* 0x000fc6000f8e0206 */
[----:B------:R-:W4:Y:S01]  /*17c80*/  LDS.U8 R11, [R2+UR8+0x300] ;  /* 0x00030008020b7984 */ /* 0x000f220008000000 */
[----:B------:R-:W-:-:S03]  /*17c90*/  UIADD3 UR4, UPT, UPT, UR4, 0x1, URZ ;  /* 0x0000000104047890 */ /* 0x000fc6000fffe0ff */
[----:B------:R-:W4:Y:S01]  /*17ca0*/  LDS.U8 R12, [R2+UR8+0x380] ;  /* 0x00038008020c7984 */ /* 0x000f220008000000 */
[----:B------:R-:W-:-:S03]  /*17cb0*/  UISETP.NE.AND UP0, UPT, UR4, 0x4, UPT ;  /* 0x000000040400788c */ /* 0x000fc6000bf05270 */
[----:B------:R-:W-:Y:S01]  /*17cc0*/  STL.128 [UR12], R16 ;  /* 0x00000010ff007987 */ /* 0x000fe20008100c0c */
[----:B------:R-:W-:-:S03]  /*17cd0*/  UIADD3 UR13, UPT, UPT, UR9, 0x13, URZ ;  /* 0x00000013090d7890 */ /* 0x000fc6000fffe0ff */
[----:B--2---:R-:W-:Y:S04]  /*17ce0*/  STL.U8 [UR12+0x10], R3 ;  /* 0x00001003ff007987 */ /* 0x004fe8000810000c */
[----:B------:R-:W2:Y:S01]  /*17cf0*/  LDS.U8 R13, [R2+UR8+0x400] ;  /* 0x00040008020d7984 */ /* 0x000ea20008000000 */
[----:B------:R-:W-:-:S03]  /*17d00*/  UIADD3 UR14, UPT, UPT, UR9, 0x14, URZ ;  /* 0x00000014090e7890 */ /* 0x000fc6000fffe0ff */
[----:B------:R-:W2:Y:S04]  /*17d10*/  LDS.U8 R3, [R2+UR8+0x480] ;  /* 0x0004800802037984 */ /* 0x000ea80008000000 */
        /* <DEDUP_REMOVED lines=8> */
[----:B---3--:R-:W-:Y:S04]  /*17da0*/  STL.U8 [UR12+0x14], R9 ;  /* 0x00001409ff007987 */ /* 0x008fe8000810000c */
        /* <DEDUP_REMOVED lines=17> */
[----:B0-----:R-:W-:Y:S04]  /*17ec0*/  STL.U8 [UR12+0x1a], R6 ;  /* 0x00001a06ff007987 */ /* 0x001fe8000810000c */
[----:B------:R-:W0:Y:S01]  /*17ed0*/  LDS.U8 R13, [R2+UR8+0x900] ;  /* 0x00090008020d7984 */ /* 0x000e220008000000 */
[----:B------:R-:W-:-:S03]  /*17ee0*/  UIADD3 UR14, UPT, UPT, UR9, 0x1e, URZ ;  /* 0x0000001e090e7890 */ /* 0x000fc6000fffe0ff */
[----:B------:R-:W0:Y:S04]  /*17ef0*/  LDS.U8 R6, [R2+UR8+0x980] ;  /* 0x0009800802067984 */ /* 0x000e280008000000 */
[----:B-1----:R-:W-:Y:S01]  /*17f00*/  STL.U8 [UR12+0x1b], R7 ;  /* 0x00001b07ff007987 */ /* 0x002fe2000810000c */
[----:B------:R-:W-:-:S03]  /*17f10*/  UIADD3 UR13, UPT, UPT, UR9, 0x1f, URZ ;  /* 0x0000001f090d7890 */ /* 0x000fc6000fffe0ff */
[----:B---3--:R-:W-:Y:S04]  /*17f20*/  STL.U8 [UR12+0x1c], R8 ;  /* 0x00001c08ff007987 */ /* 0x008fe8000810000c */
[----:B------:R-:W1:Y:S01]  /*17f30*/  LDS.U8 R7, [R2+UR8+0xa00] ;  /* 0x000a000802077984 */ /* 0x000e620008000000 */
[----:B------:R-:W-:-:S03]  /*17f40*/  UIADD3 UR14, UPT, UPT, UR9, 0x20, URZ ;  /* 0x00000020090e7890 */ /* 0x000fc6000fffe0ff */
[----:B----4-:R-:W-:Y:S04]  /*17f50*/  STL.U8 [UR12+0x1d], R9 ;  /* 0x00001d09ff007987 */ /* 0x010fe8000810000c */
[----:B------:R-:W3:Y:S01]  /*17f60*/  LDS.U8 R8, [R2+UR8+0xa80] ;  /* 0x000a800802087984 */ /* 0x000ee20008000000 */
        /* <DEDUP_REMOVED lines=10> */
[----:B------:R-:W-:Y:S04]  /*18010*/  STL.U8 [UR12+0x21], R3 ;  /* 0x00002103ff007987 */ /* 0x000fe8000810000c */
[----:B------:R-:W2:Y:S01]  /*18020*/  LDS.U8 R3, [R2+UR8+0xc80] ;  /* 0x000c800802037984 */ /* 0x000ea20008000000 */
        /* <DEDUP_REMOVED lines=64> */
[----:B------:R-:W-:Y:S04]  /*18430*/  STL.U8 [UR12+0x37], R8 ;  /* 0x00003708ff007987 */ /* 0x000fe8000810000c */
[----:B------:R-:W3:Y:S01]  /*18440*/  LDS.U8 R8, [R2+UR8+0x1780] ;  /* 0x0017800802087984 */ /* 0x000ee20008000000 */
[----:B------:R-:W-:-:S03]  /*18450*/  UIADD3 UR13, UPT, UPT, UR9, 0x3b, URZ ;  /* 0x0000003b090d7890 */ /* 0x000fc6000fffe0ff */
[----:B--2---:R-:W-:Y:S04]  /*18460*/  STL.U8 [UR12+0x38], R9 ;  /* 0x00003809ff007987 */ /* 0x004fe8000810000c */
[----:B------:R-:W2:Y:S01]  /*18470*/  LDS.U8 R13, [R2+UR8+0x1800] ;  /* 0x00180008020d7984 */ /* 0x000ea20008000000 */
[----:B------:R-:W-:-:S03]  /*18480*/  UIADD3 UR14, UPT, UPT, UR9, 0x3c, URZ ;  /* 0x0000003c090e7890 */ /* 0x000fc6000fffe0ff */
[----:B------:R-:W2:Y:S04]  /*18490*/  LDS.U8 R9, [R2+UR8+0x1880] ;  /* 0x0018800802097984 */ /* 0x000ea80008000000 */
        /* <DEDUP_REMOVED lines=27> */
[----:B------:R-:W0:Y:S01]  /*18650*/  LDS.U8 R13, [R2+UR8+0x1d00] ;  /* 0x001d0008020d7984 */ /* 0x000e220008000000 */
[----:B------:R-:W-:-:S03]  /*18660*/  UIADD3 UR14, UPT, UPT, UR9, 0x46, URZ ;  /* 0x00000046090e7890 */ /* 0x000fc6000fffe0ff */
[----:B----4-:R-:W-:Y:S04]  /*18670*/  STL.U8 [UR12+0x43], R6 ;  /* 0x00004306ff007987 */ /* 0x010fe8000810000c */
[----:B------:R-:W4:Y:S01]  /*18680*/  LDS.U8 R3, [R2+UR8+0x1d80] ;  /* 0x001d800802037984 */ /* 0x000f220008000000 */
[----:B------:R-:W-:-:S03]  /*18690*/  UIADD3 UR13, UPT, UPT, UR9, 0x47, URZ ;  /* 0x00000047090d7890 */ /* 0x000fc6000fffe0ff */
[----:B-1----:R-:W-:Y:S04]  /*186a0*/  STL.U8 [UR12+0x44], R10 ;  /* 0x0000440aff007987 */ /* 0x002fe8000810000c */
[----:B------:R-:W1:Y:S01]  /*186b0*/  LDS.U8 R6, [R2+UR8+0x1e00] ;  /* 0x001e000802067984 */ /* 0x000e620008000000 */
[----:B------:R-:W-:-:S03]  /*186c0*/  UIADD3 UR14, UPT, UPT, UR9, 0x48, URZ ;  /* 0x00000048090e7890 */ /* 0x000fc6000fffe0ff */
[----:B-----5:R-:W-:Y:S04]  /*186d0*/  STL.U8 [UR12+0x45], R7 ;  /* 0x00004507ff007987 */ /* 0x020fe8000810000c */
        /* <DEDUP_REMOVED lines=14> */
[----:B------:R-:W2:Y:S04]  /*187c0*/  LDS.U8 R12, [R2+UR8+0x2100] ;  /* 0x00210008020c7984 */ /* 0x000ea80008000000 */
[----:B0-----:R-:W-:Y:S04]  /*187d0*/  STL.U8 [UR12+0x4a], R13 ;  /* 0x00004a0dff007987 */ /* 0x001fe8000810000c */
[----:B----4-:R-:W-:Y:S01]  /*187e0*/  STL.U8 [UR12+0x4b], R3 ;  /* 0x00004b03ff007987 */ /* 0x010fe2000810000c */
[----:B------:R-:W-:Y:S02]  /*187f0*/  UIADD3 UR14, UPT, UPT, UR9, 0x4e, URZ ;  /* 0x0000004e090e7890 */ /* 0x000fe4000fffe0ff */
[----:B------:R-:W-:Y:S01]  /*18800*/  UIADD3 UR13, UPT, UPT, UR9, 0x4f, URZ ;  /* 0x0000004f090d7890 */ /* 0x000fe2000fffe0ff */
[----:B-1----:R-:W-:Y:S04]  /*18810*/  STL.U8 [UR12+0x4c], R6 ;  /* 0x00004c06ff007987 */ /* 0x002fe8000810000c */
[----:B-----5:R-:W-:Y:S01]  /*18820*/  STL.U8 [UR12+0x4d], R7 ;  /* 0x00004d07ff007987 */ /* 0x020fe2000810000c */
[----:B------:R-:W-:-:S03]  /*18830*/  UIADD3 UR14, UPT, UPT, UR9, 0x50, URZ ;  /* 0x00000050090e7890 */ /* 0x000fc6000fffe0ff */
[----:B------:R-:W0:Y:S01]  /*18840*/  LDS.U8 R3, [R2+UR8+0x2180] ;  /* 0x0021800802037984 */ /* 0x000e220008000000 */
[----:B------:R-:W-:-:S03]  /*18850*/  UIADD3 UR13, UPT, UPT, UR9, 0x51, URZ ;  /* 0x00000051090d7890 */ /* 0x000fc6000fffe0ff */
[----:B---3--:R-:W-:Y:S04]  /*18860*/  STL.U8 [UR12+0x4e], R10 ;  /* 0x00004e0aff007987 */ /* 0x008fe8000810000c */
[----:B------:R-:W1:Y:S04]  /*18870*/  LDS.U8 R13, [R2+UR8+0x2200] ;  /* 0x00220008020d7984 */ /* 0x000e680008000000 */
[----:B------:R-:W-:Y:S01]  /*18880*/  STL.U8 [UR12+0x4f], R8 ;  /* 0x00004f08ff007987 */ /* 0x000fe2000810000c */
[----:B------:R-:W-:-:S03]  /*18890*/  UIADD3 UR14, UPT, UPT, UR9, 0x52, URZ ;  /* 0x00000052090e7890 */ /* 0x000fc6000fffe0ff */
[----:B------:R-:W3:Y:S01]  /*188a0*/  LDS.U8 R6, [R2+UR8+0x2280] ;  /* 0x0022800802067984 */ /* 0x000ee20008000000 */
[----:B------:R-:W-:-:S03]  /*188b0*/  UIADD3 UR13, UPT, UPT, UR9, 0x53, URZ ;  /* 0x00000053090d7890 */ /* 0x000fc6000fffe0ff */
[----:B--2---:R-:W-:Y:S04]  /*188c0*/  STL.U8 [UR12+0x50], R11 ;  /* 0x0000500bff007987 */ /* 0x004fe8000810000c */
[----:B------:R-:W-:Y:S01]  /*188d0*/  STL.U8 [UR12+0x51], R9 ;  /* 0x00005109ff007987 */ /* 0x000fe2000810000c */
[----:B------:R-:W-:-:S03]  /*188e0*/  UIADD3 UR14, UPT, UPT, UR9, 0x54, URZ ;  /* 0x00000054090e7890 */ /* 0x000fc6000fffe0ff */
[----:B------:R-:W2:Y:S04]  /*188f0*/  LDS.U8 R7, [R2+UR8+0x2300] ;  /* 0x0023000802077984 */ /* 0x000ea80008000000 */
[----:B------:R-:W-:Y:S01]  /*18900*/  STL.U8 [UR12+0x52], R12 ;  /* 0x0000520cff007987 */ /* 0x000fe2000810000c */
        /* <DEDUP_REMOVED lines=8> */
[----:B---3--:R-:W-:Y:S01]  /*18990*/  STL.U8 [UR12+0x55], R6 ;  /* 0x00005506ff007987 */ /* 0x008fe2000810000c */
[----:B------:R-:W-:-:S03]  /*189a0*/  UIADD3 UR14, UPT, UPT, UR9, 0x58, URZ ;  /* 0x00000058090e7890 */ /* 0x000fc6000fffe0ff */
[----:B------:R-:W3:Y:S04]  /*189b0*/  LDS.U8 R11, [R2+UR8+0x2500] ;  /* 0x00250008020b7984 */ /* 0x000ee80008000000 */
[----:B------:R-:W5:Y:S04]  /*189c0*/  LDS.U8 R3, [R2+UR8+0x2580] ;  /* 0x0025800802037984 */ /* 0x000f680008000000 */
[----:B--2---:R-:W-:Y:S01]  /*189d0*/  STL.U8 [UR12+0x56], R7 ;  /* 0x00005607ff007987 */ /* 0x004fe2000810000c */
[----:B------:R-:W-:-:S03]  /*189e0*/  UIADD3 UR13, UPT, UPT, UR9, 0x59, URZ ;  /* 0x00000059090d7890 */ /* 0x000fc6000fffe0ff */
[----:B------:R-:W2:Y:S04]  /*189f0*/  LDS.U8 R12, [R2+UR8+0x2600] ;  /* 0x00260008020c7984 */ /* 0x000ea80008000000 */
        /* <DEDUP_REMOVED lines=9> */
[----:B---3--:R-:W-:Y:S01]  /*18a90*/  STL.U8 [UR12+0x5a], R11 ;  /* 0x00005a0bff007987 */ /* 0x008fe2000810000c */
[----:B------:R-:W-:-:S03]  /*18aa0*/  UIADD3 UR13, UPT, UPT, UR9, 0x5d, URZ ;  /* 0x0000005d090d7890 */ /* 0x000fc6000fffe0ff */
[----:B-----5:R-:W-:Y:S01]  /*18ab0*/  STL.U8 [UR12+0x5b], R3 ;  /* 0x00005b03ff007987 */ /* 0x020fe2000810000c */
[----:B------:R-:W-:-:S03]  /*18ac0*/  UIADD3 UR14, UPT, UPT, UR9, 0x5e, URZ ;  /* 0x0000005e090e7890 */ /* 0x000fc6000fffe0ff */
[----:B------:R-:W3:Y:S04]  /*18ad0*/  LDS.U8 R8, [R2+UR8+0x2800] ;  /* 0x0028000802087984 */ /* 0x000ee80008000000 */
        /* <DEDUP_REMOVED lines=12> */
[----:B------:R-:W5:Y:S04]  /*18ba0*/  LDS.U8 R6, [R2+UR8+0x2a80] ;  /* 0x002a800802067984 */ /* 0x000f680008000000 */
[----:B---3--:R-:W-:Y:S01]  /*18bb0*/  STL.U8 [UR12+0x60], R8 ;  /* 0x00006008ff007987 */ /* 0x008fe2000810000c */
        /* <DEDUP_REMOVED lines=13> */
[----:B-----5:R-:W-:Y:S01]  /*18c90*/  STL.U8 [UR12+0x65], R6 ;  /* 0x00006506ff007987 */ /* 0x020fe2000810000c */
[----:B------:R-:W-:-:S03]  /*18ca0*/  UIADD3 UR14, UPT, UPT, UR9, 0x68, URZ ;  /* 0x00000068090e7890 */ /* 0x000fc6000fffe0ff */
[----:B------:R-:W1:Y:S04]  /*18cb0*/  LDS.U8 R9, [R2+UR8+0x2d00] ;  /* 0x002d000802097984 */ /* 0x000e680008000000 */
        /* <DEDUP_REMOVED lines=12> */
[----:B------:R-:W5:Y:S04]  /*18d80*/  LDS.U8 R7, [R2+UR8+0x2f80] ;  /* 0x002f800802077984 */ /* 0x000f680008000000 */
[----:B-1----:R-:W-:Y:S01]  /*18d90*/  STL.U8 [UR12+0x6a], R9 ;  /* 0x00006a09ff007987 */ /* 0x002fe2000810000c */
        /* <DEDUP_REMOVED lines=37> */
[----:B------:R-:W3:Y:S01]  /*18ff0*/  LDS.U8 R13, [R2+UR8+0x3600] ;  /* 0x00360008020d7984 */ /* 0x000ee20008000000 */
[----:B------:R-:W-:-:S03]  /*19000*/  UIADD3 UR14, UPT, UPT, UR9, 0x7a, URZ ;  /* 0x0000007a090e7890 */ /* 0x000fc6000fffe0ff */
[----:B--2---:R-:W-:Y:S04]  /*19010*/  STL.U8 [UR12+0x77], R7 ;  /* 0x00007707ff007987 */ /* 0x004fe8000810000c */
[----:B------:R-:W2:Y:S04]  /*19020*/  LDS.U8 R3, [R2+UR8+0x3680] ;  /* 0x0036800802037984 */ /* 0x000ea80008000000 */
        /* <DEDUP_REMOVED lines=32> */
[----:B-----5:R-:W-:Y:S01]  /*19230*/  STL.U8 [UR12+0x83], R9 ;  /* 0x00008309ff007987 */ /* 0x020fe2000810000c */
        /* <DEDUP_REMOVED lines=178> */
[----:B------:R-:W-:Y:S02]  /*19d60*/  UIADD3 UR13, UPT, UPT, UR9, 0xc1, URZ ;  /* 0x000000c1090d7890 */ /* 0x000fe4000fffe0ff */
[----:B------:R-:W-:Y:S01]  /*19d70*/  UIADD3 UR14, UPT, UPT, UR9, 0xc2, URZ ;  /* 0x000000c2090e7890 */ /* 0x000fe2000fffe0ff */
[----:B-----5:R-:W-:Y:S04]  /*19d80*/  STL.U8 [UR12+0xbf], R3 ;  /* 0x0000bf03ff007987 */ /* 0x020fe8000810000c */
        /* <DEDUP_REMOVED lines=15> */
[----:B---3--:R-:W-:Y:S04]  /*19e80*/  STL.U8 [UR12+0xc4], R8 ;  /* 0x0000c408ff007987 */ /* 0x008fe8000810000c */
        /* <DEDUP_REMOVED lines=14> */
[----:B------:R-:W1:Y:S01]  /*19f70*/  LDS.U8 R9, [R2+UR8+0x5f00] ;  /* 0x005f000802097984 */ /* 0x000e620008000000 */
        /* <DEDUP_REMOVED lines=26> */
[----:B------:R-:W-:Y:S02]  /*1a120*/  UIADD3 UR13, UPT, UPT, UR9, 0xd5, URZ ;  /* 0x000000d5090d7890 */ /* 0x000fe4000fffe0ff */
[----:B------:R-:W-:Y:S01]  /*1a130*/  UIADD3 UR14, UPT, UPT, UR9, 0xd6, URZ ;  /* 0x000000d6090e7890 */ /* 0x000fe2000fffe0ff */
[----:B-----5:R-:W-:Y:S04]  /*1a140*/  STL.U8 [UR12+0xd3], R7 ;  /* 0x0000d307ff007987 */ /* 0x020fe8000810000c */
[----:B-1----:R-:W-:Y:S01]  /*1a150*/  STL.U8 [UR12+0xd4], R12 ;  /* 0x0000d40cff007987 */ /* 0x002fe2000810000c */
[----:B------:R-:W-:-:S02]  /*1a160*/  UIADD3 UR13, UPT, UPT, UR9, 0xd7, URZ ;  /* 0x000000d7090d7890 */ /* 0x000fc4000fffe0ff */
[----:B------:R-:W-:Y:S01]  /*1a170*/  UIADD3 UR14, UPT, UPT, UR9, 0xd8, URZ ;  /* 0x000000d8090e7890 */ /* 0x000fe2000fffe0ff */
[----:B---3--:R-:W-:Y:S04]  /*1a180*/  STL.U8 [UR12+0xd5], R8 ;  /* 0x0000d508ff007987 */ /* 0x008fe8000810000c */
[----:B--2---:R-:W-:Y:S01]  /*1a190*/  STL.U8 [UR12+0xd6], R13 ;  /* 0x0000d60dff007987 */ /* 0x004fe2000810000c */
        /* <DEDUP_REMOVED lines=167> */
[----:B---3--:R0:W-:Y:S01]  /*1ac10*/  STL.U8 [UR12+0x10e], R13 ;  /* 0x00010e0dff007987 */ /* 0x0081e2000810000c */
[----:B------:R-:W-:-:S03]  /*1ac20*/  UMOV UR13, 0x3fd55555 ;  /* 0x3fd55555000d7882 */ /* 0x000fc60000000000 */
[----:B----4-:R0:W-:Y:S01]  /*1ac30*/  STL.U8 [UR12+0x10f], R8 ;  /* 0x00010f08ff007987 */ /* 0x0101e2000810000c */
[----:B------:R-:W-:Y:S02]  /*1ac40*/  UMOV UR12, 0x55555555 ;  /* 0x55555555000c7882 */ /* 0x000fe40000000000 */
[----:B------:R-:W-:Y:S01]  /*1ac50*/  DMUL R36, R36, UR12 ;  /* 0x0000000c24247c28 */ /* 0x000fe20008000000 */
[----:B------:R-:W-:Y:S10]  /*1ac60*/  BRA.U UP0, `(.L_x_48) ;  /* 0xffffff9500587547 */ /* 0x000ff4000b83ffff */
[----:B------:R-:W-:Y:S01]  /*1ac70*/  IMAD.MOV.U32 R2, RZ, RZ, 0x33333333 ;  /* 0x33333333ff027424 */ /* 0x000fe200078e00ff */
[----:B------:R-:W-:Y:S01]  /*1ac80*/  UMOV UR14, 0xb22d0e56 ;  /* 0xb22d0e56000e7882 */ /* 0x000fe20000000000 */
[----:B------:R-:W-:Y:S01]  /*1ac90*/  IMAD.MOV.U32 R3, RZ, RZ, 0x3fc33333 ;  /* 0x3fc33333ff037424 */ /* 0x000fe200078e00ff */
[----:B------:R-:W-:Y:S01]  /*1aca0*/  UMOV UR15, 0x3fefef9d ;  /* 0x3fefef9d000f7882 */ /* 0x000fe20000000000 */
[----:B------:R-:W-:Y:S01]  /*1acb0*/  UMOV UR12, 0xd2f1a9fc ;  /* 0xd2f1a9fc000c7882 */ /* 0x000fe20000000000 */
[----:B------:R-:W-:-:S03]  /*1acc0*/  UMOV UR13, 0x3f60624d ;  /* 0x3f60624d000d7882 */ /* 0x000fc60000000000 */
[----:B------:R-:W-:-:S08]  /*1acd0*/  DFMA R34, R34, R2, 0.5 ;  /* 0x3fe000002222742b */ /* 0x000fd00000000002 */
[----:B------:R-:W-:-:S08]  /*1ace0*/  DMUL R34, R34, UR14 ;  /* 0x0000000e22227c28 */ /* 0x000fd00008000000 */
[----:B------:R-:W-:-:S08]  /*1acf0*/  DFMA R34, R32, UR12, R34 ;  /* 0x0000000c20227c2b */ /* 0x000fd00008000022 */
[----:B------:R-:W-:-:S06]  /*1ad00*/  DSETP.GEU.AND P0, PT, R34, RZ, PT ;  /* 0x000000ff2200722a */ /* 0x000fcc0003f0e000 */
[----:B------:R-:W-:Y:S02]  /*1ad10*/  FSEL R4, R34, RZ, P0 ;  /* 0x000000ff22047208 */ /* 0x000fe40000000000 */
[----:B------:R-:W-:-:S06]  /*1ad20*/  FSEL R5, R35, RZ, P0 ;  /* 0x000000ff23057208 */ /* 0x000fcc0000000000 */
[----:B------:R-:W-:-:S06]  /*1ad30*/  DSETP.GT.AND P0, PT, R4, 1, PT ;  /* 0x3ff000000400742a */ /* 0x000fcc0003f04000 */
[----:B------:R-:W-:Y:S02]  /*1ad40*/  FSEL R4, R4, RZ, !P0 ;  /* 0x000000ff04047208 */ /* 0x000fe40004000000 */
[----:B------:R-:W-:-:S06]  /*1ad50*/  FSEL R5, R5, 1.875, !P0 ;  /* 0x3ff0000005057808 */ /* 0x000fcc0004000000 */
[----:B------:R-:W-:-:S10]  /*1ad60*/  DMUL R4, R4, 63 ;  /* 0x404f800004047828 */ /* 0x000fd40000000000 */
[----:B------:R-:W1:Y:S02]  /*1ad70*/  F2I.F64.TRUNC R4, R4 ;  /* 0x0000000400047311 */ /* 0x000e64000030d100 */
[----:B-1----:R-:W-:-:S04]  /*1ad80*/  IADD3 R0, PT, PT, R4, -0x1d, RZ ;  /* 0xffffffe304007810 */ /* 0x002fc80007ffe0ff */
[----:B------:R-:W-:-:S13]  /*1ad90*/  ISETP.GT.U32.AND P0, PT, R0, -0x11, PT ;  /* 0xffffffef0000780c */ /* 0x000fda0003f04070 */
[----:B------:R1:W-:Y:S01]  /*1ada0*/  @!P0 STG.E.64 desc[UR10][R30.64], RZ ;  /* 0x000000ff1e008986 */ /* 0x0003e2000c101b0a */
[----:B------:R-:W-:Y:S05]  /*1adb0*/  @!P0 EXIT ;  /* 0x000000000000894d */ /* 0x000fea0003800000 */
[----:B------:R-:W-:Y:S02]  /*1adc0*/  UIADD3 UR4, UPT, UPT, UR5, 0x440, URZ ;  /* 0x0000044005047890 */ /* 0x000fe4000fffe0ff */
[----:B------:R-:W-:Y:S01]  /*1add0*/  UIADD3 UR8, UPT, UPT, UR5, 0x550, URZ ;  /* 0x0000055005087890 */ /* 0x000fe2000fffe0ff */
[----:B0-----:R-:W2:Y:S01]  /*1ade0*/  LDL.128 R4, [UR7] ;  /* 0x00000007ff047983 */ /* 0x001ea20008100c00 */
[----:B------:R-:W-:Y:S01]  /*1adf0*/  UMOV UR30, 0x55555555 ;  /* 0x55555555001e7882 */ /* 0x000fe20000000000 */
[----:B------:R-:W-:Y:S01]  /*1ae00*/  UMOV UR31, 0x401f5555 ;  /* 0x401f5555001f7882 */ /* 0x000fe20000000000 */
[----:B------:R-:W-:Y:S01]  /*1ae10*/  UMOV UR20, 0xd0b09954 ;  /* 0xd0b0995400147882 */ /* 0x000fe20000000000 */
[----:B------:R-:W-:Y:S01]  /*1ae20*/  UMOV UR21, 0x3fd76cf5 ;  /* 0x3fd76cf500157882 */ /* 0x000fe20000000000 */
[----:B------:R-:W-:Y:S01]  /*1ae30*/  UMOV UR18, 0x74df99c8 ;  /* 0x74df99c800127882 */ /* 0x000fe20000000000 */
[----:B------:R-:W-:Y:S01]  /*1ae40*/  UMOV UR19, 0x3fcb0cb1 ;  /* 0x3fcb0cb100137882 */ /* 0x000fe20000000000 */
[----:B--2---:R-:W-:-:S02]  /*1ae50*/  DADD R4, R4, UR30 ;  /* 0x0000001e04047e29 */ /* 0x004fc40008000000 */
[----:B------:R-:W-:-:S08]  /*1ae60*/  DADD R6, R6, -12 ;  /* 0xc028000006067429 */ /* 0x000fd00000000000 */
[----:B------:R-:W-:-:S08]  /*1ae70*/  DADD R8, R4, R6 ;  /* 0x0000000004087229 */ /* 0x000fd00000000006 */
[C---:B------:R-:W-:Y:S02]  /*1ae80*/  DFMA R10, R8.reuse, UR20, R4 ;  /* 0x00000014080a7c2b */ /* 0x040fe40008000004 */
[----:B------:R-:W-:-:S04]  /*1ae90*/  DFMA R8, R8, UR20, R6 ;  /* 0x0000001408087c2b */ /* 0x000fc80008000006 */
        /* <DEDUP_REMOVED lines=8> */
[----:B------:R-:W-:-:S04]  /*1af20*/  @P0 IMAD.MOV R0, RZ, RZ, R16 ;  /* 0x000000ffff000224 */ /* 0x000fc800078e0210 */
[----:B------:R-:W-:Y:S01]  /*1af30*/  I2F.F64 R10, R0 ;  /* 0x00000000000a7312 */ /* 0x000fe20000201c00 */
[----:B------:R-:W-:-:S07]  /*1af40*/  @P1 IMAD.MOV R15, RZ, RZ, R17 ;  /* 0x000000ffff0f1224 */ /* 0x000fce00078e0211 */
[----:B------:R-:W-:Y:S01]  /*1af50*/  I2F.F64 R12, R15 ;  /* 0x0000000f000c7312 */ /* 0x000fe20000201c00 */
[----:B------:R-:W-:-:S07]  /*1af60*/  IADD3 R14, PT, PT, R0, R15, RZ ;  /* 0x0000000f000e7210 */ /* 0x000fce0007ffe0ff */
[----:B------:R-:W0:Y:S02]  /*1af70*/  I2F.F64 R8, R14 ;  /* 0x0000000e00087312 */ /* 0x000e240000201c00 */
[C---:B0-----:R-:W-:Y:S02]  /*1af80*/  DFMA R10, R8.reuse, UR18, -R10 ;  /* 0x00000012080a7c2b */ /* 0x041fe4000800080a */
[----:B------:R-:W-:-:S06]  /*1af90*/  DFMA R12, R8, UR18, -R12 ;  /* 0x00000012080c7c2b */ /* 0x000fcc000800080c */
[----:B------:R-:W-:Y:S02]  /*1afa0*/  DADD R8, R4, R10 ;  /* 0x0000000004087229 */ /* 0x000fe4000000000a */
[----:B------:R-:W-:Y:S01]  /*1afb0*/  DADD R10, R6, R12 ;  /* 0x00000000060a7229 */ /* 0x000fe2000000000c */
[C---:B------:R-:W-:Y:S01]  /*1afc0*/  VIADD R5, R15.reuse, 0x1 ;  /* 0x000000010f057836 */ /* 0x040fe20000000000 */
[----:B------:R-:W-:-:S03]  /*1afd0*/  LOP3.LUT R12, R15, 0xff, RZ, 0xc0, !PT ;  /* 0x000000ff0f0c7812 */ /* 0x000fc600078ec0ff */
[----:B------:R-:W-:Y:S01]  /*1afe0*/  IMAD.MOV.U32 R4, RZ, RZ, R5 ;  /* 0x000000ffff047224 */ /* 0x000fe200078e0005 */
[----:B------:R-:W-:Y:S01]  /*1aff0*/  LOP3.LUT R17, R5, 0xff, RZ, 0xc0, !PT ;  /* 0x000000ff05117812 */ /* 0x000fe200078ec0ff */
[----:B------:R-:W2:Y:S01]  /*1b000*/  LDL.U8 R13, [R12+UR7+0x10] ;  /* 0x000010070c0d7983 */ /* 0x000ea20008100000 */
[----:B------:R-:W-:-:S03]  /*1b010*/  DSETP.GT.AND P1, PT, R8, R10, PT ;  /* 0x0000000a0800722a */ /* 0x000fc60003f24000 */
[----:B------:R-:W3:Y:S11]  /*1b020*/  LDL.U8 R27, [R17+UR7+0x10] ;  /* 0x00001007111b7983 */ /* 0x000ef60008100000 */
[----:B------:R-:W-:-:S05]  /*1b030*/  @P1 IMAD.MOV R4, RZ, RZ, R15 ;  /* 0x000000ffff041224 */ /* 0x000fca00078e020f */
[----:B------:R-:W-:-:S05]  /*1b040*/  LOP3.LUT R16, R4, 0xff, RZ, 0xc0, !PT ;  /* 0x000000ff04107812 */ /* 0x000fca00078ec0ff */
[----:B------:R0:W4:Y:S01]  /*1b050*/  LDL.U8 R25, [R16+UR7+0x10] ;  /* 0x0000100710197983 */ /* 0x0001220008100000 */
[----:B------:R-:W-:Y:S01]  /*1b060*/  FSEL R15, RZ, 1.875, !P1 ;  /* 0x3ff00000ff0f7808 */ /* 0x000fe20004800000 */
[----:B------:R-:W-:Y:S01]  /*1b070*/  IMAD.MOV.U32 R14, RZ, RZ, RZ ;  /* 0x000000ffff0e7224 */ /* 0x000fe200078e00ff */
[----:B------:R-:W-:Y:S02]  /*1b080*/  FSEL R21, RZ, 1.875, P1 ;  /* 0x3ff00000ff157808 */ /* 0x000fe40000800000 */
[----:B------:R-:W-:-:S03]  /*1b090*/  MOV R20, RZ ;  /* 0x000000ff00147202 */ /* 0x000fc60000000f00 */
[----:B------:R-:W-:-:S03]  /*1b0a0*/  DADD R14, R8, -R14 ;  /* 0x00000000080e7229 */ /* 0x000fc6000000080e */
[----:B------:R-:W-:-:S05]  /*1b0b0*/  DADD R20, R10, -R20 ;  /* 0x000000000a147229 */ /* 0x000fca0000000814 */
[----:B------:R-:W-:Y:S02]  /*1b0c0*/  DADD R14, R14, UR18 ;  /* 0x000000120e0e7e29 */ /* 0x000fe40008000000 */
[----:B------:R-:W-:Y:S02]  /*1b0d0*/  DADD R4, R8, -1 ;  /* 0xbff0000008047429 */ /* 0x000fe40000000000 */
[----:B------:R-:W-:-:S04]  /*1b0e0*/  DADD R20, R20, UR18 ;  /* 0x0000001214147e29 */ /* 0x000fc80008000000 */
[----:B------:R-:W-:Y:S01]  /*1b0f0*/  DFMA R22, -R14, R14, 0.5 ;  /* 0x3fe000000e16742b */ /* 0x000fe2000000010e */
[----:B------:R-:W-:Y:S01]  /*1b100*/  UMOV UR16, 0x74df99c8 ;  /* 0x74df99c800107882 */ /* 0x000fe20000000000 */
[----:B------:R-:W-:Y:S01]  /*1b110*/  UMOV UR17, 0x3fdb0cb1 ;  /* 0x3fdb0cb100117882 */ /* 0x000fe20000000000 */
[----:B------:R-:W-:Y:S02]  /*1b120*/  DADD R6, R10, -1 ;  /* 0xbff000000a067429 */ /* 0x000fe40000000000 */
[----:B------:R-:W-:-:S03]  /*1b130*/  DADD R4, R4, UR16 ;  /* 0x0000001004047e29 */ /* 0x000fc60008000000 */
[----:B------:R-:W-:Y:S02]  /*1b140*/  DFMA R22, -R20, R20, R22 ;  /* 0x000000141416722b */ /* 0x000fe40000000116 */
[----:B------:R-:W-:Y:S02]  /*1b150*/  DFMA R18, -R8, R8, 0.5 ;  /* 0x3fe000000812742b */ /* 0x000fe40000000108 */
[----:B------:R-:W-:Y:S02]  /*1b160*/  DADD R6, R6, UR16 ;  /* 0x0000001006067e29 */ /* 0x000fe40008000000 */
[----:B0-----:R-:W-:Y:S02]  /*1b170*/  DFMA R16, -R4, R4, 0.5 ;  /* 0x3fe000000410742b */ /* 0x001fe40000000104 */
[----:B------:R-:W-:Y:S02]  /*1b180*/  DSETP.GEU.AND P2, PT, R22, RZ, PT ;  /* 0x000000ff1600722a */ /* 0x000fe40003f4e000 */
[----:B------:R-:W-:-:S04]  /*1b190*/  DFMA R18, -R10, R10, R18 ;  /* 0x0000000a0a12722b */ /* 0x000fc80000000112 */
[----:B------:R-:W-:Y:S01]  /*1b1a0*/  DFMA R16, -R6, R6, R16 ;  /* 0x000000060610722b */ /* 0x000fe20000000110 */
[----:B------:R-:W-:Y:S02]  /*1b1b0*/  VIADD R12, R0, 0x1 ;  /* 0x00000001000c7836 */ /* 0x000fe40000000000 */
[----:B------:R-:W-:Y:S01]  /*1b1c0*/  @!P1 IMAD.MOV R12, RZ, RZ, R0 ;  /* 0x000000ffff0c9224 */ /* 0x000fe200078e0200 */
[----:B------:R-:W-:Y:S01]  /*1b1d0*/  BSSY.RECONVERGENT B0, `(.L_x_49) ;  /* 0x000001e000007945 */ /* 0x000fe20003800200 */
[----:B------:R-:W-:-:S03]  /*1b1e0*/  DSETP.GEU.AND P0, PT, R18, RZ, PT ;  /* 0x000000ff1200722a */ /* 0x000fc60003f0e000 */
[----:B------:R-:W-:Y:S01]  /*1b1f0*/  DSETP.GEU.AND P3, PT, R16, RZ, PT ;  /* 0x000000ff1000722a */ /* 0x000fe20003f6e000 */
[--C-:B--2---:R-:W-:Y:S01]  /*1b200*/  IMAD.IADD R13, R13, 0x1, R0.reuse ;  /* 0x000000010d0d7824 */ /* 0x104fe200078e0200 */
[----:B---3--:R-:W-:-:S04]  /*1b210*/  IADD3 R24, PT, PT, R27, 0x1, R0 ;  /* 0x000000011b187810 */ /* 0x008fc80007ffe000 */
[----:B------:R-:W-:Y:S02]  /*1b220*/  LOP3.LUT R0, R13, 0xff, RZ, 0xc0, !PT ;  /* 0x000000ff0d007812 */ /* 0x000fe400078ec0ff */
[----:B------:R-:W-:Y:S01]  /*1b230*/  LOP3.LUT R24, R24, 0xff, RZ, 0xc0, !PT ;  /* 0x000000ff18187812 */ /* 0x000fe200078ec0ff */
[----:B----4-:R-:W-:Y:S01]  /*1b240*/  IMAD.IADD R25, R25, 0x1, R12 ;  /* 0x0000000119197824 */ /* 0x010fe200078e020c */
[----:B------:R-:W-:Y:S01]  /*1b250*/  CS2R R12, SRZ ;  /* 0x00000000000c7805 */ /* 0x000fe2000001ff00 */
[----:B------:R-:W-:Y:S06]  /*1b260*/  @!P2 BRA `(.L_x_50) ;  /* 0x000000000050a947 */ /* 0x000fec0003800000 */
[----:B------:R-:W-:-:S06]  /*1b270*/  LOP3.LUT R13, R25, 0xff, RZ, 0xc0, !PT ;  /* 0x000000ff190d7812 */ /* 0x000fcc00078ec0ff */
[----:B------:R-:W2:Y:S01]  /*1b280*/  LDL.U8 R13, [R13+UR7+0x10] ;  /* 0x000010070d0d7983 */ /* 0x000ea20008100000 */
[----:B------:R-:W-:Y:S01]  /*1b290*/  DMUL R22, R22, R22 ;  /* 0x0000001616167228 */ /* 0x000fe20000000000 */
[----:B--2---:R-:W-:-:S05]  /*1b2a0*/  IMAD R12, R13, 0xab, RZ ;  /* 0x000000ab0d0c7824 */ /* 0x004fca00078e02ff */
        /* <DEDUP_REMOVED lines=9> */
[----:B------:R-:W2:Y:S01]  /*1b340*/  LDC.S8 R26, c[0x3][R25] ;  /* 0x00c00000191a7b82 */ /* 0x000ea20000000200 */
[----:B0-----:R-:W0:Y:S08]  /*1b350*/  I2F.F64.S16 R12, R28 ;  /* 0x0000001c000c7312 */ /* 0x001e300000101c00 */
[----:B--2---:R-:W2:Y:S01]  /*1b360*/  I2F.F64.S16 R26, R26 ;  /* 0x0000001a001a7312 */ /* 0x004ea20000101c00 */
[----:B0-----:R-:W-:-:S02]  /*1b370*/  DMUL R20, R20, R12 ;  /* 0x0000000c14147228 */ /* 0x001fc40000000000 */
[----:B------:R-:W-:-:S06]  /*1b380*/  DMUL R12, R22, R22 ;  /* 0x00000016160c7228 */ /* 0x000fcc0000000000 */
[----:B--2---:R-:W-:-:S08]  /*1b390*/  DFMA R20, R14, R26, R20 ;  /* 0x0000001a0e14722b */ /* 0x004fd00000000014 */
[----:B------:R-:W-:-:S11]  /*1b3a0*/  DMUL R12, R12, R20 ;  /* 0x000000140c0c7228 */ /* 0x000fd60000000000 */
.L_x_50:
[----:B------:R-:W-:Y:S05]  /*1b3b0*/  BSYNC.RECONVERGENT B0 ;  /* 0x0000000000007941 */ /* 0x000fea0003800200 */
.L_x_49:
[----:B------:R0:W5:Y:S01]  /*1b3c0*/  LDL.U8 R21, [R24+UR7+0x10] ;  /* 0x0000100718157983 */ /* 0x0001620008100000 */
[----:B------:R-:W-:-:S03]  /*1b3d0*/  CS2R R14, SRZ ;  /* 0x00000000000e7805 */ /* 0x000fc6000001ff00 */
[----:B------:R0:W5:Y:S01]  /*1b3e0*/  @P0 LDL.U8 R20, [R0+UR7+0x10] ;  /* 0x0000100700140983 */ /* 0x0001620008100000 */
[----:B------:R-:W-:Y:S04]  /*1b3f0*/  BSSY.RECONVERGENT B0, `(.L_x_51) ;  /* 0x0000014000007945 */ /* 0x000fe80003800200 */
[----:B------:R-:W-:Y:S05]  /*1b400*/  @!P3 BRA `(.L_x_52) ;  /* 0x000000000048b947 */ /* 0x000fea0003800000 */
[----:B0----5:R-:W-:Y:S01]  /*1b410*/  IMAD R0, R21, 0xab, RZ ;  /* 0x000000ab15007824 */ /* 0x021fe200078e02ff */
        /* <DEDUP_REMOVED lines=17> */
.L_x_52:
[----:B------:R-:W-:Y:S05]  /*1b530*/  BSYNC.RECONVERGENT B0 ;  /* 0x0000000000007941 */ /* 0x000fea0003800200 */
.L_x_51:
[----:B------:R-:W-:Y:S01]  /*1b540*/  UIADD3 UR4, UPT, UPT, UR5, 0x660, URZ ;  /* 0x0000066005047890 */ /* 0x000fe2000fffe0ff */
[----:B------:R-:W2:Y:S01]  /*1b550*/  LDL.128 R4, [UR7+0x110] ;  /* 0x00011007ff047983 */ /* 0x000ea20008100c00 */
[----:B------:R-:W-:Y:S01]  /*1b560*/  UMOV UR32, 0x6e6e6e6e ;  /* 0x6e6e6e6e00207882 */ /* 0x000fe20000000000 */
[----:B------:R-:W-:Y:S01]  /*1b570*/  UMOV UR33, 0x40126e6e ;  /* 0x40126e6e00217882 */ /* 0x000fe20000000000 */
[----:B------:R-:W-:Y:S01]  /*1b580*/  UMOV UR34, 0x3c3c3c3c ;  /* 0x3c3c3c3c00227882 */ /* 0x000fe20000000000 */
[----:B------:R-:W-:Y:S01]  /*1b590*/  UMOV UR35, 0x401c3c3c ;  /* 0x401c3c3c00237882 */ /* 0x000fe20000000000 */
[----:B--2---:R-:W-:Y:S02]  /*1b5a0*/  DADD R4, R4, UR32 ;  /* 0x0000002004047e29 */ /* 0x004fe40008000000 */
[----:B------:R-:W-:-:S08]  /*1b5b0*/  DADD R16, R6, -UR34 ;  /* 0x8000002206107e29 */ /* 0x000fd00008000000 */
[----:B------:R-:W-:-:S08]  /*1b5c0*/  DADD R6, R4, R16 ;  /* 0x0000000004067229 */ /* 0x000fd00000000010 */
[C---:B------:R-:W-:Y:S02]  /*1b5d0*/  DFMA R22, R6.reuse, UR20, R4 ;  /* 0x0000001406167c2b */ /* 0x040fe40008000004 */
[----:B------:R-:W-:-:S04]  /*1b5e0*/  DFMA R6, R6, UR20, R16 ;  /* 0x0000001406067c2b */ /* 0x000fc80008000010 */
[----:B-----5:R-:W0:Y:S08]  /*1b5f0*/  F2I.F64.TRUNC R21, R22 ;  /* 0x0000001600157311 */ /* 0x020e30000030d100 */
        /* <DEDUP_REMOVED lines=11> */
[----:B------:R-:W-:Y:S02]  /*1b6b0*/  IADD3 R26, PT, PT, R0, R27, RZ ;  /* 0x0000001b001a7210 */ /* 0x000fe40007ffe0ff */
[----:B------:R-:W-:-:S05]  /*1b6c0*/  LOP3.LUT R21, R27, 0xff, RZ, 0xc0, !PT ;  /* 0x000000ff1b157812 */ /* 0x000fca00078ec0ff */
[----:B------:R-:W0:Y:S01]  /*1b6d0*/  I2F.F64 R6, R26 ;  /* 0x0000001a00067312 */ /* 0x000e220000201c00 */
[----:B------:R-:W2:Y:S01]  /*1b6e0*/  LDL.U8 R21, [R21+UR7+0x120] ;  /* 0x0001200715157983 */ /* 0x000ea20008100000 */
[C---:B0-----:R-:W-:Y:S02]  /*1b6f0*/  DFMA R22, R6.reuse, UR18, -R22 ;  /* 0x0000001206167c2b */ /* 0x041fe40008000816 */
[----:B------:R-:W-:-:S06]  /*1b700*/  DFMA R24, R6, UR18, -R24 ;  /* 0x0000001206187c2b */ /* 0x000fcc0008000818 */
[----:B------:R-:W-:Y:S02]  /*1b710*/  DADD R6, R4, R22 ;  /* 0x0000000004067229 */ /* 0x000fe40000000016 */
[----:B------:R-:W-:Y:S01]  /*1b720*/  DADD R4, R16, R24 ;  /* 0x0000000010047229 */ /* 0x000fe20000000018 */
[----:B------:R-:W-:-:S04]  /*1b730*/  VIADD R17, R27, 0x1 ;  /* 0x000000011b117836 */ /* 0x000fc80000000000 */
[----:B------:R-:W-:Y:S01]  /*1b740*/  IMAD.MOV.U32 R16, RZ, RZ, R17 ;  /* 0x000000ffff107224 */ /* 0x000fe200078e0011 */
[----:B------:R-:W-:Y:S02]  /*1b750*/  LOP3.LUT R17, R17, 0xff, RZ, 0xc0, !PT ;  /* 0x000000ff11117812 */ /* 0x000fe400078ec0ff */
[----:B------:R-:W-:-:S04]  /*1b760*/  DSETP.GT.AND P1, PT, R6, R4, PT ;  /* 0x000000040600722a */ /* 0x000fc80003f24000 */
[----:B------:R-:W3:Y:S10]  /*1b770*/  LDL.U8 R17, [R17+UR7+0x120] ;  /* 0x0001200711117983 */ /* 0x000ef40008100000 */
[----:B------:R-:W-:-:S05]  /*1b780*/  @P1 IMAD.MOV R16, RZ, RZ, R27 ;  /* 0x000000ffff101224 */ /* 0x000fca00078e021b */
[----:B------:R-:W-:-:S06]  /*1b790*/  LOP3.LUT R16, R16, 0xff, RZ, 0xc0, !PT ;  /* 0x000000ff10107812 */ /* 0x000fcc00078ec0ff */
[----:B------:R-:W4:Y:S01]  /*1b7a0*/  LDL.U8 R16, [R16+UR7+0x120] ;  /* 0x0001200710107983 */ /* 0x000f220008100000 */
[----:B------:R-:W-:-:S05]  /*1b7b0*/  @P0 IMAD R22, R20, 0xab, RZ ;  /* 0x000000ab14160824 */ /* 0x000fca00078e02ff */
[----:B------:R-:W-:-:S04]  /*1b7c0*/  @P0 SHF.R.U32.HI R22, RZ, 0xb, R22 ;  /* 0x0000000bff160819 */ /* 0x000fc80000011616 */
[----:B------:R-:W-:-:S05]  /*1b7d0*/  @P0 PRMT R22, R22, 0x9910, RZ ;  /* 0x0000991016160816 */ /* 0x000fca00000000ff */
[----:B------:R-:W-:-:S04]  /*1b7e0*/  @P0 IMAD R22, R22, 0xc, RZ ;  /* 0x0000000c16160824 */ /* 0x000fc800078e02ff */
[----:B------:R-:W-:-:S05]  /*1b7f0*/  @P0 IMAD.MOV R22, RZ, RZ, -R22 ;  /* 0x000000ffff160224 */ /* 0x000fca00078e0a16 */
[----:B------:R-:W-:-:S04]  /*1b800*/  @P0 PRMT R23, R22, 0x7710, RZ ;  /* 0x0000771016170816 */ /* 0x000fc800000000ff */
[----:B------:R-:W-:-:S05]  /*1b810*/  @P0 IADD3 R20, PT, PT, R20, R23, RZ ;  /* 0x0000001714140210 */ /* 0x000fca0007ffe0ff */
[----:B------:R-:W-:-:S05]  /*1b820*/  @P0 IMAD.SHL.U32 R20, R20, 0x2, RZ ;  /* 0x0000000214140824 */ /* 0x000fca00078e00ff */
[----:B------:R-:W-:-:S04]  /*1b830*/  @P0 LOP3.LUT R20, R20, 0x1fe, RZ, 0xe2, !PT ;  /* 0x000001fe14140812 */ /* 0x000fc800078ee2ff */
[----:B------:R-:W0:Y:S08]  /*1b840*/  @P0 LDC.S8 R33, c[0x3][R20+0x1] ;  /* 0x00c0004014210b82 */ /* 0x000e300000000200 */
[----:B------:R-:W1:Y:S01]  /*1b850*/  @P0 LDC.S8 R32, c[0x3][R20] ;  /* 0x00c0000014200b82 */ /* 0x000e620000000200 */
[----:B------:R-:W-:Y:S01]  /*1b860*/  @P0 DMUL R18, R18, R18 ;  /* 0x0000001212120228 */ /* 0x000fe20000000000 */
[----:B------:R-:W-:Y:S01]  /*1b870*/  FSEL R27, RZ, 1.875, P1 ;  /* 0x3ff00000ff1b7808 */ /* 0x000fe20000800000 */
[----:B------:R-:W-:Y:S01]  /*1b880*/  IMAD.MOV.U32 R26, RZ, RZ, RZ ;  /* 0x000000ffff1a7224 */ /* 0x000fe200078e00ff */
[----:B------:R-:W-:Y:S01]  /*1b890*/  DADD R28, R6, -1 ;  /* 0xbff00000061c7429 */ /* 0x000fe20000000000 */
[----:B0-----:R-:W0:Y:S08]  /*1b8a0*/  @P0 I2F.F64.S16 R24, R33 ;  /* 0x0000002100180312 */ /* 0x001e300000101c00 */
[----:B-1----:R-:W1:Y:S01]  /*1b8b0*/  @P0 I2F.F64.S16 R22, R32 ;  /* 0x0000002000160312 */ /* 0x002e620000101c00 */
[----:B0-----:R-:W-:Y:S01]  /*1b8c0*/  @P0 DMUL R24, R10, R24 ;  /* 0x000000180a180228 */ /* 0x001fe20000000000 */
[----:B------:R-:W-:Y:S01]  /*1b8d0*/  FSEL R11, RZ, 1.875, !P1 ;  /* 0x3ff00000ff0b7808 */ /* 0x000fe20004800000 */
[----:B------:R-:W-:-:S06]  /*1b8e0*/  IMAD.MOV.U32 R10, RZ, RZ, RZ ;  /* 0x000000ffff0a7224 */ /* 0x000fcc00078e00ff */
[----:B-1----:R-:W-:Y:S02]  /*1b8f0*/  @P0 DFMA R22, R8, R22, R24 ;  /* 0x000000160816022b */ /* 0x002fe40000000018 */
[----:B------:R-:W-:Y:S02]  /*1b900*/  DADD R8, R6, -R10 ;  /* 0x0000000006087229 */ /* 0x000fe4000000080a */
[----:B------:R-:W-:Y:S02]  /*1b910*/  @P0 DMUL R10, R18, R18 ;  /* 0x00000012120a0228 */ /* 0x000fe40000000000 */
[C---:B------:R-:W-:Y:S02]  /*1b920*/  DADD R32, R4.reuse, -1 ;  /* 0xbff0000004207429 */ /* 0x040fe40000000000 */
[----:B------:R-:W-:Y:S02]  /*1b930*/  DADD R26, R4, -R26 ;  /* 0x00000000041a7229 */ /* 0x000fe4000000081a */
[----:B------:R-:W-:Y:S01]  /*1b940*/  DADD R18, R8, UR18 ;  /* 0x0000001208127e29 */ /* 0x000fe20008000000 */
[----:B------:R-:W-:Y:S01]  /*1b950*/  CS2R R24, SRZ ;  /* 0x0000000000187805 */ /* 0x000fe2000001ff00 */
[----:B------:R-:W-:-:S02]  /*1b960*/  DADD R8, R28, UR16 ;  /* 0x000000101c087e29 */ /* 0x000fc40008000000 */
[----:B------:R-:W-:Y:S02]  /*1b970*/  @P0 DMUL R24, R10, R22 ;  /* 0x000000160a180228 */ /* 0x000fe40000000000 */
[----:B------:R-:W-:Y:S02]  /*1b980*/  DFMA R28, -R6, R6, 0.5 ;  /* 0x3fe00000061c742b */ /* 0x000fe40000000106 */
[----:B------:R-:W-:Y:S02]  /*1b990*/  DADD R10, R32, UR16 ;  /* 0x00000010200a7e29 */ /* 0x000fe40008000000 */
[----:B------:R-:W-:Y:S02]  /*1b9a0*/  DADD R22, R26, UR18 ;  /* 0x000000121a167e29 */ /* 0x000fe40008000000 */
[----:B------:R-:W-:Y:S02]  /*1b9b0*/  DFMA R32, -R18, R18, 0.5 ;  /* 0x3fe000001220742b */ /* 0x000fe40000000112 */
[----:B------:R-:W-:-:S02]  /*1b9c0*/  DADD R26, R12, R24 ;  /* 0x000000000c1a7229 */ /* 0x000fc40000000018 */
[----:B------:R-:W-:-:S04]  /*1b9d0*/  DFMA R12, -R4, R4, R28 ;  /* 0x00000004040c722b */ /* 0x000fc8000000011c */
[----:B------:R-:W-:Y:S02]  /*1b9e0*/  DFMA R28, -R22, R22, R32 ;  /* 0x00000016161c722b */ /* 0x000fe40000000120 */
[----:B------:R-:W-:-:S06]  /*1b9f0*/  DFMA R34, -R8, R8, 0.5 ;  /* 0x3fe000000822742b */ /* 0x000fcc0000000108 */
[----:B------:R-:W-:Y:S02]  /*1ba00*/  DSETP.GEU.AND P2, PT, R28, RZ, PT ;  /* 0x000000ff1c00722a */ /* 0x000fe40003f4e000 */
[----:B------:R-:W-:Y:S02]  /*1ba10*/  DFMA R24, -R10, R10, R34 ;  /* 0x0000000a0a18722b */ /* 0x000fe40000000122 */
[----:B------:R-:W-:Y:S01]  /*1ba20*/  DADD R26, R26, R14 ;  /* 0x000000001a1a7229 */ /* 0x000fe2000000000e */
[C---:B------:R-:W-:Y:S01]  /*1ba30*/  VIADD R15, R0.reuse, 0x1 ;  /* 0x00000001000f7836 */ /* 0x040fe20000000000 */
[----:B------:R-:W-:Y:S01]  /*1ba40*/  @!P1 IADD3 R15, PT, PT, R0, RZ, RZ ;  /* 0x000000ff000f9210 */ /* 0x000fe20007ffe0ff */
[----:B------:R-:W-:Y:S01]  /*1ba50*/  BSSY.RECONVERGENT B0, `(.L_x_53) ;  /* 0x000001d000007945 */ /* 0x000fe20003800200 */
[----:B------:R-:W-:Y:S02]  /*1ba60*/  DSETP.GEU.AND P0, PT, R12, RZ, PT ;  /* 0x000000ff0c00722a */ /* 0x000fe40003f0e000 */
[----:B------:R-:W-:-:S02]  /*1ba70*/  DSETP.GEU.AND P3, PT, R24, RZ, PT ;  /* 0x000000ff1800722a */ /* 0x000fc40003f6e000 */
[----:B------:R-:W-:Y:S01]  /*1ba80*/  DMUL R26, R26, 70 ;  /* 0x405180001a1a7828 */ /* 0x000fe20000000000 */
[--C-:B--2---:R-:W-:Y:S01]  /*1ba90*/  IMAD.IADD R21, R21, 0x1, R0.reuse ;  /* 0x0000000115157824 */ /* 0x104fe200078e0200 */
[----:B---3--:R-:W-:Y:S01]  /*1baa0*/  IADD3 R17, PT, PT, R17, 0x1, R0 ;  /* 0x0000000111117810 */ /* 0x008fe20007ffe000 */
[----:B----4-:R-:W-:Y:S01]  /*1bab0*/  IMAD.IADD R16, R16, 0x1, R15 ;  /* 0x0000000110107824 */ /* 0x010fe200078e020f */
[----:B------:R-:W-:Y:S01]  /*1bac0*/  CS2R R14, SRZ ;  /* 0x00000000000e7805 */ /* 0x000fe2000001ff00 */
[----:B------:R-:W-:Y:S07]  /*1bad0*/  @!P2 BRA `(.L_x_54) ;  /* 0x000000000050a947 */ /* 0x000fee0003800000 */
[----:B------:R-:W-:-:S05]  /*1bae0*/  LOP3.LUT R16, R16, 0xff, RZ, 0xc0, !PT ;  /* 0x000000ff10107812 */ /* 0x000fca00078ec0ff */
[----:B------:R-:W2:Y:S01]  /*1baf0*/  LDL.U8 R15, [R16+UR7+0x120] ;  /* 0x00012007100f7983 */ /* 0x000ea20008100000 */
[----:B------:R-:W-:Y:S01]  /*1bb00*/  DMUL R28, R28, R28 ;  /* 0x0000001c1c1c7228 */ /* 0x000fe20000000000 */
[----:B--2---:R-:W-:-:S05]  /*1bb10*/  IMAD R0, R15, 0xab, RZ ;  /* 0x000000ab0f007824 */ /* 0x004fca00078e02ff */
        /* <DEDUP_REMOVED lines=16> */
.L_x_54:
[----:B------:R-:W-:Y:S05]  /*1bc20*/  BSYNC.RECONVERGENT B0 ;  /* 0x0000000000007941 */ /* 0x000fea0003800200 */
.L_x_53:
[----:B------:R-:W-:Y:S01]  /*1bc30*/  LOP3.LUT R20, R21, 0xff, RZ, 0xc0, !PT ;  /* 0x000000ff15147812 */ /* 0x000fe200078ec0ff */
[----:B------:R-:W-:Y:S01]  /*1bc40*/  UMOV UR8, 0x9999999a ;  /* 0x9999999a00087882 */ /* 0x000fe20000000000 */
[----:B------:R-:W-:Y:S01]  /*1bc50*/  LOP3.LUT R0, R17, 0xff, RZ, 0xc0, !PT ;  /* 0x000000ff11007812 */ /* 0x000fe200078ec0ff */
[----:B------:R-:W-:Y:S01]  /*1bc60*/  UMOV UR9, 0x3fe19999 ;  /* 0x3fe1999900097882 */ /* 0x000fe20000000000 */
[----:B------:R-:W-:Y:S01]  /*1bc70*/  UIADD3 UR4, UPT, UPT, -UR22, UR5, URZ ;  /* 0x0000000516047290 */ /* 0x000fe2000fffe1ff */
[----:B------:R-:W-:Y:S01]  /*1bc80*/  BSSY.RECONVERGENT B0, `(.L_x_55) ;  /* 0x0000018000007945 */ /* 0x000fe20003800200 */
[----:B------:R-:W5:Y:S01]  /*1bc90*/  @P0 LDL.U8 R20, [R20+UR7+0x120] ;  /* 0x0001200714140983 */ /* 0x000f620008100000 */
[----:B------:R-:W-:Y:S01]  /*1bca0*/  DFMA R16, R26, UR8, RZ ;  /* 0x000000081a107c2b */ /* 0x000fe200080000ff */
[----:B------:R-:W-:Y:S02]  /*1bcb0*/  CS2R R18, SRZ ;  /* 0x0000000000127805 */ /* 0x000fe4000001ff00 */
[----:B------:R0:W5:Y:S01]  /*1bcc0*/  LDL.U8 R21, [R0+UR7+0x120] ;  /* 0x0001200700157983 */ /* 0x0001620008100000 */
[----:B------:R-:W-:Y:S07]  /*1bcd0*/  @!P3 BRA `(.L_x_56) ;  /* 0x000000000048b947 */ /* 0x000fee0003800000 */
[----:B0----5:R-:W-:Y:S01]  /*1bce0*/  IMAD R0, R21, 0xab, RZ ;  /* 0x000000ab15007824 */ /* 0x021fe200078e02ff */
        /* <DEDUP_REMOVED lines=17> */
.L_x_56:
[----:B------:R-:W-:Y:S05]  /*1be00*/  BSYNC.RECONVERGENT B0 ;  /* 0x0000000000007941 */ /* 0x000fea0003800200 */
.L_x_55:
[----:B------:R-:W-:Y:S01]  /*1be10*/  UIADD3 UR22, UPT, UPT, UR5, 0x110, URZ ;  /* 0x0000011005167890 */ /* 0x000fe2000fffe0ff */
[----:B------:R-:W2:Y:S01]  /*1be20*/  LDL.128 R24, [UR4] ;  /* 0x00000004ff187983 */ /* 0x000ea20008100c00 */
        /* <DEDUP_REMOVED lines=10> */
[----:B------:R-:W1:Y:S01]  /*1bed0*/  F2I.F64.TRUNC R32, R22 ;  /* 0x0000001600207311 */ /* 0x000e62000030d100 */
[----:B0-----:R-:W-:-:S07]  /*1bee0*/  VIADD R0, R21, 0xffffffff ;  /* 0xffffffff15007836 */ /* 0x001fce0000000000 */
[----:B------:R-:W0:Y:S08]  /*1bef0*/  I2F.F64 R26, R21 ;  /* 0x00000015001a7312 */ /* 0x000e300000201c00 */
[----:B-1----:R-:W1:Y:S01]  /*1bf00*/  I2F.F64 R28, R32 ;  /* 0x00000020001c7312 */ /* 0x002e620000201c00 */
[----:B0-----:R-:W-:Y:S02]  /*1bf10*/  DSETP.GEU.AND P1, PT, R24, R26, PT ;  /* 0x0000001a1800722a */ /* 0x001fe40003f2e000 */
[----:B-1----:R-:W-:Y:S01]  /*1bf20*/  DSETP.GEU.AND P2, PT, R22, R28, PT ;  /* 0x0000001c1600722a */ /* 0x002fe20003f4e000 */
[----:B------:R-:W-:-:S11]  /*1bf30*/  IADD3 R29, PT, PT, R32, -0x1, RZ ;  /* 0xffffffff201d7810 */ /* 0x000fd60007ffe0ff */
[----:B------:R-:W-:-:S04]  /*1bf40*/  @P1 IMAD.MOV R0, RZ, RZ, R21 ;  /* 0x000000ffff001224 */ /* 0x000fc800078e0215 */
[----:B------:R-:W-:Y:S01]  /*1bf50*/  I2F.F64 R24, R0 ;  /* 0x0000000000187312 */ /* 0x000fe20000201c00 */
[----:B------:R-:W-:-:S04]  /*1bf60*/  @P2 IMAD.MOV R29, RZ, RZ, R32 ;  /* 0x000000ffff1d2224 */ /* 0x000fc800078e0220 */
[----:B------:R-:W-:-:S03]  /*1bf70*/  IMAD.IADD R28, R0, 0x1, R29 ;  /* 0x00000001001c7824 */ /* 0x000fc600078e021d */
[----:B------:R-:W-:Y:S08]  /*1bf80*/  I2F.F64 R26, R29 ;  /* 0x0000001d001a7312 */ /* 0x000ff00000201c00 */
[----:B------:R-:W0:Y:S02]  /*1bf90*/  I2F.F64 R22, R28 ;  /* 0x0000001c00167312 */ /* 0x000e240000201c00 */
[----:B0-----:R-:W-:-:S02]  /*1bfa0*/  DFMA R24, R22, UR18, -R24 ;  /* 0x0000001216187c2b */ /* 0x001fc40008000818 */
[----:B------:R-:W-:Y:S01]  /*1bfb0*/  DFMA R26, R22, UR18, -R26 ;  /* 0x00000012161a7c2b */ /* 0x000fe2000800081a */
[C---:B------:R-:W-:Y:S01]  /*1bfc0*/  VIADD R22, R29.reuse, 0x1 ;  /* 0x000000011d167836 */ /* 0x040fe20000000000 */
[----:B------:R-:W-:-:S04]  /*1bfd0*/  LOP3.LUT R23, R29, 0xff, RZ, 0xc0, !PT ;  /* 0x000000ff1d177812 */ /* 0x000fc800078ec0ff */
[----:B------:R-:W-:Y:S01]  /*1bfe0*/  DADD R10, R10, R24 ;  /* 0x000000000a0a7229 */ /* 0x000fe20000000018 */
[----:B------:R-:W-:Y:S01]  /*1bff0*/  MOV R21, R22 ;  /* 0x0000001600157202 */ /* 0x000fe20000000f00 */
[----:B------:R-:W-:Y:S01]  /*1c000*/  DADD R8, R8, R26 ;  /* 0x0000000008087229 */ /* 0x000fe2000000001a */
[----:B------:R-:W-:Y:S01]  /*1c010*/  LOP3.LUT R25, R22, 0xff, RZ, 0xc0, !PT ;  /* 0x000000ff16197812 */ /* 0x000fe200078ec0ff */
[----:B------:R-:W2:Y:S05]  /*1c020*/  LDL.U8 R23, [R23+UR4+0x10] ;  /* 0x0000100417177983 */ /* 0x000eaa0008100000 */
[----:B------:R-:W3:Y:S01]  /*1c030*/  LDL.U8 R25, [R25+UR4+0x10] ;  /* 0x0000100419197983 */ /* 0x000ee20008100000 */
[----:B------:R-:W-:-:S14]  /*1c040*/  DSETP.GT.AND P1, PT, R10, R8, PT ;  /* 0x000000080a00722a */ /* 0x000fdc0003f24000 */
        /* <DEDUP_REMOVED lines=8> */
[----:B------:R-:W-:-:S05]  /*1c0d0*/  @P0 PRMT R21, R21, 0x7710, RZ ;  /* 0x0000771015150816 */ /* 0x000fca00000000ff */
[----:B------:R-:W-:-:S04]  /*1c0e0*/  @P0 IMAD.IADD R20, R20, 0x1, R21 ;  /* 0x0000000114140824 */ /* 0x000fc800078e0215 */
[----:B------:R-:W-:-:S05]  /*1c0f0*/  @P0 IMAD.SHL.U32 R20, R20, 0x2, RZ ;  /* 0x0000000214140824 */ /* 0x000fca00078e00ff */
[----:B------:R-:W-:-:S04]  /*1c100*/  @P0 LOP3.LUT R24, R20, 0x1fe, RZ, 0xe2, !PT ;  /* 0x000001fe14180812 */ /* 0x000fc800078ee2ff */
[----:B------:R-:W0:Y:S08]  /*1c110*/  @P0 LDC.S8 R35, c[0x3][R24+0x1] ;  /* 0x00c0004018230b82 */ /* 0x000e300000000200 */
[----:B------:R-:W1:Y:S01]  /*1c120*/  @P0 LDC.S8 R34, c[0x3][R24] ;  /* 0x00c0000018220b82 */ /* 0x000e620000000200 */
[----:B------:R-:W-:Y:S01]  /*1c130*/  @P0 DMUL R12, R12, R12 ;  /* 0x0000000c0c0c0228 */ /* 0x000fe20000000000 */
[----:B------:R-:W-:Y:S01]  /*1c140*/  FSEL R29, RZ, 1.875, P1 ;  /* 0x3ff00000ff1d7808 */ /* 0x000fe20000800000 */
[----:B------:R-:W-:-:S06]  /*1c150*/  IMAD.MOV.U32 R28, RZ, RZ, RZ ;  /* 0x000000ffff1c7224 */ /* 0x000fcc00078e00ff */
[----:B------:R-:W-:Y:S01]  /*1c160*/  DADD R28, R8, -R28 ;  /* 0x00000000081c7229 */ /* 0x000fe2000000081c */
[----:B0-----:R-:W0:Y:S08]  /*1c170*/  @P0 I2F.F64.S16 R26, R35 ;  /* 0x00000023001a0312 */ /* 0x001e300000101c00 */
[----:B-1----:R-:W1:Y:S01]  /*1c180*/  @P0 I2F.F64.S16 R20, R34 ;  /* 0x0000002200140312 */ /* 0x002e620000101c00 */
[----:B0-----:R-:W-:Y:S01]  /*1c190*/  @P0 DMUL R26, R4, R26 ;  /* 0x0000001a041a0228 */ /* 0x001fe20000000000 */
[----:B------:R-:W-:-:S02]  /*1c1a0*/  FSEL R5, RZ, 1.875, !P1 ;  /* 0x3ff00000ff057808 */ /* 0x000fc40004800000 */
[----:B------:R-:W-:-:S06]  /*1c1b0*/  MOV R4, RZ ;  /* 0x000000ff00047202 */ /* 0x000fcc0000000f00 */
[----:B------:R-:W-:Y:S02]  /*1c1c0*/  DADD R4, R10, -R4 ;  /* 0x000000000a047229 */ /* 0x000fe40000000804 */
[----:B-1----:R-:W-:Y:S02]  /*1c1d0*/  @P0 DFMA R26, R6, R20, R26 ;  /* 0x00000014061a022b */ /* 0x002fe4000000001a */
[----:B------:R-:W-:-:S04]  /*1c1e0*/  @P0 DMUL R6, R12, R12 ;  /* 0x0000000c0c060228 */ /* 0x000fc80000000000 */
[----:B------:R-:W-:Y:S01]  /*1c1f0*/  DADD R12, R4, UR18 ;  /* 0x00000012040c7e29 */ /* 0x000fe20008000000 */
[----:B------:R-:W-:Y:S01]  /*1c200*/  CS2R R20, SRZ ;  /* 0x0000000000147805 */ /* 0x000fe2000001ff00 */
[----:B------:R-:W-:Y:S02]  /*1c210*/  DADD R32, R10, -1 ;  /* 0xbff000000a207429 */ /* 0x000fe40000000000 */
[----:B------:R-:W-:Y:S02]  /*1c220*/  @P0 DMUL R20, R6, R26 ;  /* 0x0000001a06140228 */ /* 0x000fe40000000000 */
[----:B------:R-:W-:Y:S02]  /*1c230*/  DADD R26, R28, UR18 ;  /* 0x000000121c1a7e29 */ /* 0x000fe40008000000 */
[----:B------:R-:W-:Y:S02]  /*1c240*/  DFMA R28, -R12, R12, 0.5 ;  /* 0x3fe000000c1c742b */ /* 0x000fe4000000010c */
[----:B------:R-:W-:-:S02]  /*1c250*/  DADD R34, R8, -1 ;  /* 0xbff0000008227429 */ /* 0x000fc40000000000 */
[----:B------:R-:W-:Y:S02]  /*1c260*/  DADD R4, R32, UR16 ;  /* 0x0000001020047e29 */ /* 0x000fe40008000000 */
[----:B------:R-:W-:Y:S02]  /*1c270*/  DADD R32, R14, R20 ;  /* 0x000000000e207229 */ /* 0x000fe40000000014 */
[----:B------:R-:W-:Y:S02]  /*1c280*/  DFMA R14, -R26, R26, R28 ;  /* 0x0000001a1a0e722b */ /* 0x000fe4000000011c */
[----:B------:R-:W-:Y:S02]  /*1c290*/  DADD R6, R34, UR16 ;  /* 0x0000001022067e29 */ /* 0x000fe40008000000 */
[----:B------:R-:W-:Y:S02]  /*1c2a0*/  DFMA R36, -R10, R10, 0.5 ;  /* 0x3fe000000a24742b */ /* 0x000fe4000000010a */
[----:B------:R-:W-:-:S02]  /*1c2b0*/  DFMA R34, -R4, R4, 0.5 ;  /* 0x3fe000000422742b */ /* 0x000fc40000000104 */
[----:B------:R-:W-:Y:S02]  /*1c2c0*/  DSETP.GEU.AND P2, PT, R14, RZ, PT ;  /* 0x000000ff0e00722a */ /* 0x000fe40003f4e000 */
[----:B------:R-:W-:Y:S02]  /*1c2d0*/  DADD R18, R32, R18 ;  /* 0x0000000020127229 */ /* 0x000fe40000000012 */
[----:B------:R-:W-:Y:S02]  /*1c2e0*/  DFMA R20, -R8, R8, R36 ;  /* 0x000000080814722b */ /* 0x000fe40000000124 */
[----:B------:R-:W-:Y:S01]  /*1c2f0*/  DFMA R28, -R6, R6, R34 ;  /* 0x00000006061c722b */ /* 0x000fe20000000122 */
[----:B------:R-:W-:Y:S02]  /*1c300*/  VIADD R33, R0, 0x1 ;  /* 0x0000000100217836 */ /* 0x000fe40000000000 */
[----:B------:R-:W-:Y:S01]  /*1c310*/  @!P1 IMAD.MOV R33, RZ, RZ, R0 ;  /* 0x000000ffff219224 */ /* 0x000fe200078e0200 */
[----:B------:R-:W-:Y:S02]  /*1c320*/  BSSY.RECONVERGENT B0, `(.L_x_57) ;  /* 0x000001f000007945 */ /* 0x000fe40003800200 */
[----:B------:R-:W-:-:S02]  /*1c330*/  DSETP.GEU.AND P0, PT, R20, RZ, PT ;  /* 0x000000ff1400722a */ /* 0x000fc40003f0e000 */
[----:B------:R-:W-:Y:S01]  /*1c340*/  DSETP.GEU.AND P3, PT, R28, RZ, PT ;  /* 0x000000ff1c00722a */ /* 0x000fe20003f6e000 */
[--C-:B--2---:R-:W-:Y:S01]  /*1c350*/  IMAD.IADD R23, R23, 0x1, R0.reuse ;  /* 0x0000000117177824 */ /* 0x104fe200078e0200 */
[----:B---3--:R-:W-:Y:S01]  /*1c360*/  IADD3 R0, PT, PT, R25, 0x1, R0 ;  /* 0x0000000119007810 */ /* 0x008fe20007ffe000 */
[----:B------:R-:W-:Y:S01]  /*1c370*/  DMUL R24, R18, 70 ;  /* 0x4051800012187828 */ /* 0x000fe20000000000 */
[----:B------:R-:W-:Y:S02]  /*1c380*/  CS2R R18, SRZ ;  /* 0x0000000000127805 */ /* 0x000fe4000001ff00 */
[----:B------:R-:W-:Y:S02]  /*1c390*/  LOP3.LUT R0, R0, 0xff, RZ, 0xc0, !PT ;  /* 0x000000ff00007812 */ /* 0x000fe400078ec0ff */
[----:B----4-:R-:W-:Y:S02]  /*1c3a0*/  IADD3 R33, PT, PT, R22, R33, RZ ;  /* 0x0000002116217210 */ /* 0x010fe40007ffe0ff */
[----:B------:R-:W-:Y:S01]  /*1c3b0*/  LOP3.LUT R22, R23, 0xff, RZ, 0xc0, !PT ;  /* 0x000000ff17167812 */ /* 0x000fe200078ec0ff */
[----:B------:R-:W-:Y:S06]  /*1c3c0*/  @!P2 BRA `(.L_x_58) ;  /* 0x000000000050a947 */ /* 0x000fec0003800000 */
[----:B------:R-:W-:-:S06]  /*1c3d0*/  LOP3.LUT R33, R33, 0xff, RZ, 0xc0, !PT ;  /* 0x000000ff21217812 */ /* 0x000fcc00078ec0ff */
[----:B------:R-:W2:Y:S01]  /*1c3e0*/  LDL.U8 R33, [R33+UR4+0x10] ;  /* 0x0000100421217983 */ /* 0x000ea20008100000 */
[----:B------:R-:W-:-:S08]  /*1c3f0*/  DMUL R14, R14, R14 ;  /* 0x0000000e0e0e7228 */ /* 0x000fd00000000000 */
[----:B------:R-:W-:Y:S01]  /*1c400*/  DMUL R14, R14, R14 ;  /* 0x0000000e0e0e7228 */ /* 0x000fe20000000000 */
[----:B--2---:R-:W-:-:S05]  /*1c410*/  IMAD R18, R33, 0xab, RZ ;  /* 0x000000ab21127824 */ /* 0x004fca00078e02ff */
        /* <DEDUP_REMOVED lines=15> */
.L_x_58:
[----:B------:R-:W-:Y:S05]  /*1c510*/  BSYNC.RECONVERGENT B0 ;  /* 0x0000000000007941 */ /* 0x000fea0003800200 */
.L_x_57:
[----:B------:R0:W5:Y:S01]  /*1c520*/  LDL.U8 R23, [R0+UR4+0x10] ;  /* 0x0000100400177983 */ /* 0x0001620008100000 */
[----:B------:R-:W-:Y:S01]  /*1c530*/  DMUL R14, R24, UR8 ;  /* 0x00000008180e7c28 */ /* 0x000fe20008000000 */
[----:B------:R-:W-:Y:S02]  /*1c540*/  CS2R R12, SRZ ;  /* 0x00000000000c7805 */ /* 0x000fe4000001ff00 */
[----:B------:R-:W5:Y:S01]  /*1c550*/  @P0 LDL.U8 R22, [R22+UR4+0x10] ;  /* 0x0000100416160983 */ /* 0x000f620008100000 */
[----:B------:R-:W-:Y:S04]  /*1c560*/  BSSY.RECONVERGENT B0, `(.L_x_59) ;  /* 0x0000014000007945 */ /* 0x000fe80003800200 */
[----:B0-----:R-:W-:Y:S05]  /*1c570*/  @!P3 BRA `(.L_x_60) ;  /* 0x000000000048b947 */ /* 0x001fea0003800000 */
[----:B-----5:R-:W-:Y:S01]  /*1c580*/  IMAD R0, R23, 0xab, RZ ;  /* 0x000000ab17007824 */ /* 0x020fe200078e02ff */
        /* <DEDUP_REMOVED lines=17> */
.L_x_60:
[----:B------:R-:W-:Y:S05]  /*1c6a0*/  BSYNC.RECONVERGENT B0 ;  /* 0x0000000000007941 */ /* 0x000fea0003800200 */
.L_x_59:
        /* <DEDUP_REMOVED lines=18> */
[----:B------:R-:W-:-:S11]  /*1c7d0*/  VIADD R33, R34, 0xffffffff ;  /* 0xffffffff22217836 */ /* 0x000fd60000000000 */
[----:B------:R-:W-:-:S04]  /*1c7e0*/  @P1 IMAD.MOV R0, RZ, RZ, R23 ;  /* 0x000000ffff001224 */ /* 0x000fc800078e0217 */
[----:B------:R-:W-:Y:S01]  /*1c7f0*/  I2F.F64 R26, R0 ;  /* 0x00000000001a7312 */ /* 0x000fe20000201c00 */
[----:B------:R-:W-:-:S07]  /*1c800*/  @P2 IADD3 R33, PT, PT, R34, RZ, RZ ;  /* 0x000000ff22212210 */ /* 0x000fce0007ffe0ff */
[----:B------:R-:W-:Y:S01]  /*1c810*/  I2F.F64 R28, R33 ;  /* 0x00000021001c7312 */ /* 0x000fe20000201c00 */
[----:B------:R-:W-:-:S07]  /*1c820*/  IMAD.IADD R32, R0, 0x1, R33 ;  /* 0x0000000100207824 */ /* 0x000fce00078e0221 */
[----:B------:R-:W0:Y:S02]  /*1c830*/  I2F.F64 R24, R32 ;  /* 0x0000002000187312 */ /* 0x000e240000201c00 */
[C---:B0-----:R-:W-:Y:S02]  /*1c840*/  DFMA R26, R24.reuse, UR18, -R26 ;  /* 0x00000012181a7c2b */ /* 0x041fe4000800081a */
[----:B------:R-:W-:Y:S01]  /*1c850*/  DFMA R28, R24, UR18, -R28 ;  /* 0x00000012181c7c2b */ /* 0x000fe2000800081c */
[----:B------:R-:W-:-:S05]  /*1c860*/  VIADD R24, R33, 0x1 ;  /* 0x0000000121187836 */ /* 0x000fca0000000000 */
[----:B------:R-:W-:Y:S01]  /*1c870*/  DADD R6, R6, R26 ;  /* 0x0000000006067229 */ /* 0x000fe2000000001a */
[----:B------:R-:W-:Y:S01]  /*1c880*/  IMAD.MOV.U32 R23, RZ, RZ, R24 ;  /* 0x000000ffff177224 */ /* 0x000fe200078e0018 */
[----:B------:R-:W-:Y:S01]  /*1c890*/  DADD R4, R4, R28 ;  /* 0x0000000004047229 */ /* 0x000fe2000000001c */
[----:B------:R-:W-:Y:S02]  /*1c8a0*/  LOP3.LUT R27, R33, 0xff, RZ, 0xc0, !PT ;  /* 0x000000ff211b7812 */ /* 0x000fe400078ec0ff */
[----:B------:R-:W-:-:S04]  /*1c8b0*/  LOP3.LUT R25, R24, 0xff, RZ, 0xc0, !PT ;  /* 0x000000ff18197812 */ /* 0x000fc800078ec0ff */
[----:B------:R-:W2:Y:S01]  /*1c8c0*/  LDL.U8 R27, [R27+UR4+0x120] ;  /* 0x000120041b1b7983 */ /* 0x000ea20008100000 */
[----:B------:R-:W-:-:S03]  /*1c8d0*/  DSETP.GT.AND P1, PT, R6, R4, PT ;  /* 0x000000040600722a */ /* 0x000fc60003f24000 */
[----:B------:R-:W3:Y:S11]  /*1c8e0*/  LDL.U8 R25, [R25+UR4+0x120] ;  /* 0x0001200419197983 */ /* 0x000ef60008100000 */
[----:B------:R-:W-:-:S05]  /*1c8f0*/  @P1 IMAD.MOV R23, RZ, RZ, R33 ;  /* 0x000000ffff171224 */ /* 0x000fca00078e0221 */
[----:B------:R-:W-:-:S06]  /*1c900*/  LOP3.LUT R24, R23, 0xff, RZ, 0xc0, !PT ;  /* 0x000000ff17187812 */ /* 0x000fcc00078ec0ff */
[----:B------:R-:W4:Y:S01]  /*1c910*/  LDL.U8 R24, [R24+UR4+0x120] ;  /* 0x0001200418187983 */ /* 0x000f220008100000 */
[----:B------:R-:W-:-:S05]  /*1c920*/  @P0 IMAD R23, R22, 0xab, RZ ;  /* 0x000000ab16170824 */ /* 0x000fca00078e02ff */
[----:B------:R-:W-:-:S04]  /*1c930*/  @P0 SHF.R.U32.HI R23, RZ, 0xb, R23 ;  /* 0x0000000bff170819 */ /* 0x000fc80000011617 */
[----:B------:R-:W-:-:S05]  /*1c940*/  @P0 PRMT R23, R23, 0x9910, RZ ;  /* 0x0000991017170816 */ /* 0x000fca00000000ff */
[----:B------:R-:W-:-:S05]  /*1c950*/  @P0 IMAD R23, R23, 0xc, RZ ;  /* 0x0000000c17170824 */ /* 0x000fca00078e02ff */
[----:B------:R-:W-:-:S04]  /*1c960*/  @P0 IADD3 R23, PT, PT, RZ, -R23, RZ ;  /* 0x80000017ff170210 */ /* 0x000fc80007ffe0ff */
        /* <DEDUP_REMOVED lines=18> */
[----:B------:R-:W-:-:S04]  /*1ca90*/  DADD R32, R4, -R32 ;  /* 0x0000000004207229 */ /* 0x000fc80000000820 */
[----:B------:R-:W-:Y:S02]  /*1caa0*/  DADD R20, R22, UR18 ;  /* 0x0000001216147e29 */ /* 0x000fe40008000000 */
[----:B------:R-:W-:Y:S02]  /*1cab0*/  DADD R22, R34, UR16 ;  /* 0x0000001022167e29 */ /* 0x000fe40008000000 */
[----:B------:R-:W-:-:S04]  /*1cac0*/  DADD R32, R32, UR18 ;  /* 0x0000001220207e29 */ /* 0x000fc80008000000 */
[----:B------:R-:W-:Y:S01]  /*1cad0*/  DFMA R34, -R20, R20, 0.5 ;  /* 0x3fe000001422742b */ /* 0x000fe20000000114 */
[----:B------:R-:W-:Y:S01]  /*1cae0*/  CS2R R8, SRZ ;  /* 0x0000000000087805 */ /* 0x000fe2000001ff00 */
[----:B------:R-:W-:Y:S02]  /*1caf0*/  DADD R36, R4, -1 ;  /* 0xbff0000004247429 */ /* 0x000fe40000000000 */
[----:B------:R-:W-:-:S04]  /*1cb00*/  @P0 DMUL R8, R10, R28 ;  /* 0x0000001c0a080228 */ /* 0x000fc80000000000 */
[----:B------:R-:W-:Y:S02]  /*1cb10*/  DFMA R34, -R32, R32, R34 ;  /* 0x000000202022722b */ /* 0x000fe40000000122 */
[----:B------:R-:W-:Y:S02]  /*1cb20*/  DFMA R28, -R6, R6, 0.5 ;  /* 0x3fe00000061c742b */ /* 0x000fe40000000106 */
[----:B------:R-:W-:Y:S02]  /*1cb30*/  DADD R10, R36, UR16 ;  /* 0x00000010240a7e29 */ /* 0x000fe40008000000 */
[----:B------:R-:W-:Y:S02]  /*1cb40*/  DADD R18, R18, R8 ;  /* 0x0000000012127229 */ /* 0x000fe40000000008 */
[----:B------:R-:W-:Y:S02]  /*1cb50*/  DFMA R36, -R22, R22, 0.5 ;  /* 0x3fe000001624742b */ /* 0x000fe40000000116 */
[----:B------:R-:W-:-:S02]  /*1cb60*/  DSETP.GEU.AND P2, PT, R34, RZ, PT ;  /* 0x000000ff2200722a */ /* 0x000fc40003f4e000 */
[----:B------:R-:W-:Y:S02]  /*1cb70*/  DFMA R8, -R4, R4, R28 ;  /* 0x000000040408722b */ /* 0x000fe4000000011c */
[----:B------:R-:W-:Y:S02]  /*1cb80*/  DADD R12, R18, R12 ;  /* 0x00000000120c7229 */ /* 0x000fe4000000000c */
[----:B------:R-:W-:Y:S01]  /*1cb90*/  DFMA R28, -R10, R10, R36 ;  /* 0x0000000a0a1c722b */ /* 0x000fe20000000124 */
[----:B------:R-:W-:Y:S01]  /*1cba0*/  IADD3 R19, PT, PT, R0, 0x1, RZ ;  /* 0x0000000100137810 */ /* 0x000fe20007ffe0ff */
[----:B------:R-:W-:Y:S01]  /*1cbb0*/  @!P1 IMAD.MOV R19, RZ, RZ, R0 ;  /* 0x000000ffff139224 */ /* 0x000fe200078e0200 */
[----:B------:R-:W-:Y:S01]  /*1cbc0*/  BSSY.RECONVERGENT B0, `(.L_x_61) ;  /* 0x000001f000007945 */ /* 0x000fe20003800200 */
[----:B------:R-:W-:-:S04]  /*1cbd0*/  DSETP.GEU.AND P0, PT, R8, RZ, PT ;  /* 0x000000ff0800722a */ /* 0x000fc80003f0e000 */
[----:B------:R-:W-:Y:S01]  /*1cbe0*/  DSETP.GEU.AND P3, PT, R28, RZ, PT ;  /* 0x000000ff1c00722a */ /* 0x000fe20003f6e000 */
[--C-:B--2---:R-:W-:Y:S01]  /*1cbf0*/  IMAD.IADD R18, R27, 0x1, R0.reuse ;  /* 0x000000011b127824 */ /* 0x104fe200078e0200 */
[----:B------:R-:W-:Y:S01]  /*1cc00*/  DMUL R26, R12, 70 ;  /* 0x405180000c1a7828 */ /* 0x000fe20000000000 */
[----:B---3--:R-:W-:-:S04]  /*1cc10*/  IADD3 R0, PT, PT, R25, 0x1, R0 ;  /* 0x0000000119007810 */ /* 0x008fc80007ffe000 */
[----:B------:R-:W-:Y:S01]  /*1cc20*/  LOP3.LUT R0, R0, 0xff, RZ, 0xc0, !PT ;  /* 0x000000ff00007812 */ /* 0x000fe200078ec0ff */
[----:B----4-:R-:W-:Y:S01]  /*1cc30*/  IMAD.IADD R12, R24, 0x1, R19 ;  /* 0x00000001180c7824 */ /* 0x010fe200078e0213 */
[----:B------:R-:W-:Y:S02]  /*1cc40*/  LOP3.LUT R24, R18, 0xff, RZ, 0xc0, !PT ;  /* 0x000000ff12187812 */ /* 0x000fe400078ec0ff */
        /* <DEDUP_REMOVED lines=22> */
.L_x_62:
[----:B------:R-:W-:Y:S05]  /*1cdb0*/  BSYNC.RECONVERGENT B0 ;  /* 0x0000000000007941 */ /* 0x000fea0003800200 */
.L_x_61:
[----:B------:R0:W5:Y:S01]  /*1cdc0*/  LDL.U8 R13, [R0+UR4+0x120] ;  /* 0x00012004000d7983 */ /* 0x0001620008100000 */
[----:B------:R-:W-:Y:S01]  /*1cdd0*/  DFMA R26, R26, UR8, RZ ;  /* 0x000000081a1a7c2b */ /* 0x000fe200080000ff */
        /* <DEDUP_REMOVED lines=22> */
.L_x_64:
[----:B------:R-:W-:Y:S05]  /*1cf40*/  BSYNC.RECONVERGENT B0 ;  /* 0x0000000000007941 */ /* 0x000fea0003800200 */
.L_x_63:
        /* <DEDUP_REMOVED lines=9> */
[C---:B-----5:R-:W-:Y:S02]  /*1cfe0*/  DFMA R12, R10.reuse, UR20, R32 ;  /* 0x000000140a0c7c2b */ /* 0x060fe40008000020 */
[----:B------:R-:W-:-:S04]  /*1cff0*/  DFMA R10, R10, UR20, R34 ;  /* 0x000000140a0a7c2b */ /* 0x000fc80008000022 */
        /* <DEDUP_REMOVED lines=16> */
[----:B------:R-:W-:-:S05]  /*1d100*/  IADD3 R23, PT, PT, R29, 0x1, RZ ;  /* 0x000000011d177810 */ /* 0x000fca0007ffe0ff */
[----:B------:R-:W-:Y:S01]  /*1d110*/  DADD R12, R32, R12 ;  /* 0x00000000200c7229 */ /* 0x000fe2000000000c */
[----:B------:R-:W-:Y:S01]  /*1d120*/  IMAD.MOV.U32 R22, RZ, RZ, R23 ;  /* 0x000000ffff167224 */ /* 0x000fe200078e0017 */
[----:B------:R-:W-:Y:S01]  /*1d130*/  DADD R10, R34, R10 ;  /* 0x00000000220a7229 */ /* 0x000fe2000000000a */
[----:B------:R-:W-:Y:S02]  /*1d140*/  LOP3.LUT R33, R29, 0xff, RZ, 0xc0, !PT ;  /* 0x000000ff1d217812 */ /* 0x000fe400078ec0ff */
[----:B------:R-:W-:-:S04]  /*1d150*/  LOP3.LUT R23, R23, 0xff, RZ, 0xc0, !PT ;  /* 0x000000ff17177812 */ /* 0x000fc800078ec0ff */
[----:B------:R-:W2:Y:S01]  /*1d160*/  LDL.U8 R33, [R33+UR4+0x230] ;  /* 0x0002300421217983 */ /* 0x000ea20008100000 */
[----:B------:R-:W-:-:S14]  /*1d170*/  DSETP.GT.AND P1, PT, R12, R10, PT ;  /* 0x0000000a0c00722a */ /* 0x000fdc0003f24000 */
[----:B------:R-:W-:Y:S02]  /*1d180*/  @P1 IMAD.MOV R22, RZ, RZ, R29 ;  /* 0x000000ffff161224 */ /* 0x000fe400078e021d */
[----:B------:R0:W3:Y:S03]  /*1d190*/  LDL.U8 R29, [R23+UR4+0x230] ;  /* 0x00023004171d7983 */ /* 0x0000e60008100000 */
        /* <DEDUP_REMOVED lines=8> */
[----:B------:R-:W-:-:S05]  /*1d220*/  @P0 IMAD.IADD R24, R24, 0x1, R25 ;  /* 0x0000000118180824 */ /* 0x000fca00078e0219 */
[----:B------:R-:W-:-:S04]  /*1d230*/  @P0 SHF.L.U32 R24, R24, 0x1, RZ ;  /* 0x0000000118180819 */ /* 0x000fc800000006ff */
[----:B------:R-:W-:-:S04]  /*1d240*/  @P0 LOP3.LUT R32, R24, 0x1fe, RZ, 0xe2, !PT ;  /* 0x000001fe18200812 */ /* 0x000fc800078ee2ff */
[----:B------:R-:W1:Y:S08]  /*1d250*/  @P0 LDC.S8 R39, c[0x3][R32+0x1] ;  /* 0x00c0004020270b82 */ /* 0x000e700000000200 */
[----:B------:R-:W0:Y:S01]  /*1d260*/  @P0 LDC.S8 R38, c[0x3][R32] ;  /* 0x00c0000020260b82 */ /* 0x000e220000000200 */
[----:B------:R-:W-:Y:S01]  /*1d270*/  @P0 DMUL R8, R8, R8 ;  /* 0x0000000808080228 */ /* 0x000fe20000000000 */
[----:B------:R-:W-:Y:S01]  /*1d280*/  FSEL R35, RZ, 1.875, P1 ;  /* 0x3ff00000ff237808 */ /* 0x000fe20000800000 */
[----:B------:R-:W-:Y:S01]  /*1d290*/  IMAD.MOV.U32 R34, RZ, RZ, RZ ;  /* 0x000000ffff227224 */ /* 0x000fe200078e00ff */
[----:B------:R-:W-:Y:S01]  /*1d2a0*/  DADD R36, R12, -1 ;  /* 0xbff000000c247429 */ /* 0x000fe20000000000 */
[----:B-1----:R-:W1:Y:S08]  /*1d2b0*/  @P0 I2F.F64.S16 R24, R39 ;  /* 0x0000002700180312 */ /* 0x002e700000101c00 */
[----:B0-----:R-:W0:Y:S01]  /*1d2c0*/  @P0 I2F.F64.S16 R22, R38 ;  /* 0x0000002600160312 */ /* 0x001e220000101c00 */
[----:B-1----:R-:W-:Y:S01]  /*1d2d0*/  @P0 DMUL R24, R4, R24 ;  /* 0x0000001804180228 */ /* 0x002fe20000000000 */
[----:B------:R-:W-:Y:S01]  /*1d2e0*/  FSEL R5, RZ, 1.875, !P1 ;  /* 0x3ff00000ff057808 */ /* 0x000fe20004800000 */
[----:B------:R-:W-:-:S06]  /*1d2f0*/  IMAD.MOV.U32 R4, RZ, RZ, RZ ;  /* 0x000000ffff047224 */ /* 0x000fcc00078e00ff */
[----:B0-----:R-:W-:Y:S02]  /*1d300*/  @P0 DFMA R22, R6, R22, R24 ;  /* 0x000000160616022b */ /* 0x001fe40000000018 */
        /* <DEDUP_REMOVED lines=25> */
[----:B--2---:R-:W-:-:S05]  /*1d4a0*/  IMAD.IADD R32, R33, 0x1, R0 ;  /* 0x0000000121207824 */ /* 0x004fca00078e0200 */
[----:B------:R-:W-:Y:S02]  /*1d4b0*/  LOP3.LUT R32, R32, 0xff, RZ, 0xc0, !PT ;  /* 0x000000ff20207812 */ /* 0x000fe400078ec0ff */
[----:B---3--:R-:W-:-:S04]  /*1d4c0*/  IADD3 R0, PT, PT, R29, 0x1, R0 ;  /* 0x000000011d007810 */ /* 0x008fc80007ffe000 */
[----:B------:R-:W-:Y:S01]  /*1d4d0*/  LOP3.LUT R0, R0, 0xff, RZ, 0xc0, !PT ;  /* 0x000000ff00007812 */ /* 0x000fe200078ec0ff */
[----:B----4-:R-:W-:Y:S01]  /*1d4e0*/  IMAD.IADD R28, R28, 0x1, R7 ;  /* 0x000000011c1c7824 */ /* 0x010fe200078e0207 */
[----:B------:R-:W-:Y:S01]  /*1d4f0*/  CS2R R6, SRZ ;  /* 0x0000000000067805 */ /* 0x000fe2000001ff00 */
[----:B------:R-:W-:Y:S06]  /*1d500*/  @!P2 BRA `(.L_x_66) ;  /* 0x000000000050a947 */ /* 0x000fec0003800000 */
        /* <DEDUP_REMOVED lines=20> */
.L_x_66:
[----:B------:R-:W-:Y:S05]  /*1d650*/  BSYNC.RECONVERGENT B0 ;  /* 0x0000000000007941 */ /* 0x000fea0003800200 */
.L_x_65:
[----:B------:R-:W-:Y:S01]  /*1d660*/  DMUL R28, R20, UR8 ;  /* 0x00000008141c7c28 */ /* 0x000fe20008000000 */
[----:B------:R-:W5:Y:S01]  /*1d670*/  @P0 LDL.U8 R32, [R32+UR4+0x230] ;  /* 0x0002300420200983 */ /* 0x000f620008100000 */
[----:B------:R-:W-:-:S03]  /*1d680*/  CS2R R8, SRZ ;  /* 0x0000000000087805 */ /* 0x000fc6000001ff00 */
[----:B------:R0:W5:Y:S01]  /*1d690*/  LDL.U8 R21, [R0+UR4+0x230] ;  /* 0x0002300400157983 */ /* 0x0001620008100000 */
[----:B------:R-:W-:Y:S04]  /*1d6a0*/  BSSY.RECONVERGENT B0, `(.L_x_67) ;  /* 0x0000014000007945 */ /* 0x000fe80003800200 */
[----:B------:R-:W-:Y:S05]  /*1d6b0*/  @!P3 BRA `(.L_x_68) ;  /* 0x000000000048b947 */ /* 0x000fea0003800000 */
[----:B0----5:R-:W-:Y:S01]  /*1d6c0*/  IMAD R0, R21, 0xab, RZ ;  /* 0x000000ab15007824 */ /* 0x021fe200078e02ff */
[----:B------:R-:W-:-:S04]  /*1d6d0*/  DMUL R18, R18, R18 ;  /* 0x0000001212127228 */ /* 0x000fc80000000000 */
        /* <DEDUP_REMOVED lines=16> */
.L_x_68:
[----:B------:R-:W-:Y:S05]  /*1d7e0*/  BSYNC.RECONVERGENT B0 ;  /* 0x0000000000007941 */ /* 0x000fea0003800200 */
.L_x_67:
[----:B------:R-:W-:Y:S01]  /*1d7f0*/  UIADD3 UR22, UPT, UPT, UR5, 0x440, URZ ;  /* 0x0000044005167890 */ /* 0x000fe2000fffe0ff */
[----:B-----5:R-:W2:Y:S01]  /*1d800*/  LDL.128 R20, [UR4+0x330] ;  /* 0x00033004ff147983 */ /* 0x020ea20008100c00 */
        /* <DEDUP_REMOVED lines=19> */
[----:B------:R-:W-:-:S04]  /*1d940*/  @P2 IMAD.MOV R37, RZ, RZ, R38 ;  /* 0x000000ffff252224 */ /* 0x000fc800078e0226 */
[----:B------:R-:W-:-:S03]  /*1d950*/  IMAD.IADD R36, R0, 0x1, R37 ;  /* 0x0000000100247824 */ /* 0x000fc600078e0225 */
[----:B------:R-:W-:Y:S01]  /*1d960*/  I2F.F64 R34, R37 ;  /* 0x0000002500227312 */ /* 0x000fe20000201c00 */
[----:B------:R-:W-:-:S06]  /*1d970*/  LOP3.LUT R33, R37, 0xff, RZ, 0xc0, !PT ;  /* 0x000000ff25217812 */ /* 0x000fcc00078ec0ff */
[----:B------:R-:W2:Y:S01]  /*1d980*/  LDL.U8 R33, [R33+UR4+0x340] ;  /* 0x0003400421217983 */ /* 0x000ea20008100000 */
[----:B------:R-:W0:Y:S02]  /*1d990*/  I2F.F64 R22, R36 ;  /* 0x0000002400167312 */ /* 0x000e240000201c00 */
        /* <DEDUP_REMOVED lines=9> */
[----:B------:R-:W-:-:S04]  /*1da30*/  @P1 IADD3 R18, PT, PT, R37, RZ, RZ ;  /* 0x000000ff25121210 */ /* 0x000fc80007ffe0ff */
        /* <DEDUP_REMOVED lines=14> */
[----:B------:R-:W-:-:S02]  /*1db20*/  FSEL R37, RZ, 1.875, P1 ;  /* 0x3ff00000ff257808 */ /* 0x000fc40000800000 */
[----:B------:R-:W-:-:S05]  /*1db30*/  MOV R36, RZ ;  /* 0x000000ff00247202 */ /* 0x000fca0000000f00 */
[----:B------:R-:W-:Y:S01]  /*1db40*/  @P0 DMUL R4, R4, R4 ;  /* 0x0000000404040228 */ /* 0x000fe20000000000 */
[----:B0-----:R-:W0:Y:S08]  /*1db50*/  @P0 I2F.F64.S16 R34, R39 ;  /* 0x0000002700220312 */ /* 0x001e300000101c00 */
[----:B-1----:R-:W1:Y:S01]  /*1db60*/  @P0 I2F.F64.S16 R18, R38 ;  /* 0x0000002600120312 */ /* 0x002e620000101c00 */
[----:B0-----:R-:W-:Y:S01]  /*1db70*/  @P0 DMUL R34, R10, R34 ;  /* 0x000000220a220228 */ /* 0x001fe20000000000 */
[----:B------:R-:W-:Y:S01]  /*1db80*/  FSEL R11, RZ, 1.875, !P1 ;  /* 0x3ff00000ff0b7808 */ /* 0x000fe20004800000 */
[----:B------:R-:W-:-:S06]  /*1db90*/  IMAD.MOV.U32 R10, RZ, RZ, RZ ;  /* 0x000000ffff0a7224 */ /* 0x000fcc00078e00ff */
[----:B-1----:R-:W-:Y:S02]  /*1dba0*/  @P0 DFMA R34, R12, R18, R34 ;  /* 0x000000120c22022b */ /* 0x002fe40000000022 */
[----:B------:R-:W-:Y:S02]  /*1dbb0*/  DADD R12, R22, -R10 ;  /* 0x00000000160c7229 */ /* 0x000fe4000000080a */
[----:B------:R-:W-:Y:S01]  /*1dbc0*/  DADD R36, R20, -R36 ;  /* 0x0000000014247229 */ /* 0x000fe20000000824 */
[----:B------:R-:W-:-:S05]  /*1dbd0*/  CS2R R10, SRZ ;  /* 0x00000000000a7805 */ /* 0x000fca000001ff00 */
[----:B------:R-:W-:Y:S02]  /*1dbe0*/  DADD R12, R12, UR18 ;  /* 0x000000120c0c7e29 */ /* 0x000fe40008000000 */
[----:B------:R-:W-:Y:S02]  /*1dbf0*/  DADD R18, R22, -1 ;  /* 0xbff0000016127429 */ /* 0x000fe40000000000 */
[----:B------:R-:W-:Y:S02]  /*1dc00*/  @P0 DMUL R10, R4, R34 ;  /* 0x00000022040a0228 */ /* 0x000fe40000000000 */
[----:B------:R-:W-:Y:S02]  /*1dc10*/  DADD R34, R36, UR18 ;  /* 0x0000001224227e29 */ /* 0x000fe40008000000 */
[----:B------:R-:W-:Y:S02]  /*1dc20*/  DFMA R36, -R12, R12, 0.5 ;  /* 0x3fe000000c24742b */ /* 0x000fe4000000010c */
[----:B------:R-:W-:-:S02]  /*1dc30*/  DADD R38, R20, -1 ;  /* 0xbff0000014267429 */ /* 0x000fc40000000000 */
[----:B------:R-:W-:-:S04]  /*1dc40*/  DADD R18, R18, UR16 ;  /* 0x0000001012127e29 */ /* 0x000fc80008000000 */
[----:B------:R-:W-:Y:S02]  /*1dc50*/  DFMA R36, -R34, R34, R36 ;  /* 0x000000222224722b */ /* 0x000fe40000000124 */
[----:B------:R-:W-:Y:S02]  /*1dc60*/  DADD R4, R38, UR16 ;  /* 0x0000001026047e29 */ /* 0x000fe40008000000 */
[----:B------:R-:W-:Y:S02]  /*1dc70*/  DFMA R40, -R22, R22, 0.5 ;  /* 0x3fe000001628742b */ /* 0x000fe40000000116 */
[----:B------:R-:W-:Y:S02]  /*1dc80*/  DFMA R42, -R18, R18, 0.5 ;  /* 0x3fe00000122a742b */ /* 0x000fe40000000112 */
[----:B------:R-:W-:Y:S02]  /*1dc90*/  DADD R38, R6, R10 ;  /* 0x0000000006267229 */ /* 0x000fe4000000000a */
[----:B------:R-:W-:-:S02]  /*1dca0*/  DSETP.GEU.AND P2, PT, R36, RZ, PT ;  /* 0x000000ff2400722a */ /* 0x000fc40003f4e000 */
[----:B------:R-:W-:Y:S02]  /*1dcb0*/  DFMA R10, -R20, R20, R40 ;  /* 0x00000014140a722b */ /* 0x000fe40000000128 */
[----:B------:R-:W-:Y:S02]  /*1dcc0*/  DFMA R6, -R4, R4, R42 ;  /* 0x000000040406722b */ /* 0x000fe4000000012a */
[----:B------:R-:W-:Y:S01]  /*1dcd0*/  DADD R8, R38, R8 ;  /* 0x0000000026087229 */ /* 0x000fe20000000008 */
[----:B------:R-:W-:Y:S02]  /*1dce0*/  VIADD R39, R0, 0x1 ;  /* 0x0000000100277836 */ /* 0x000fe40000000000 */
[----:B------:R-:W-:Y:S01]  /*1dcf0*/  @!P1 IMAD.MOV R39, RZ, RZ, R0 ;  /* 0x000000ffff279224 */ /* 0x000fe200078e0200 */
[----:B------:R-:W-:Y:S01]  /*1dd00*/  BSSY.RECONVERGENT B0, `(.L_x_69) ;  /* 0x000001f000007945 */ /* 0x000fe20003800200 */
[----:B------:R-:W-:Y:S02]  /*1dd10*/  DSETP.GEU.AND P0, PT, R10, RZ, PT ;  /* 0x000000ff0a00722a */ /* 0x000fe40003f0e000 */
[----:B------:R-:W-:-:S02]  /*1dd20*/  DSETP.GEU.AND P3, PT, R6, RZ, PT ;  /* 0x000000ff0600722a */ /* 0x000fc40003f6e000 */
[----:B------:R-:W-:Y:S01]  /*1dd30*/  DMUL R8, R8, 70 ;  /* 0x4051800008087828 */ /* 0x000fe20000000000 */
        /* <DEDUP_REMOVED lines=27> */
.L_x_70:
[----:B------:R-:W-:Y:S05]  /*1def0*/  BSYNC.RECONVERGENT B0 ;  /* 0x0000000000007941 */ /* 0x000fea0003800200 */
.L_x_69:
[----:B------:R-:W-:Y:S01]  /*1df00*/  DMUL R12, R8, UR8 ;  /* 0x00000008080c7c28 */ /* 0x000fe20008000000 */
[----:B------:R0:W5:Y:S01]  /*1df10*/  @P0 LDL.U8 R34, [R0+UR4+0x340] ;  /* 0x0003400400220983 */ /* 0x0001620008100000 */
[----:B------:R-:W-:-:S03]  /*1df20*/  CS2R R32, SRZ ;  /* 0x0000000000207805 */ /* 0x000fc6000001ff00 */
[----:B------:R0:W5:Y:S01]  /*1df30*/  LDL.U8 R9, [R38+UR4+0x340] ;  /* 0x0003400426097983 */ /* 0x0001620008100000 */
[----:B------:R-:W-:Y:S04]  /*1df40*/  BSSY.RECONVERGENT B0, `(.L_x_71) ;  /* 0x0000014000007945 */ /* 0x000fe80003800200 */
[----:B------:R-:W-:Y:S05]  /*1df50*/  @!P3 BRA `(.L_x_72) ;  /* 0x000000000048b947 */ /* 0x000fea0003800000 */
[----:B0----5:R-:W-:Y:S01]  /*1df60*/  IMAD R0, R9, 0xab, RZ ;  /* 0x000000ab09007824 */ /* 0x021fe200078e02ff */
        /* <DEDUP_REMOVED lines=17> */
.L_x_72:
[----:B------:R-:W-:Y:S05]  /*1e080*/  BSYNC.RECONVERGENT B0 ;  /* 0x0000000000007941 */ /* 0x000fea0003800200 */
.L_x_71:
[----:B------:R-:W-:Y:S02]  /*1e090*/  UIADD3 UR22, UPT, UPT, UR5, 0x660, URZ ;  /* 0x0000066005167890 */ /* 0x000fe4000fffe0ff */
        /* <DEDUP_REMOVED lines=8> */
[----:B-----5:R-:W-:-:S08]  /*1e120*/  DADD R8, R4, R6 ;  /* 0x0000000004087229 */ /* 0x020fd00000000006 */
        /* <DEDUP_REMOVED lines=17> */
[----:B------:R-:W-:Y:S01]  /*1e240*/  DFMA R8, R8, UR18, -R36 ;  /* 0x0000001208087c2b */ /* 0x000fe20008000824 */
[----:B------:R-:W-:-:S05]  /*1e250*/  LOP3.LUT R37, R39, 0xff, RZ, 0xc0, !PT ;  /* 0x000000ff27257812 */ /* 0x000fca00078ec0ff */
[----:B------:R-:W-:Y:S02]  /*1e260*/  DADD R18, R4, R18 ;  /* 0x0000000004127229 */ /* 0x000fe40000000012 */
[----:B------:R-:W-:Y:S01]  /*1e270*/  DADD R8, R6, R8 ;  /* 0x0000000006087229 */ /* 0x000fe20000000008 */
[----:B------:R-:W-:Y:S01]  /*1e280*/  VIADD R5, R39, 0x1 ;  /* 0x0000000127057836 */ /* 0x000fe20000000000 */
[----:B------:R-:W2:Y:S03]  /*1e290*/  LDL.U8 R37, [R37+UR6+0x10] ;  /* 0x0000100625257983 */ /* 0x000ea60008100000 */
[----:B------:R-:W-:Y:S01]  /*1e2a0*/  IMAD.MOV.U32 R4, RZ, RZ, R5 ;  /* 0x000000ffff047224 */ /* 0x000fe200078e0005 */
[----:B------:R-:W-:Y:S02]  /*1e2b0*/  LOP3.LUT R5, R5, 0xff, RZ, 0xc0, !PT ;  /* 0x000000ff05057812 */ /* 0x000fe400078ec0ff */
        /* <DEDUP_REMOVED lines=14> */
[----:B------:R-:W1:Y:S08]  /*1e3a0*/  @P0 LDC.S8 R41, c[0x3][R38+0x1] ;  /* 0x00c0004026290b82 */ /* 0x000e700000000200 */
[----:B------:R-:W0:Y:S01]  /*1e3b0*/  @P0 LDC.S8 R40, c[0x3][R38] ;  /* 0x00c0000026280b82 */ /* 0x000e220000000200 */
[----:B------:R-:W-:Y:S01]  /*1e3c0*/  @P0 DMUL R10, R10, R10 ;  /* 0x0000000a0a0a0228 */ /* 0x000fe20000000000 */
[----:B------:R-:W-:Y:S01]  /*1e3d0*/  FSEL R35, RZ, 1.875, P1 ;  /* 0x3ff00000ff237808 */ /* 0x000fe20000800000 */
[----:B------:R-:W-:-:S06]  /*1e3e0*/  IMAD.MOV.U32 R34, RZ, RZ, RZ ;  /* 0x000000ffff227224 */ /* 0x000fcc00078e00ff */
[----:B------:R-:W-:Y:S01]  /*1e3f0*/  @P0 DMUL R10, R10, R10 ;  /* 0x0000000a0a0a0228 */ /* 0x000fe20000000000 */
[----:B-1----:R-:W1:Y:S08]  /*1e400*/  @P0 I2F.F64.S16 R6, R41 ;  /* 0x0000002900060312 */ /* 0x002e700000101c00 */
[----:B0-----:R-:W0:Y:S01]  /*1e410*/  @P0 I2F.F64.S16 R4, R40 ;  /* 0x0000002800040312 */ /* 0x001e220000101c00 */
[----:B-1----:R-:W-:Y:S01]  /*1e420*/  @P0 DMUL R6, R20, R6 ;  /* 0x0000000614060228 */ /* 0x002fe20000000000 */
[----:B------:R-:W-:Y:S01]  /*1e430*/  FSEL R21, RZ, 1.875, !P1 ;  /* 0x3ff00000ff157808 */ /* 0x000fe20004800000 */
[----:B------:R-:W-:-:S06]  /*1e440*/  IMAD.MOV.U32 R20, RZ, RZ, RZ ;  /* 0x000000ffff147224 */ /* 0x000fcc00078e00ff */
[----:B0-----:R-:W-:Y:S02]  /*1e450*/  @P0 DFMA R4, R22, R4, R6 ;  /* 0x000000041604022b */ /* 0x001fe40000000006 */
[----:B------:R-:W-:Y:S02]  /*1e460*/  DADD R22, R18, -R20 ;  /* 0x0000000012167229 */ /* 0x000fe40000000814 */
[C---:B------:R-:W-:Y:S02]  /*1e470*/  DADD R40, R8.reuse, -1 ;  /* 0xbff0000008287429 */ /* 0x040fe40000000000 */
[----:B------:R-:W-:-:S04]  /*1e480*/  DADD R34, R8, -R34 ;  /* 0x0000000008227229 */ /* 0x000fc80000000822 */
[----:B------:R-:W-:Y:S01]  /*1e490*/  DADD R22, R22, UR18 ;  /* 0x0000001216167e29 */ /* 0x000fe20008000000 */
[----:B------:R-:W-:Y:S01]  /*1e4a0*/  CS2R R20, SRZ ;  /* 0x0000000000147805 */ /* 0x000fe2000001ff00 */
[----:B------:R-:W-:Y:S02]  /*1e4b0*/  DADD R6, R18, -1 ;  /* 0xbff0000012067429 */ /* 0x000fe40000000000 */
[----:B------:R-:W-:Y:S02]  /*1e4c0*/  @P0 DMUL R20, R10, R4 ;  /* 0x000000040a140228 */ /* 0x000fe40000000000 */
[----:B------:R-:W-:Y:S02]  /*1e4d0*/  DADD R4, R40, UR16 ;  /* 0x0000001028047e29 */ /* 0x000fe40008000000 */
[----:B------:R-:W-:Y:S02]  /*1e4e0*/  DADD R10, R34, UR18 ;  /* 0x00000012220a7e29 */ /* 0x000fe40008000000 */
[----:B------:R-:W-:-:S02]  /*1e4f0*/  DFMA R40, -R22, R22, 0.5 ;  /* 0x3fe000001628742b */ /* 0x000fc40000000116 */
[----:B------:R-:W-:-:S06]  /*1e500*/  DADD R6, R6, UR16 ;  /* 0x0000001006067e29 */ /* 0x000fcc0008000000 */
[----:B------:R-:W-:Y:S02]  /*1e510*/  DFMA R40, -R10, R10, R40 ;  /* 0x0000000a0a28722b */ /* 0x000fe40000000128 */
[----:B------:R-:W-:Y:S02]  /*1e520*/  DFMA R42, -R18, R18, 0.5 ;  /* 0x3fe00000122a742b */ /* 0x000fe40000000112 */
[----:B------:R-:W-:Y:S02]  /*1e530*/  DFMA R44, -R6, R6, 0.5 ;  /* 0x3fe00000062c742b */ /* 0x000fe40000000106 */
[----:B------:R-:W-:Y:S02]  /*1e540*/  DADD R24, R24, R20 ;  /* 0x0000000018187229 */ /* 0x000fe40000000014 */
[----:B------:R-:W-:Y:S02]  /*1e550*/  DSETP.GEU.AND P2, PT, R40, RZ, PT ;  /* 0x000000ff2800722a */ /* 0x000fe40003f4e000 */
[----:B------:R-:W-:-:S02]  /*1e560*/  DFMA R34, -R8, R8, R42 ;  /* 0x000000080822722b */ /* 0x000fc4000000012a */
[----:B------:R-:W-:Y:S02]  /*1e570*/  DFMA R20, -R4, R4, R44 ;  /* 0x000000040414722b */ /* 0x000fe4000000012c */
[----:B------:R-:W-:Y:S01]  /*1e580*/  DADD R24, R24, R32 ;  /* 0x0000000018187229 */ /* 0x000fe20000000020 */
[----:B------:R-:W-:Y:S02]  /*1e590*/  VIADD R33, R0, 0x1 ;  /* 0x0000000100217836 */ /* 0x000fe40000000000 */
[----:B------:R-:W-:Y:S01]  /*1e5a0*/  @!P1 IMAD.MOV R33, RZ, RZ, R0 ;  /* 0x000000ffff219224 */ /* 0x000fe200078e0200 */
[----:B------:R-:W-:Y:S01]  /*1e5b0*/  BSSY.RECONVERGENT B0, `(.L_x_73) ;  /* 0x000001f000007945 */ /* 0x000fe20003800200 */
[----:B------:R-:W-:Y:S02]  /*1e5c0*/  DSETP.GEU.AND P0, PT, R34, RZ, PT ;  /* 0x000000ff2200722a */ /* 0x000fe40003f0e000 */
[----:B------:R-:W-:Y:S01]  /*1e5d0*/  DSETP.GEU.AND P3, PT, R20, RZ, PT ;  /* 0x000000ff1400722a */ /* 0x000fe20003f6e000 */
[----:B--2---:R-:W-:-:S02]  /*1e5e0*/  IADD3 R37, PT, PT, R37, R0, RZ ;  /* 0x0000000025257210 */ /* 0x004fc40007ffe0ff */
[----:B---3--:R-:W-:Y:S01]  /*1e5f0*/  IADD3 R32, PT, PT, R39, 0x1, R0 ;  /* 0x0000000127207810 */ /* 0x008fe20007ffe000 */
[----:B------:R-:W-:Y:S01]  /*1e600*/  DMUL R38, R24, 70 ;  /* 0x4051800018267828 */ /* 0x000fe20000000000 */
[----:B------:R-:W-:Y:S02]  /*1e610*/  LOP3.LUT R0, R37, 0xff, RZ, 0xc0, !PT ;  /* 0x000000ff25007812 */ /* 0x000fe400078ec0ff */
[----:B------:R-:W-:Y:S01]  /*1e620*/  CS2R R24, SRZ ;  /* 0x0000000000187805 */ /* 0x000fe2000001ff00 */
[----:B----4-:R-:W-:Y:S01]  /*1e630*/  IMAD.IADD R33, R36, 0x1, R33 ;  /* 0x0000000124217824 */ /* 0x010fe200078e0221 */
[----:B------:R-:W-:Y:S01]  /*1e640*/  LOP3.LUT R36, R32, 0xff, RZ, 0xc0, !PT ;  /* 0x000000ff20247812 */ /* 0x000fe200078ec0ff */
        /* <DEDUP_REMOVED lines=21> */
.L_x_74:
[----:B------:R-:W-:Y:S05]  /*1e7a0*/  BSYNC.RECONVERGENT B0 ;  /* 0x0000000000007941 */ /* 0x000fea0003800200 */
.L_x_73:
[----:B------:R0:W5:Y:S01]  /*1e7b0*/  LDL.U8 R23, [R36+UR6+0x10] ;  /* 0x0000100624177983 */ /* 0x0001620008100000 */
[----:B------:R-:W-:Y:S01]  /*1e7c0*/  DMUL R10, R38, UR8 ;  /* 0x00000008260a7c28 */ /* 0x000fe20008000000 */
[----:B------:R-:W-:Y:S02]  /*1e7d0*/  CS2R R32, SRZ ;  /* 0x0000000000207805 */ /* 0x000fe4000001ff00 */
[----:B------:R0:W5:Y:S01]  /*1e7e0*/  @P0 LDL.U8 R37, [R0+UR6+0x10] ;  /* 0x0000100600250983 */ /* 0x0001620008100000 */
        /* <DEDUP_REMOVED lines=20> */
.L_x_76:
[----:B------:R-:W-:Y:S05]  /*1e930*/  BSYNC.RECONVERGENT B0 ;  /* 0x0000000000007941 */ /* 0x000fea0003800200 */
.L_x_75:
        /* <DEDUP_REMOVED lines=11> */
[----:B0-----:R-:W0:Y:S08]  /*1e9f0*/  F2I.F64.TRUNC R36, R22 ;  /* 0x0000001600247311 */ /* 0x001e30000030d100 */
        /* <DEDUP_REMOVED lines=14> */
[----:B------:R-:W-:-:S06]  /*1eae0*/  DFMA R38, R20, UR18, -R38 ;  /* 0x0000001214267c2b */ /* 0x000fcc0008000826 */
[----:B------:R-:W-:Y:S02]  /*1eaf0*/  DADD R20, R4, R22 ;  /* 0x0000000004147229 */ /* 0x000fe40000000016 */
[----:B------:R-:W-:Y:S01]  /*1eb00*/  DADD R22, R6, R38 ;  /* 0x0000000006167229 */ /* 0x000fe20000000026 */
[C---:B------:R-:W-:Y:S01]  /*1eb10*/  VIADD R5, R41.reuse, 0x1 ;  /* 0x0000000129057836 */ /* 0x040fe20000000000 */
[----:B------:R-:W-:-:S04]  /*1eb20*/  LOP3.LUT R39, R41, 0xff, RZ, 0xc0, !PT ;  /* 0x000000ff29277812 */ /* 0x000fc800078ec0ff */
[----:B------:R-:W-:Y:S02]  /*1eb30*/  MOV R4, R5 ;  /* 0x0000000500047202 */ /* 0x000fe40000000f00 */
[----:B------:R-:W-:Y:S01]  /*1eb40*/  DSETP.GT.AND P1, PT, R20, R22, PT ;  /* 0x000000161400722a */ /* 0x000fe20003f24000 */
[----:B------:R-:W-:Y:S01]  /*1eb50*/  LOP3.LUT R5, R5, 0xff, RZ, 0xc0, !PT ;  /* 0x000000ff05057812 */ /* 0x000fe200078ec0ff */
[----:B------:R-:W2:-:S12]  /*1eb60*/  LDL.U8 R39, [R39+UR6+0x120] ;  /* 0x0001200627277983 */ /* 0x000e980008100000 */
        /* <DEDUP_REMOVED lines=13> */
[----:B------:R-:W1:Y:S08]  /*1ec40*/  @P0 LDC.S8 R43, c[0x3][R40+0x1] ;  /* 0x00c00040282b0b82 */ /* 0x000e700000000200 */
[----:B------:R-:W0:Y:S01]  /*1ec50*/  @P0 LDC.S8 R42, c[0x3][R40] ;  /* 0x00c00000282a0b82 */ /* 0x000e220000000200 */
[----:B------:R-:W-:-:S08]  /*1ec60*/  @P0 DMUL R34, R34, R34 ;  /* 0x0000002222220228 */ /* 0x000fd00000000000 */
[----:B------:R-:W-:Y:S01]  /*1ec70*/  @P0 DMUL R36, R34, R34 ;  /* 0x0000002222240228 */ /* 0x000fe20000000000 */
[----:B-1----:R-:W1:Y:S08]  /*1ec80*/  @P0 I2F.F64.S16 R6, R43 ;  /* 0x0000002b00060312 */ /* 0x002e700000101c00 */
[----:B0-----:R-:W0:Y:S01]  /*1ec90*/  @P0 I2F.F64.S16 R4, R42 ;  /* 0x0000002a00040312 */ /* 0x001e220000101c00 */
[----:B-1----:R-:W-:Y:S01]  /*1eca0*/  @P0 DMUL R6, R8, R6 ;  /* 0x0000000608060228 */ /* 0x002fe20000000000 */
[----:B------:R-:W-:-:S02]  /*1ecb0*/  FSEL R9, RZ, 1.875, !P1 ;  /* 0x3ff00000ff097808 */ /* 0x000fc40004800000 */
[----:B------:R-:W-:-:S05]  /*1ecc0*/  MOV R8, RZ ;  /* 0x000000ff00087202 */ /* 0x000fca0000000f00 */
[----:B0-----:R-:W-:Y:S02]  /*1ecd0*/  @P0 DFMA R4, R18, R4, R6 ;  /* 0x000000041204022b */ /* 0x001fe40000000006 */
[----:B------:R-:W-:Y:S01]  /*1ece0*/  DADD R8, R20, -R8 ;  /* 0x0000000014087229 */ /* 0x000fe20000000808 */
[----:B------:R-:W-:Y:S01]  /*1ecf0*/  FSEL R19, RZ, 1.875, P1 ;  /* 0x3ff00000ff137808 */ /* 0x000fe20000800000 */
[----:B------:R-:W-:Y:S01]  /*1ed00*/  IMAD.MOV.U32 R18, RZ, RZ, RZ ;  /* 0x000000ffff127224 */ /* 0x000fe200078e00ff */
[----:B------:R-:W-:-:S05]  /*1ed10*/  DADD R42, R22, -1 ;  /* 0xbff00000162a7429 */ /* 0x000fca0000000000 */
[----:B------:R-:W-:Y:S02]  /*1ed20*/  DADD R18, R22, -R18 ;  /* 0x0000000016127229 */ /* 0x000fe40000000812 */
[----:B------:R-:W-:Y:S01]  /*1ed30*/  DADD R8, R8, UR18 ;  /* 0x0000001208087e29 */ /* 0x000fe20008000000 */
[----:B------:R-:W-:Y:S01]  /*1ed40*/  CS2R R34, SRZ ;  /* 0x0000000000227805 */ /* 0x000fe2000001ff00 */
[----:B------:R-:W-:Y:S02]  /*1ed50*/  DADD R6, R20, -1 ;  /* 0xbff0000014067429 */ /* 0x000fe40000000000 */
[----:B------:R-:W-:Y:S02]  /*1ed60*/  @P0 DMUL R34, R36, R4 ;  /* 0x0000000424220228 */ /* 0x000fe40000000000 */
[----:B------:R-:W-:Y:S02]  /*1ed70*/  DADD R4, R42, UR16 ;  /* 0x000000102a047e29 */ /* 0x000fe40008000000 */
[----:B------:R-:W-:-:S02]  /*1ed80*/  DADD R18, R18, UR18 ;  /* 0x0000001212127e29 */ /* 0x000fc40008000000 */
[----:B------:R-:W-:Y:S02]  /*1ed90*/  DFMA R42, -R8, R8, 0.5 ;  /* 0x3fe00000082a742b */ /* 0x000fe40000000108 */
        /* <DEDUP_REMOVED lines=10> */
[--C-:B------:R-:W-:Y:S01]  /*1ee40*/  @!P1 IMAD.MOV R25, RZ, RZ, R0.reuse ;  /* 0x000000ffff199224 */ /* 0x100fe200078e0200 */
[----:B------:R-:W-:Y:S01]  /*1ee50*/  BSSY.RECONVERGENT B0, `(.L_x_77) ;  /* 0x000001f000007945 */ /* 0x000fe20003800200 */
[----:B------:R-:W-:Y:S02]  /*1ee60*/  DSETP.GEU.AND P0, PT, R36, RZ, PT ;  /* 0x000000ff2400722a */ /* 0x000fe40003f0e000 */
[----:B------:R-:W-:Y:S02]  /*1ee70*/  DSETP.GEU.AND P3, PT, R34, RZ, PT ;  /* 0x000000ff2200722a */ /* 0x000fe40003f6e000 */
[----:B------:R-:W-:Y:S01]  /*1ee80*/  DMUL R32, R32, 70 ;  /* 0x4051800020207828 */ /* 0x000fe20000000000 */
[--C-:B--2---:R-:W-:Y:S01]  /*1ee90*/  IMAD.IADD R39, R39, 0x1, R0.reuse ;  /* 0x0000000127277824 */ /* 0x104fe200078e0200 */
[----:B---3--:R-:W-:-:S04]  /*1eea0*/  IADD3 R41, PT, PT, R41, 0x1, R0 ;  /* 0x0000000129297810 */ /* 0x008fc80007ffe000 */
[----:B------:R-:W-:Y:S02]  /*1eeb0*/  LOP3.LUT R0, R39, 0xff, RZ, 0xc0, !PT ;  /* 0x000000ff27007812 */ /* 0x000fe400078ec0ff */
[----:B----4-:R-:W-:Y:S02]  /*1eec0*/  IADD3 R40, PT, PT, R38, R25, RZ ;  /* 0x0000001926287210 */ /* 0x010fe40007ffe0ff */
[----:B------:R-:W-:Y:S02]  /*1eed0*/  CS2R R24, SRZ ;  /* 0x0000000000187805 */ /* 0x000fe4000001ff00 */
[----:B------:R-:W-:Y:S01]  /*1eee0*/  LOP3.LUT R38, R41, 0xff, RZ, 0xc0, !PT ;  /* 0x000000ff29267812 */ /* 0x000fe200078ec0ff */
        /* <DEDUP_REMOVED lines=21> */
.L_x_78:
[----:B------:R-:W-:Y:S05]  /*1f040*/  BSYNC.RECONVERGENT B0 ;  /* 0x0000000000007941 */ /* 0x000fea0003800200 */
.L_x_77:
[----:B------:R-:W-:Y:S01]  /*1f050*/  DFMA R8, R32, UR8, RZ ;  /* 0x0000000820087c2b */ /* 0x000fe200080000ff */
        /* <DEDUP_REMOVED lines=23> */
.L_x_80:
[----:B------:R-:W-:Y:S05]  /*1f1d0*/  BSYNC.RECONVERGENT B0 ;  /* 0x0000000000007941 */ /* 0x000fea0003800200 */
.L_x_79:
        /* <DEDUP_REMOVED lines=11> */
[----:B0-----:R-:W0:Y:S08]  /*1f290*/  F2I.F64.TRUNC R38, R34 ;  /* 0x0000002200267311 */ /* 0x001e30000030d100 */
[----:B------:R-:W1:Y:S08]  /*1f2a0*/  F2I.F64.TRUNC R44, R32 ;  /* 0x00000020002c7311 */ /* 0x000e70000030d100 */
[----:B0-----:R-:W0:Y:S01]  /*1f2b0*/  I2F.F64 R40, R38 ;  /* 0x0000002600287312 */ /* 0x001e220000201c00 */
[----:B-1----:R-:W-:-:S07]  /*1f2c0*/  VIADD R0, R44, 0xffffffff ;  /* 0xffffffff2c007836 */ /* 0x002fce0000000000 */
[----:B------:R-:W1:Y:S01]  /*1f2d0*/  I2F.F64 R42, R44 ;  /* 0x0000002c002a7312 */ /* 0x000e620000201c00 */
[----:B0-----:R-:W-:Y:S01]  /*1f2e0*/  DSETP.GEU.AND P1, PT, R34, R40, PT ;  /* 0x000000282200722a */ /* 0x001fe20003f2e000 */
[----:B------:R-:W-:Y:S01]  /*1f2f0*/  VIADD R41, R38, 0xffffffff ;  /* 0xffffffff26297836 */ /* 0x000fe20000000000 */
[----:B-1----:R-:W-:-:S12]  /*1f300*/  DSETP.GEU.AND P2, PT, R32, R42, PT ;  /* 0x0000002a2000722a */ /* 0x002fd80003f4e000 */
[----:B------:R-:W-:-:S04]  /*1f310*/  @P1 IMAD.MOV R41, RZ, RZ, R38 ;  /* 0x000000ffff291224 */ /* 0x000fc800078e0226 */
[----:B------:R-:W-:Y:S01]  /*1f320*/  I2F.F64 R34, R41 ;  /* 0x0000002900227312 */ /* 0x000fe20000201c00 */
[----:B------:R-:W-:-:S07]  /*1f330*/  @P2 IADD3 R0, PT, PT, R44, RZ, RZ ;  /* 0x000000ff2c002210 */ /* 0x000fce0007ffe0ff */
[----:B------:R-:W-:Y:S01]  /*1f340*/  I2F.F64 R42, R0 ;  /* 0x00000000002a7312 */ /* 0x000fe20000201c00 */
[----:B------:R-:W-:-:S07]  /*1f350*/  IMAD.IADD R40, R41, 0x1, R0 ;  /* 0x0000000129287824 */ /* 0x000fce00078e0200 */
[----:B------:R-:W0:Y:S02]  /*1f360*/  I2F.F64 R32, R40 ;  /* 0x0000002800207312 */ /* 0x000e240000201c00 */
[C---:B0-----:R-:W-:Y:S02]  /*1f370*/  DFMA R34, R32.reuse, UR18, -R34 ;  /* 0x0000001220227c2b */ /* 0x041fe40008000822 */
[----:B------:R-:W-:-:S06]  /*1f380*/  DFMA R42, R32, UR18, -R42 ;  /* 0x00000012202a7c2b */ /* 0x000fcc000800082a */
[----:B------:R-:W-:Y:S02]  /*1f390*/  DADD R32, R4, R34 ;  /* 0x0000000004207229 */ /* 0x000fe40000000022 */
[----:B------:R-:W-:Y:S01]  /*1f3a0*/  DADD R34, R6, R42 ;  /* 0x0000000006227229 */ /* 0x000fe2000000002a */
[C---:B------:R-:W-:Y:S01]  /*1f3b0*/  LOP3.LUT R5, R0.reuse, 0xff, RZ, 0xc0, !PT ;  /* 0x000000ff00057812 */ /* 0x040fe200078ec0ff */
[----:B------:R-:W-:-:S04]  /*1f3c0*/  VIADD R6, R0, 0x1 ;  /* 0x0000000100067836 */ /* 0x000fc80000000000 */
[----:B------:R-:W-:Y:S01]  /*1f3d0*/  IMAD.MOV.U32 R4, RZ, RZ, R6 ;  /* 0x000000ffff047224 */ /* 0x000fe200078e0006 */
[----:B------:R-:W-:Y:S01]  /*1f3e0*/  LOP3.LUT R40, R6, 0xff, RZ, 0xc0, !PT ;  /* 0x000000ff06287812 */ /* 0x000fe200078ec0ff */
[----:B------:R-:W-:-:S05]  /*1f3f0*/  DSETP.GT.AND P1, PT, R32, R34, PT ;  /* 0x000000222000722a */ /* 0x000fca0003f24000 */
[----:B------:R-:W2:Y:S09]  /*1f400*/  LDL.U8 R40, [R40+UR6+0x230] ;  /* 0x0002300628287983 */ /* 0x000eb20008100000 */
[----:B------:R-:W-:Y:S02]  /*1f410*/  @P1 IMAD.MOV R4, RZ, RZ, R0 ;  /* 0x000000ffff041224 */ /* 0x000fe400078e0200 */
[----:B------:R0:W3:Y:S03]  /*1f420*/  LDL.U8 R0, [R5+UR6+0x230] ;  /* 0x0002300605007983 */ /* 0x0000e60008100000 */
        /* <DEDUP_REMOVED lines=22> */
[----:B------:R-:W-:Y:S02]  /*1f590*/  DADD R22, R32, -R22 ;  /* 0x0000000020167229 */ /* 0x000fe40000000816 */
[----:B0-----:R-:W-:Y:S02]  /*1f5a0*/  @P0 DFMA R20, R20, R4, R6 ;  /* 0x000000041414022b */ /* 0x001fe40000000006 */
[----:B------:R-:W-:-:S04]  /*1f5b0*/  DADD R38, R34, -R38 ;  /* 0x0000000022267229 */ /* 0x000fc80000000826 */
        /* <DEDUP_REMOVED lines=10> */
[----:B------:R-:W-:Y:S02]  /*1f660*/  DFMA R36, -R32, R32, 0.5 ;  /* 0x3fe000002024742b */ /* 0x000fe40000000120 */
[----:B------:R-:W-:Y:S02]  /*1f670*/  DADD R6, R6, UR16 ;  /* 0x0000001006067e29 */ /* 0x000fe40008000000 */
[----:B------:R-:W-:-:S02]  /*1f680*/  DFMA R44, -R4, R4, 0.5 ;  /* 0x3fe00000042c742b */ /* 0x000fc40000000104 */
[----:B------:R-:W-:Y:S02]  /*1f690*/  DSETP.GEU.AND P2, PT, R46, RZ, PT ;  /* 0x000000ff2e00722a */ /* 0x000fe40003f4e000 */
[----:B------:R-:W-:Y:S02]  /*1f6a0*/  DFMA R36, -R34, R34, R36 ;  /* 0x000000222224722b */ /* 0x000fe40000000124 */
[----:B------:R-:W-:Y:S02]  /*1f6b0*/  DADD R18, R24, R18 ;  /* 0x0000000018127229 */ /* 0x000fe40000000012 */
[----:B------:R-:W-:Y:S01]  /*1f6c0*/  DFMA R44, -R6, R6, R44 ;  /* 0x00000006062c722b */ /* 0x000fe2000000012c */
[----:B------:R-:W-:Y:S01]  /*1f6d0*/  IADD3 R21, PT, PT, R41, 0x1, RZ ;  /* 0x0000000129157810 */ /* 0x000fe20007ffe0ff */
[----:B------:R-:W-:Y:S01]  /*1f6e0*/  @!P1 IMAD.MOV R21, RZ, RZ, R41 ;  /* 0x000000ffff159224 */ /* 0x000fe200078e0229 */
[----:B------:R-:W-:Y:S01]  /*1f6f0*/  BSSY.RECONVERGENT B0, `(.L_x_81) ;  /* 0x000001f000007945 */ /* 0x000fe20003800200 */
[----:B------:R-:W-:-:S02]  /*1f700*/  DSETP.GEU.AND P0, PT, R36, RZ, PT ;  /* 0x000000ff2400722a */ /* 0x000fc40003f0e000 */
[----:B------:R-:W-:Y:S02]  /*1f710*/  DMUL R18, R18, 70 ;  /* 0x4051800012127828 */ /* 0x000fe40000000000 */
[----:B------:R-:W-:Y:S01]  /*1f720*/  DSETP.GEU.AND P3, PT, R44, RZ, PT ;  /* 0x000000ff2c00722a */ /* 0x000fe20003f6e000 */
[--C-:B---3--:R-:W-:Y:S01]  /*1f730*/  IMAD.IADD R0, R0, 0x1, R41.reuse ;  /* 0x0000000100007824 */ /* 0x108fe200078e0229 */
[----:B--2---:R-:W-:-:S04]  /*1f740*/  IADD3 R41, PT, PT, R40, 0x1, R41 ;  /* 0x0000000128297810 */ /* 0x004fc80007ffe029 */
[----:B------:R-:W-:Y:S02]  /*1f750*/  LOP3.LUT R40, R0, 0xff, RZ, 0xc0, !PT ;  /* 0x000000ff00287812 */ /* 0x000fe400078ec0ff */
        /* <DEDUP_REMOVED lines=24> */
.L_x_82:
[----:B------:R-:W-:Y:S05]  /*1f8e0*/  BSYNC.RECONVERGENT B0 ;  /* 0x0000000000007941 */ /* 0x000fea0003800200 */
.L_x_81:
        /* <DEDUP_REMOVED lines=24> */
.L_x_84:
[----:B------:R-:W-:Y:S05]  /*1fa70*/  BSYNC.RECONVERGENT B0 ;  /* 0x0000000000007941 */ /* 0x000fea0003800200 */
.L_x_83:
[----:B------:R-:W-:Y:S01]  /*1fa80*/  UIADD3 UR22, UPT, UPT, UR5, 0xaa0, URZ ;  /* 0x00000aa005167890 */ /* 0x000fe2000fffe0ff */
[----:B------:R-:W2:Y:S01]  /*1fa90*/  LDL.128 R4, [UR6+0x330] ;  /* 0x00033006ff047983 */ /* 0x000ea20008100c00 */
[----:B------:R-:W-:Y:S01]  /*1faa0*/  UMOV UR62, 0x96e9e064 ;  /* 0x96e9e064003e7882 */ /* 0x000fe20000000000 */
[----:B------:R-:W-:Y:S01]  /*1fab0*/  UMOV UR63, 0x3fadb569 ;  /* 0x3fadb569003f7882 */ /* 0x000fe20000000000 */
[----:B------:R-:W-:Y:S01]  /*1fac0*/  UMOV UR64, 0x1c71c71c ;  /* 0x1c71c71c00407882 */ /* 0x000fe20000000000 */
[----:B------:R-:W-:Y:S01]  /*1fad0*/  UMOV UR65, 0x3fb6c16c ;  /* 0x3fb6c16c00417882 */ /* 0x000fe20000000000 */
[----:B--2---:R-:W-:Y:S02]  /*1fae0*/  DADD R4, R4, UR62 ;  /* 0x0000003e04047e29 */ /* 0x004fe40008000000 */
[----:B-----5:R-:W-:-:S08]  /*1faf0*/  DADD R24, R6, -UR64 ;  /* 0x8000004006187e29 */ /* 0x020fd00008000000 */
[----:B------:R-:W-:-:S08]  /*1fb00*/  DADD R6, R4, R24 ;  /* 0x0000000004067229 */ /* 0x000fd00000000018 */
[----:B------:R-:W-:-:S06]  /*1fb10*/  DFMA R42, R6, UR20, R24 ;  /* 0x00000014062a7c2b */ /* 0x000fcc0008000018 */
[----:B------:R-:W0:Y:S08]  /*1fb20*/  F2I.F64.TRUNC R46, R42 ;  /* 0x0000002a002e7311 */ /* 0x000e30000030d100 */
[----:B0-----:R-:W0:Y:S01]  /*1fb30*/  I2F.F64 R38, R46 ;  /* 0x0000002e00267312 */ /* 0x001e220000201c00 */
[----:B------:R-:W-:Y:S01]  /*1fb40*/  IADD3 R41, PT, PT, R46, -0x1, RZ ;  /* 0xffffffff2e297810 */ /* 0x000fe20007ffe0ff */
[----:B0-----:R-:W-:-:S14]  /*1fb50*/  DSETP.GEU.AND P1, PT, R42, R38, PT ;  /* 0x000000262a00722a */ /* 0x001fdc0003f2e000 */
[----:B------:R-:W-:-:S05]  /*1fb60*/  @P1 IMAD.MOV R41, RZ, RZ, R46 ;  /* 0x000000ffff291224 */ /* 0x000fca00078e022e */
[----:B------:R-:W-:-:S06]  /*1fb70*/  LOP3.LUT R39, R41, 0xff, RZ, 0xc0, !PT ;  /* 0x000000ff29277812 */ /* 0x000fcc00078ec0ff */
[----:B------:R-:W2:Y:S01]  /*1fb80*/  LDL.U8 R39, [R39+UR6+0x340] ;  /* 0x0003400627277983 */ /* 0x000ea20008100000 */
[----:B------:R-:W-:Y:S01]  /*1fb90*/  DFMA R6, R6, UR20, R4 ;  /* 0x0000001406067c2b */ /* 0x000fe20008000004 */
[----:B------:R-:W-:Y:S08]  /*1fba0*/  I2F.F64 R46, R41 ;  /* 0x00000029002e7312 */ /* 0x000ff00000201c00 */
[----:B------:R-:W0:Y:S08]  /*1fbb0*/  F2I.F64.TRUNC R38, R6 ;  /* 0x0000000600267311 */ /* 0x000e30000030d100 */
[----:B0-----:R-:W0:Y:S01]  /*1fbc0*/  I2F.F64 R44, R38 ;  /* 0x00000026002c7312 */ /* 0x001e220000201c00 */
[----:B------:R-:W-:Y:S01]  /*1fbd0*/  VIADD R0, R38, 0xffffffff ;  /* 0xffffffff26007836 */ /* 0x000fe20000000000 */
[----:B0-----:R-:W-:-:S14]  /*1fbe0*/  DSETP.GEU.AND P1, PT, R6, R44, PT ;  /* 0x0000002c0600722a */ /* 0x001fdc0003f2e000 */
[----:B------:R-:W-:-:S04]  /*1fbf0*/  @P1 IMAD.MOV R0, RZ, RZ, R38 ;  /* 0x000000ffff001224 */ /* 0x000fc800078e0226 */
[----:B------:R-:W-:Y:S01]  /*1fc00*/  IMAD.IADD R42, R0, 0x1, R41 ;  /* 0x00000001002a7824 */ /* 0x000fe200078e0229 */
[----:B------:R-:W-:Y:S08]  /*1fc10*/  I2F.F64 R44, R0 ;  /* 0x00000000002c7312 */ /* 0x000ff00000201c00 */
[----:B------:R-:W0:Y:S02]  /*1fc20*/  I2F.F64 R42, R42 ;  /* 0x0000002a002a7312 */ /* 0x000e240000201c00 */
[----:B0-----:R-:W-:-:S02]  /*1fc30*/  DFMA R44, R42, UR18, -R44 ;  /* 0x000000122a2c7c2b */ /* 0x001fc4000800082c */
[----:B------:R-:W-:-:S06]  /*1fc40*/  DFMA R46, R42, UR18, -R46 ;  /* 0x000000122a2e7c2b */ /* 0x000fcc000800082e */
[----:B------:R-:W-:Y:S02]  /*1fc50*/  DADD R6, R4, R44 ;  /* 0x0000000004067229 */ /* 0x000fe4000000002c */
[----:B------:R-:W-:-:S06]  /*1fc60*/  DADD R24, R24, R46 ;  /* 0x0000000018187229 */ /* 0x000fcc000000002e */
[----:B------:R-:W-:-:S08]  /*1fc70*/  DFMA R4, -R6, R6, 0.5 ;  /* 0x3fe000000604742b */ /* 0x000fd00000000106 */
[----:B------:R-:W-:-:S08]  /*1fc80*/  DFMA R4, -R24, R24, R4 ;  /* 0x000000181804722b */ /* 0x000fd00000000104 */
[----:B------:R-:W-:Y:S02]  /*1fc90*/  DSETP.GEU.AND P2, PT, R4, RZ, PT ;  /* 0x000000ff0400722a */ /* 0x000fe40003f4e000 */
[----:B------:R-:W-:Y:S01]  /*1fca0*/  DSETP.GT.AND P1, PT, R6, R24, PT ;  /* 0x000000180600722a */ /* 0x000fe20003f24000 */
[----:B------:R-:W-:Y:S01]  /*1fcb0*/  VIADD R38, R41, 0x1 ;  /* 0x0000000129267836 */ /* 0x000fe20000000000 */
[----:B--2---:R-:W-:-:S04]  /*1fcc0*/  IADD3 R39, PT, PT, R39, R0, RZ ;  /* 0x0000000027277210 */ /* 0x004fc80007ffe0ff */
[----:B------:R-:W-:-:S06]  /*1fcd0*/  LOP3.LUT R43, R39, 0xff, RZ, 0xc0, !PT ;  /* 0x000000ff272b7812 */ /* 0x000fcc00078ec0ff */
[----:B------:R0:W2:Y:S01]  /*1fce0*/  @P2 LDL.U8 R42, [R43+UR6+0x340] ;  /* 0x000340062b2a2983 */ /* 0x0000a20008100000 */
[----:B------:R-:W-:Y:S01]  /*1fcf0*/  LOP3.LUT R39, R38, 0xff, RZ, 0xc0, !PT ;  /* 0x000000ff26277812 */ /* 0x000fe200078ec0ff */
[----:B------:R-:W-:-:S05]  /*1fd00*/  @P1 IMAD.MOV R38, RZ, RZ, R41 ;  /* 0x000000ffff261224 */ /* 0x000fca00078e0229 */
[----:B------:R-:W-:Y:S01]  /*1fd10*/  LOP3.LUT R38, R38, 0xff, RZ, 0xc0, !PT ;  /* 0x000000ff26267812 */ /* 0x000fe200078ec0ff */
[----:B------:R-:W3:Y:S05]  /*1fd20*/  LDL.U8 R39, [R39+UR6+0x340] ;  /* 0x0003400627277983 */ /* 0x000eea0008100000 */
[----:B------:R-:W4:Y:S01]  /*1fd30*/  LDL.U8 R38, [R38+UR6+0x340] ;  /* 0x0003400626267983 */ /* 0x000f220008100000 */
[----:B------:R-:W-:Y:S01]  /*1fd40*/  @P0 IMAD R41, R40, 0xab, RZ ;  /* 0x000000ab28290824 */ /* 0x000fe200078e02ff */
[----:B------:R-:W-:Y:S01]  /*1fd50*/  DFMA R26, R28, 2, R26 ;  /* 0x400000001c1a782b */ /* 0x000fe2000000001a */
[----:B------:R-:W-:Y:S01]  /*1fd60*/  BSSY.RECONVERGENT B0, `(.L_x_85) ;  /* 0x0000058000007945 */ /* 0x000fe20003800200 */
[----:B------:R-:W-:Y:S01]  /*1fd70*/  FSEL R29, RZ, 1.875, !P1 ;  /* 0x3ff00000ff1d7808 */ /* 0x000fe20004800000 */
[----:B------:R-:W-:Y:S01]  /*1fd80*/  @P0 DMUL R36, R36, R36 ;  /* 0x0000002424240228 */ /* 0x000fe20000000000 */
[----:B------:R-:W-:Y:S01]  /*1fd90*/  @P0 SHF.R.U32.HI R41, RZ, 0xb, R41 ;  /* 0x0000000bff290819 */ /* 0x000fe20000011629 */
[----:B------:R-:W-:Y:S01]  /*1fda0*/  @P2 DMUL R4, R4, R4 ;  /* 0x0000000404042228 */ /* 0x000fe20000000000 */
[----:B------:R-:W-:-:S02]  /*1fdb0*/  MOV R28, RZ ;  /* 0x000000ff001c7202 */ /* 0x000fc40000000f00 */
[----:B------:R-:W-:Y:S01]  /*1fdc0*/  @P0 PRMT R41, R41, 0x9910, RZ ;  /* 0x0000991029290816 */ /* 0x000fe200000000ff */
[----:B------:R-:W-:-:S03]  /*1fdd0*/  DFMA R12, R12, 4, R26 ;  /* 0x401000000c0c782b */ /* 0x000fc6000000001a */
[----:B------:R-:W-:Y:S01]  /*1fde0*/  DADD R28, R6, -R28 ;  /* 0x00000000061c7229 */ /* 0x000fe2000000081c */
[----:B------:R-:W-:-:S04]  /*1fdf0*/  @P0 IMAD R41, R41, 0xc, RZ ;  /* 0x0000000c29290824 */ /* 0x000fc800078e02ff */
[----:B------:R-:W-:-:S03]  /*1fe00*/  @P0 IMAD.MOV R41, RZ, RZ, -R41 ;  /* 0x000000ffff290224 */ /* 0x000fc600078e0a29 */
[----:B------:R-:W-:Y:S02]  /*1fe10*/  DADD R28, R28, UR18 ;  /* 0x000000121c1c7e29 */ /* 0x000fe40008000000 */
[----:B0-----:R-:W-:-:S05]  /*1fe20*/  @P0 PRMT R43, R41, 0x7710, RZ ;  /* 0x00007710292b0816 */ /* 0x001fca00000000ff */
[----:B------:R-:W-:-:S05]  /*1fe30*/  @P0 IMAD.IADD R40, R40, 0x1, R43 ;  /* 0x0000000128280824 */ /* 0x000fca00078e022b */
[----:B------:R-:W-:-:S04]  /*1fe40*/  @P0 SHF.L.U32 R40, R40, 0x1, RZ ;  /* 0x0000000128280819 */ /* 0x000fc800000006ff */
[----:B------:R-:W-:-:S04]  /*1fe50*/  @P0 LOP3.LUT R46, R40, 0x1fe, RZ, 0xe2, !PT ;  /* 0x000001fe282e0812 */ /* 0x000fc800078ee2ff */
[----:B------:R-:W0:Y:S01]  /*1fe60*/  @P0 LDC.S8 R47, c[0x3][R46+0x1] ;  /* 0x00c000402e2f0b82 */ /* 0x000e220000000200 */
[----:B--2---:R-:W-:-:S05]  /*1fe70*/  @P2 IMAD R41, R42, 0xab, RZ ;  /* 0x000000ab2a292824 */ /* 0x004fca00078e02ff */
[----:B------:R-:W-:-:S04]  /*1fe80*/  @P2 SHF.R.U32.HI R41, RZ, 0xb, R41 ;  /* 0x0000000bff292819 */ /* 0x000fc80000011629 */
[----:B------:R-:W-:-:S05]  /*1fe90*/  @P2 PRMT R41, R41, 0x9910, RZ ;  /* 0x0000991029292816 */ /* 0x000fca00000000ff */
[----:B------:R-:W-:-:S04]  /*1fea0*/  @P2 IMAD.MOV.U32 R40, RZ, RZ, R41 ;  /* 0x000000ffff282224 */ /* 0x000fc800078e0029 */
[----:B------:R-:W-:-:S04]  /*1feb0*/  @P2 IMAD R40, R40, 0xc, RZ ;  /* 0x0000000c28282824 */ /* 0x000fc800078e02ff */
[----:B------:R-:W-:Y:S02]  /*1fec0*/  @P2 IMAD.MOV R41, RZ, RZ, -R40 ;  /* 0x000000ffff292224 */ /* 0x000fe400078e0a28 */
[----:B------:R-:W1:Y:S03]  /*1fed0*/  @P0 LDC.S8 R40, c[0x3][R46] ;  /* 0x00c000002e280b82 */ /* 0x000e660000000200 */
[----:B------:R-:W-:-:S05]  /*1fee0*/  @P2 PRMT R41, R41, 0x7710, RZ ;  /* 0x0000771029292816 */ /* 0x000fca00000000ff */
[----:B------:R-:W-:-:S04]  /*1fef0*/  @P2 IMAD.IADD R42, R42, 0x1, R41 ;  /* 0x000000012a2a2824 */ /* 0x000fc800078e0229 */
[----:B------:R-:W-:-:S05]  /*1ff00*/  @P2 IMAD.SHL.U32 R42, R42, 0x2, RZ ;  /* 0x000000022a2a2824 */ /* 0x000fca00078e00ff */
[----:B------:R-:W-:Y:S02]  /*1ff10*/  @P2 LOP3.LUT R49, R42, 0x1fe, RZ, 0xe2, !PT ;  /* 0x000001fe2a312812 */ /* 0x000fe400078ee2ff */
[----:B0-----:R-:W0:Y:S02]  /*1ff20*/  @P0 I2F.F64.S16 R42, R47 ;  /* 0x0000002f002a0312 */ /* 0x001e240000101c00 */
[----:B------:R-:W2:Y:S08]  /*1ff30*/  @P2 LDC.S8 R44, c[0x3][R49+0x1] ;  /* 0x00c00040312c2b82 */ /* 0x000eb00000000200 */
[----:B------:R-:W3:Y:S01]  /*1ff40*/  @P2 LDC.S8 R48, c[0x3][R49] ;  /* 0x00c0000031302b82 */ /* 0x000ee20000000200 */
[----:B0-----:R-:W-:-:S02]  /*1ff50*/  @P0 DMUL R34, R34, R42 ;  /* 0x0000002a22220228 */ /* 0x001fc40000000000 */
[----:B------:R-:W-:Y:S01]  /*1ff60*/  @P0 DMUL R42, R36, R36 ;  /* 0x00000024242a0228 */ /* 0x000fe20000000000 */
[----:B------:R-:W-:Y:S01]  /*1ff70*/  CS2R R36, SRZ ;  /* 0x0000000000247805 */ /* 0x000fe2000001ff00 */
[----:B-1----:R-:W0:Y:S04]  /*1ff80*/  @P0 I2F.F64.S16 R40, R40 ;  /* 0x0000002800280312 */ /* 0x002e280000101c00 */
[----:B0-----:R-:W-:Y:S01]  /*1ff90*/  @P0 DFMA R34, R32, R40, R34 ;  /* 0x000000282022022b */ /* 0x001fe20000000022 */
[----:B------:R-:W-:Y:S01]  /*1ffa0*/  FSEL R41, RZ, 1.875, P1 ;  /* 0x3ff00000ff297808 */ /* 0x000fe20000800000 */
[----:B------:R-:W-:Y:S01]  /*1ffb0*/  IMAD.MOV.U32 R40, RZ, RZ, RZ ;  /* 0x000000ffff287224 */ /* 0x000fe200078e00ff */
[----:B------:R-:W-:Y:S01]  /*1ffc0*/  DADD R32, R6, -1 ;  /* 0xbff0000006207429 */ /* 0x000fe20000000000 */
[----:B--2---:R-:W0:Y:S04]  /*1ffd0*/  @P2 I2F.F64.S16 R44, R44 ;  /* 0x0000002c002c2312 */ /* 0x004e280000101c00 */
[----:B------:R-:W-:-:S02]  /*1ffe0*/  @P0 DMUL R36, R42, R34 ;  /* 0x000000222a240228 */ /* 0x000fc40000000000 */
[C---:B------:R-:W-:Y:S02]  /*1fff0*/  DADD R40, R24.reuse, -R40 ;  /* 0x0000000018287229 */ /* 0x040fe40000000828 */
[----:B------:R-:W-:Y:S01]  /*20000*/  DADD R42, R24, -1 ;  /* 0xbff00000182a7429 */ /* 0x000fe20000000000 */
[----:B---3--:R-:W1:Y:S01]  /*20010*/  @P2 I2F.F64.S16 R34, R48 ;  /* 0x0000003000222312 */ /* 0x008e620000101c00 */
[----:B------:R-:W-:Y:S02]  /*20020*/  DADD R32, R32, UR16 ;  /* 0x0000001020207e29 */ /* 0x000fe40008000000 */
[----:B------:R-:W-:Y:S02]  /*20030*/  DADD R20, R20, R36 ;  /* 0x0000000014147229 */ /* 0x000fe40000000024 */
[----:B------:R-:W-:Y:S02]  /*20040*/  DADD R40, R40, UR18 ;  /* 0x0000001228287e29 */ /* 0x000fe40008000000 */
[----:B0-----:R-:W-:-:S02]  /*20050*/  @P2 DMUL R24, R24, R44 ;  /* 0x0000002c18182228 */ /* 0x001fc40000000000 */
[----:B------:R-:W-:Y:S02]  /*20060*/  DFMA R44, -R28, R28, 0.5 ;  /* 0x3fe000001c2c742b */ /* 0x000fe4000000011c */
[----:B------:R-:W-:Y:S02]  /*20070*/  DADD R42, R42, UR16 ;  /* 0x000000102a2a7e29 */ /* 0x000fe40008000000 */
[----:B------:R-:W-:Y:S02]  /*20080*/  DFMA R46, -R32, R32, 0.5 ;  /* 0x3fe00000202e742b */ /* 0x000fe40000000120 */
[----:B-1----:R-:W-:Y:S02]  /*20090*/  @P2 DFMA R24, R6, R34, R24 ;  /* 0x000000220618222b */ /* 0x002fe40000000018 */
[----:B------:R-:W-:Y:S02]  /*200a0*/  DFMA R44, -R40, R40, R44 ;  /* 0x00000028282c722b */ /* 0x000fe4000000012c */
[----:B------:R-:W-:-:S02]  /*200b0*/  @P2 DMUL R6, R4, R4 ;  /* 0x0000000404062228 */ /* 0x000fc40000000000 */
[----:B------:R-:W-:Y:S01]  /*200c0*/  DFMA R46, -R42, R42, R46 ;  /* 0x0000002a2a2e722b */ /* 0x000fe2000000012e */
[----:B------:R-:W-:Y:S01]  /*200d0*/  CS2R R4, SRZ ;  /* 0x0000000000047805 */ /* 0x000fe2000001ff00 */
[----:B------:R-:W-:Y:S02]  /*200e0*/  DADD R20, R20, R22 ;  /* 0x0000000014147229 */ /* 0x000fe40000000016 */
[----:B------:R-:W-:Y:S01]  /*200f0*/  DSETP.GEU.AND P0, PT, R44, RZ, PT ;  /* 0x000000ff2c00722a */ /* 0x000fe20003f0e000 */
[----:B------:R-:W-:Y:S01]  /*20100*/  VIADD R23, R0, 0x1 ;  /* 0x0000000100177836 */ /* 0x000fe20000000000 */
[----:B------:R-:W-:Y:S01]  /*20110*/  @P2 DMUL R4, R6, R24 ;  /* 0x0000001806042228 */ /* 0x000fe20000000000 */
[--C-:B------:R-:W-:Y:S01]  /*20120*/  @!P1 IMAD.MOV R23, RZ, RZ, R0.reuse ;  /* 0x000000ffff179224 */ /* 0x100fe200078e0200 */
[----:B------:R-:W-:Y:S01]  /*20130*/  IADD3 R0, PT, PT, R39, 0x1, R0 ;  /* 0x0000000127007810 */ /* 0x000fe20007ffe000 */
[----:B------:R-:W-:Y:S02]  /*20140*/  DSETP.GEU.AND P2, PT, R46, RZ, PT ;  /* 0x000000ff2e00722a */ /* 0x000fe40003f4e000 */
[----:B------:R-:W-:Y:S01]  /*20150*/  DMUL R6, R20, 70 ;  /* 0x4051800014067828 */ /* 0x000fe20000000000 */
[----:B----4-:R-:W-:Y:S01]  /*20160*/  IMAD.IADD R23, R38, 0x1, R23 ;  /* 0x0000000126177824 */ /* 0x010fe200078e0217 */
[----:B------:R-:W-:-:S02]  /*20170*/  LOP3.LUT R0, R0, 0xff, RZ, 0xc0, !PT ;  /* 0x000000ff00007812 */ /* 0x000fc400078ec0ff */
[----:B------:R-:W-:-:S03]  /*20180*/  CS2R R20, SRZ ;  /* 0x0000000000147805 */ /* 0x000fc6000001ff00 */
[----:B------:R-:W-:Y:S05]  /*20190*/  @!P0 BRA `(.L_x_86) ;  /* 0x0000000000508947 */ /* 0x000fea0003800000 */
        /* <DEDUP_REMOVED lines=20> */
.L_x_86:
[----:B------:R-:W-:Y:S05]  /*202e0*/  BSYNC.RECONVERGENT B0 ;  /* 0x0000000000007941 */ /* 0x000fea0003800200 */
.L_x_85:
[----:B------:R0:W5:Y:S01]  /*202f0*/  LDL.U8 R25, [R0+UR6+0x340] ;  /* 0x0003400600197983 */ /* 0x0001620008100000 */
[----:B------:R-:W-:Y:S01]  /*20300*/  BSSY.RECONVERGENT B0, `(.L_x_87) ;  /* 0x0000016000007945 */ /* 0x000fe20003800200 */
[----:B------:R-:W-:Y:S01]  /*20310*/  DMUL R6, R6, UR8 ;  /* 0x0000000806067c28 */ /* 0x000fe20008000000 */
[----:B------:R-:W-:Y:S02]  /*20320*/  CS2R R22, SRZ ;  /* 0x0000000000167805 */ /* 0x000fe4000001ff00 */
[----:B------:R-:W-:Y:S08]  /*20330*/  @!P2 BRA `(.L_x_88) ;  /* 0x000000000048a947 */ /* 0x000ff00003800000 */
        /* <DEDUP_REMOVED lines=18> */
.L_x_88:
[----:B------:R-:W-:Y:S05]  /*20460*/  BSYNC.RECONVERGENT B0 ;  /* 0x0000000000007941 */ /* 0x000fea0003800200 */
.L_x_87:
[----:B------:R-:W-:Y:S01]  /*20470*/  DADD R4, R20, R4 ;  /* 0x0000000014047229 */ /* 0x000fe20000000004 */
[----:B------:R-:W-:Y:S01]  /*20480*/  UMOV UR26, 0x66666666 ;  /* 0x66666666001a7882 */ /* 0x000fe20000000000 */
[----:B------:R-:W-:Y:S01]  /*20490*/  DFMA R10, R10, 8, R12 ;  /* 0x402000000a0a782b */ /* 0x000fe2000000000c */
[----:B------:R-:W-:Y:S01]  /*204a0*/  UMOV UR27, 0x3fe66666 ;  /* 0x3fe66666001b7882 */ /* 0x000fe20000000000 */
[----:B------:R-:W-:Y:S01]  /*204b0*/  DFMA R18, R18, 2, R8 ;  /* 0x400000001212782b */ /* 0x000fe20000000008 */
[----:B------:R-:W-:Y:S01]  /*204c0*/  UMOV UR24, 0x7ae147ae ;  /* 0x7ae147ae00187882 */ /* 0x000fe20000000000 */
[----:B------:R-:W-:Y:S01]  /*204d0*/  DFMA R14, R14, 2, R16 ;  /* 0x400000000e0e782b */ /* 0x000fe20000000010 */
[----:B------:R-:W-:Y:S01]  /*204e0*/  IMAD.MOV.U32 R8, RZ, RZ, -0x66666666 ;  /* 0x9999999aff087424 */ /* 0x000fe200078e00ff */
[----:B------:R-:W-:Y:S01]  /*204f0*/  DADD R4, R4, R22 ;  /* 0x0000000004047229 */ /* 0x000fe20000000016 */
[----:B------:R-:W-:Y:S01]  /*20500*/  IMAD.MOV.U32 R9, RZ, RZ, 0x3ff19999 ;  /* 0x3ff19999ff097424 */ /* 0x000fe200078e00ff */
[----:B------:R-:W-:Y:S01]  /*20510*/  DFMA R10, R10, R2, UR26 ;  /* 0x0000001a0a0a7e2b */ /* 0x000fe20008000002 */
[----:B------:R-:W-:Y:S01]  /*20520*/  UMOV UR25, 0x3fefae14 ;  /* 0x3fefae1400197882 */ /* 0x000fe20000000000 */
[----:B------:R-:W-:Y:S01]  /*20530*/  DFMA R18, R6, 4, R18 ;  /* 0x401000000612782b */ /* 0x000fe20000000012 */
[----:B------:R-:W-:Y:S01]  /*20540*/  UMOV UR22, 0x47ae147b ;  /* 0x47ae147b00167882 */ /* 0x000fe20000000000 */
[----:B------:R-:W-:Y:S01]  /*20550*/  UMOV UR23, 0x3f847ae1 ;  /* 0x3f847ae100177882 */ /* 0x000fe20000000000 */
[----:B------:R-:W-:-:S02]  /*20560*/  DFMA R6, R14, R8, 0.5 ;  /* 0x3fe000000e06742b */ /* 0x000fc40000000008 */
[----:B------:R-:W-:Y:S02]  /*20570*/  DMUL R4, R4, 70 ;  /* 0x4051800004047828 */ /* 0x000fe40000000000 */
[----:B------:R-:W-:-:S06]  /*20580*/  DMUL R10, R10, UR24 ;  /* 0x000000180a0a7c28 */ /* 0x000fcc0008000000 */
[----:B------:R-:W-:Y:S02]  /*20590*/  DMUL R4, R4, UR8 ;  /* 0x0000000804047c28 */ /* 0x000fe40008000000 */
[----:B------:R-:W-:-:S06]  /*205a0*/  DFMA R10, R6, UR22, R10 ;  /* 0x00000016060a7c2b */ /* 0x000fcc000800000a */
[----:B------:R-:W-:Y:S02]  /*205b0*/  DFMA R4, R4, 8, R18 ;  /* 0x402000000404782b */ /* 0x000fe40000000012 */
[----:B------:R-:W-:-:S06]  /*205c0*/  DADD R10, -R10, 1 ;  /* 0x3ff000000a0a7429 */ /* 0x000fcc0000000100 */
[----:B------:R-:W-:Y:S02]  /*205d0*/  DFMA R4, R4, R2, 0.5 ;  /* 0x3fe000000404742b */ /* 0x000fe40000000002 */
[----:B------:R-:W-:-:S06]  /*205e0*/  DFMA R10, -R10, R10, 1 ;  /* 0x3ff000000a0a742b */ /* 0x000fcc000000010a */
[----:B------:R-:W-:Y:S02]  /*205f0*/  DMUL R4, R4, UR14 ;  /* 0x0000000e04047c28 */ /* 0x000fe40008000000 */
[----:B------:R-:W-:-:S06]  /*20600*/  DSETP.GEU.AND P0, PT, R10, RZ, PT ;  /* 0x000000ff0a00722a */ /* 0x000fcc0003f0e000 */
[----:B------:R-:W-:Y:S01]  /*20610*/  DFMA R4, R6, UR12, R4 ;  /* 0x0000000c06047c2b */ /* 0x000fe20008000004 */
[----:B------:R-:W-:Y:S02]  /*20620*/  FSEL R6, R10, RZ, P0 ;  /* 0x000000ff0a067208 */ /* 0x000fe40000000000 */
[----:B------:R-:W-:-:S05]  /*20630*/  FSEL R7, R11, RZ, P0 ;  /* 0x000000ff0b077208 */ /* 0x000fca0000000000 */
[----:B------:R-:W-:Y:S02]  /*20640*/  DSETP.GEU.AND P1, PT, R4, RZ, PT ;  /* 0x000000ff0400722a */ /* 0x000fe40003f2e000 */
[----:B------:R-:W-:-:S04]  /*20650*/  DSETP.GT.AND P0, PT, R6, 1, PT ;  /* 0x3ff000000600742a */ /* 0x000fc80003f04000 */
[----:B------:R-:W-:Y:S02]  /*20660*/  FSEL R10, R4, RZ, P1 ;  /* 0x000000ff040a7208 */ /* 0x000fe40000800000 */
[----:B------:R-:W-:Y:S02]  /*20670*/  FSEL R11, R5, RZ, P1 ;  /* 0x000000ff050b7208 */ /* 0x000fe40000800000 */
[----:B------:R-:W-:Y:S02]  /*20680*/  FSEL R4, R6, RZ, !P0 ;  /* 0x000000ff06047208 */ /* 0x000fe40004000000 */
[----:B------:R-:W-:Y:S02]  /*20690*/  FSEL R5, R7, 1.875, !P0 ;  /* 0x3ff0000007057808 */ /* 0x000fe40004000000 */
[----:B------:R-:W-:-:S04]  /*206a0*/  DSETP.GT.AND P0, PT, R10, 1, PT ;  /* 0x3ff000000a00742a */ /* 0x000fc80003f04000 */
[----:B------:R-:W-:Y:S02]  /*206b0*/  DMUL R4, R4, 63 ;  /* 0x404f800004047828 */ /* 0x000fe40000000000 */
[----:B------:R-:W-:Y:S02]  /*206c0*/  FSEL R6, R10, RZ, !P0 ;  /* 0x000000ff0a067208 */ /* 0x000fe40004000000 */
[----:B------:R-:W-:-:S06]  /*206d0*/  FSEL R7, R11, 1.875, !P0 ;  /* 0x3ff000000b077808 */ /* 0x000fcc0004000000 */
[----:B------:R-:W-:Y:S01]  /*206e0*/  DMUL R6, R6, 63 ;  /* 0x404f800006067828 */ /* 0x000fe20000000000 */
[----:B------:R-:W-:Y:S09]  /*206f0*/  F2I.F64.TRUNC R4, R4 ;  /* 0x0000000400047311 */ /* 0x000ff2000030d100 */
[----:B------:R-:W0:Y:S02]  /*20700*/  F2I.F64.TRUNC R7, R6 ;  /* 0x0000000600077311 */ /* 0x000e24000030d100 */
[----:B0-----:R-:W-:-:S06]  /*20710*/  IMAD R0, R7, 0x40, R4 ;  /* 0x0000004007007824 */ /* 0x001fcc00078e0204 */
[----:B------:R-:W0:Y:S02]  /*20720*/  LDC.U8 R0, c[0x3][R0+0x18] ;  /* 0x00c0060000007b82 */ /* 0x000e240000000000 */
[----:B0-----:R-:W-:-:S13]  /*20730*/  ISETP.NE.AND P0, PT, R0, 0x8, PT ;  /* 0x000000080000780c */ /* 0x001fda0003f05270 */
[----:B------:R0:W-:Y:S01]  /*20740*/  @P0 STG.E.64 desc[UR10][R30.64], RZ ;  /* 0x000000ff1e000986 */ /* 0x0001e2000c101b0a */
[----:B------:R-:W-:Y:S05]  /*20750*/  @P0 EXIT ;  /* 0x000000000000094d */ /* 0x000fea0003800000 */
[----:B------:R-:W-:Y:S02]  /*20760*/  UIADD3 UR66, UPT, UPT, UR5, 0x440, URZ ;  /* 0x0000044005427890 */ /* 0x000fe4000fffe0ff */
[----:B------:R-:W-:Y:S01]  /*20770*/  UIADD3 UR67, UPT, UPT, UR5, 0x550, URZ ;  /* 0x0000055005437890 */ /* 0x000fe2000fffe0ff */
[----:B------:R-:W2:Y:S02]  /*20780*/  LDL.128 R4, [UR7] ;  /* 0x00000007ff047983 */ /* 0x000ea40008100c00 */
[----:B--2---:R-:W-:Y:S02]  /*20790*/  DADD R4, R4, 8 ;  /* 0x4020000004047429 */ /* 0x004fe40000000000 */
[----:B------:R-:W-:-:S08]  /*207a0*/  DADD R6, R6, -12 ;  /* 0xc028000006067429 */ /* 0x000fd00000000000 */
[----:B------:R-:W-:-:S08]  /*207b0*/  DADD R10, R4, R6 ;  /* 0x00000000040a7229 */ /* 0x000fd00000000006 */
[C---:B------:R-:W-:Y:S02]  /*207c0*/  DFMA R12, R10.reuse, UR20, R4 ;  /* 0x000000140a0c7c2b */ /* 0x040fe40008000004 */
[----:B------:R-:W-:-:S04]  /*207d0*/  DFMA R10, R10, UR20, R6 ;  /* 0x000000140a0a7c2b */ /* 0x000fc80008000006 */
[----:B------:R-:W1:Y:S08]  /*207e0*/  F2I.F64.TRUNC R18, R12 ;  /* 0x0000000c00127311 */ /* 0x000e70000030d100 */
[----:B------:R-:W2:Y:S01]  /*207f0*/  F2I.F64.TRUNC R19, R10 ;  /* 0x0000000a00137311 */ /* 0x000ea2000030d100 */
[----:B-1----:R-:W-:-:S07]  /*20800*/  VIADD R0, R18, 0xffffffff ;  /* 0xffffffff12007836 */ /* 0x002fce0000000000 */
[----:B------:R-:W1:Y:S01]  /*20810*/  I2F.F64 R14, R18 ;  /* 0x00000012000e7312 */ /* 0x000e620000201c00 */
[----:B--2---:R-:W-:-:S07]  /*20820*/  IADD3 R21, PT, PT, R19, -0x1, RZ ;  /* 0xffffffff13157810 */ /* 0x004fce0007ffe0ff */
[----:B------:R-:W2:Y:S01]  /*20830*/  I2F.F64 R16, R19 ;  /* 0x0000001300107312 */ /* 0x000ea20000201c00 */
[----:B-1----:R-:W-:Y:S02]  /*20840*/  DSETP.GEU.AND P0, PT, R12, R14, PT ;  /* 0x0000000e0c00722a */ /* 0x002fe40003f0e000 */
[----:B--2---:R-:W-:-:S12]  /*20850*/  DSETP.GEU.AND P1, PT, R10, R16, PT ;  /* 0x000000100a00722a */ /* 0x004fd80003f2e000 */
[----:B------:R-:W-:-:S04]  /*20860*/  @P0 IMAD.MOV R0, RZ, RZ, R18 ;  /* 0x000000ffff000224 */ /* 0x000fc800078e0212 */
[----:B------:R-:W-:Y:S01]  /*20870*/  I2F.F64 R12, R0 ;  /* 0x00000000000c7312 */ /* 0x000fe20000201c00 */
[----:B------:R-:W-:-:S04]  /*20880*/  @P1 IMAD.MOV R21, RZ, RZ, R19 ;  /* 0x000000ffff151224 */ /* 0x000fc800078e0213 */
[----:B------:R-:W-:-:S03]  /*20890*/  IMAD.IADD R20, R0, 0x1, R21 ;  /* 0x0000000100147824 */ /* 0x000fc600078e0215 */
[----:B------:R-:W-:Y:S08]  /*208a0*/  I2F.F64 R14, R21 ;  /* 0x00000015000e7312 */ /* 0x000ff00000201c00 */
[----:B------:R-:W1:Y:S02]  /*208b0*/  I2F.F64 R10, R20 ;  /* 0x00000014000a7312 */ /* 0x000e640000201c00 */
[----:B-1----:R-:W-:-:S02]  /*208c0*/  DFMA R12, R10, UR18, -R12 ;  /* 0x000000120a0c7c2b */ /* 0x002fc4000800080c */
[----:B------:R-:W-:Y:S01]  /*208d0*/  DFMA R16, R10, UR18, -R14 ;  /* 0x000000120a107c2b */ /* 0x000fe2000800080e */
[----:B------:R-:W-:-:S05]  /*208e0*/  LOP3.LUT R10, R21, 0xff, RZ, 0xc0, !PT ;  /* 0x000000ff150a7812 */ /* 0x000fca00078ec0ff */
[----:B------:R-:W-:Y:S01]  /*208f0*/  DADD R14, R4, R12 ;  /* 0x00000000040e7229 */ /* 0x000fe2000000000c */
[----:B------:R-:W2:Y:S01]  /*20900*/  LDL.U8 R11, [R10+UR7+0x10] ;  /* 0x000010070a0b7983 */ /* 0x000ea20008100000 */
[----:B------:R-:W-:Y:S01]  /*20910*/  DADD R16, R6, R16 ;  /* 0x0000000006107229 */ /* 0x000fe20000000010 */
[----:B------:R-:W-:-:S05]  /*20920*/  VIADD R5, R21, 0x1 ;  /* 0x0000000115057836 */ /* 0x000fca0000000000 */
[----:B------:R-:W-:Y:S02]  /*20930*/  MOV R4, R5 ;  /* 0x0000000500047202 */ /* 0x000fe40000000f00 */
[----:B------:R-:W-:Y:S01]  /*20940*/  DSETP.GT.AND P1, PT, R14, R16, PT ;  /* 0x000000100e00722a */ /* 0x000fe20003f24000 */
[----:B------:R-:W-:-:S05]  /*20950*/  LOP3.LUT R19, R5, 0xff, RZ, 0xc0, !PT ;  /* 0x000000ff05137812 */ /* 0x000fca00078ec0ff */
[----:B------:R-:W3:Y:S08]  /*20960*/  LDL.U8 R29, [R19+UR7+0x10] ;  /* 0x00001007131d7983 */ /* 0x000ef00008100000 */
[----:B------:R-:W-:-:S05]  /*20970*/  @P1 IMAD.MOV R4, RZ, RZ, R21 ;  /* 0x000000ffff041224 */ /* 0x000fca00078e0215 */
[----:B------:R-:W-:-:S05]  /*20980*/  LOP3.LUT R18, R4, 0xff, RZ, 0xc0, !PT ;  /* 0x000000ff04127812 */ /* 0x000fca00078ec0ff */
[----:B------:R1:W4:Y:S01]  /*20990*/  LDL.U8 R27, [R18+UR7+0x10] ;  /* 0x00001007121b7983 */ /* 0x0003220008100000 */
[----:B------:R-:W-:Y:S01]  /*209a0*/  FSEL R13, RZ, 1.875, !P1 ;  /* 0x3ff00000ff0d7808 */ /* 0x000fe20004800000 */
[----:B------:R-:W-:Y:S01]  /*209b0*/  IMAD.MOV.U32 R12, RZ, RZ, RZ ;  /* 0x000000ffff0c7224 */ /* 0x000fe200078e00ff */
[----:B------:R-:W-:Y:S01]  /*209c0*/  FSEL R23, RZ, 1.875, P1 ;  /* 0x3ff00000ff177808 */ /* 0x000fe20000800000 */
[----:B------:R-:W-:-:S04]  /*209d0*/  IMAD.MOV.U32 R22, RZ, RZ, RZ ;  /* 0x000000ffff167224 */ /* 0x000fc800078e00ff */
[----:B------:R-:W-:Y:S02]  /*209e0*/  DADD R12, R14, -R12 ;  /* 0x000000000e0c7229 */ /* 0x000fe4000000080c */
[----:B------:R-:W-:-:S06]  /*209f0*/  DADD R22, R16, -R22 ;  /* 0x0000000010167229 */ /* 0x000fcc0000000816 */
[----:B------:R-:W-:Y:S02]  /*20a00*/  DADD R12, R12, UR18 ;  /* 0x000000120c0c7e29 */ /* 0x000fe40008000000 */
[----:B------:R-:W-:Y:S02]  /*20a10*/  DADD R4, R14, -1 ;  /* 0xbff000000e047429 */ /* 0x000fe40000000000 */
[----:B------:R-:W-:-:S04]  /*20a20*/  DADD R22, R22, UR18 ;  /* 0x0000001216167e29 */ /* 0x000fc80008000000 */
[----:B-----5:R-:W-:Y:S02]  /*20a30*/  DFMA R24, -R12, R12, 0.5 ;  /* 0x3fe000000c18742b */ /* 0x020fe4000000010c */
[----:B------:R-:W-:Y:S02]  /*20a40*/  DADD R6, R16, -1 ;  /* 0xbff0000010067429 */ /* 0x000fe40000000000 */
[----:B------:R-:W-:-:S04]  /*20a50*/  DADD R4, R4, UR16 ;  /* 0x0000001004047e29 */ /* 0x000fc80008000000 */
[----:B------:R-:W-:Y:S02]  /*20a60*/  DFMA R24, -R22, R22, R24 ;  /* 0x000000161618722b */ /* 0x000fe40000000118 */
[----:B-1----:R-:W-:Y:S02]  /*20a70*/  DFMA R18, -R14, R14, 0.5 ;  /* 0x3fe000000e12742b */ /* 0x002fe4000000010e */
[----:B------:R-:W-:Y:S02]  /*20a80*/  DADD R6, R6, UR16 ;  /* 0x0000001006067e29 */ /* 0x000fe40008000000 */
[----:B------:R-:W-:Y:S02]  /*20a90*/  DFMA R20, -R4, R4, 0.5 ;  /* 0x3fe000000414742b */ /* 0x000fe40000000104 */
[----:B------:R-:W-:Y:S02]  /*20aa0*/  DSETP.GEU.AND P2, PT, R24, RZ, PT ;  /* 0x000000ff1800722a */ /* 0x000fe40003f4e000 */
[----:B------:R-:W-:Y:S01]  /*20ab0*/  DFMA R18, -R16, R16, R18 ;  /* 0x000000101012722b */ /* 0x000fe20000000112 */
[----:B------:R-:W-:-:S03]  /*20ac0*/  VIADD R10, R0, 0x1 ;  /* 0x00000001000a7836 */ /* 0x000fc60000000000 */
[----:B------:R-:W-:Y:S01]  /*20ad0*/  DFMA R20, -R6, R6, R20 ;  /* 0x000000060614722b */ /* 0x000fe20000000114 */
[----:B------:R-:W-:Y:S01]  /*20ae0*/  @!P1 IADD3 R10, PT, PT, R0, RZ, RZ ;  /* 0x000000ff000a9210 */ /* 0x000fe20007ffe0ff */
[----:B------:R-:W-:Y:S02]  /*20af0*/  BSSY.RECONVERGENT B0, `(.L_x_89) ;  /* 0x000001e000007945 */ /* 0x000fe40003800200 */
[----:B------:R-:W-:-:S04]  /*20b00*/  DSETP.GEU.AND P0, PT, R18, RZ, PT ;  /* 0x000000ff1200722a */ /* 0x000fc80003f0e000 */
        /* <DEDUP_REMOVED lines=28> */
.L_x_90:
[----:B------:R-:W-:Y:S05]  /*20cd0*/  BSYNC.RECONVERGENT B0 ;  /* 0x0000000000007941 */ /* 0x000fea0003800200 */
.L_x_89:
[----:B------:R1:W5:Y:S01]  /*20ce0*/  LDL.U8 R23, [R26+UR7+0x10] ;  /* 0x000010071a177983 */ /* 0x0003620008100000 */
[----:B------:R-:W-:-:S03]  /*20cf0*/  CS2R R12, SRZ ;  /* 0x00000000000c7805 */ /* 0x000fc6000001ff00 */
[----:B------:R1:W5:Y:S01]  /*20d00*/  @P0 LDL.U8 R22, [R0+UR7+0x10] ;  /* 0x0000100700160983 */ /* 0x0003620008100000 */
[----:B------:R-:W-:Y:S04]  /*20d10*/  BSSY.RECONVERGENT B0, `(.L_x_91) ;  /* 0x0000014000007945 */ /* 0x000fe80003800200 */
[----:B------:R-:W-:Y:S05]  /*20d20*/  @!P3 BRA `(.L_x_92) ;  /* 0x000000000048b947 */ /* 0x000fea0003800000 */
[----:B-1---5:R-:W-:Y:S01]  /*20d30*/  IMAD R0, R23, 0xab, RZ ;  /* 0x000000ab17007824 */ /* 0x022fe200078e02ff */
        /* <DEDUP_REMOVED lines=17> */
.L_x_92:
[----:B------:R-:W-:Y:S05]  /*20e50*/  BSYNC.RECONVERGENT B0 ;  /* 0x0000000000007941 */ /* 0x000fea0003800200 */
.L_x_91:
[----:B------:R-:W-:Y:S01]  /*20e60*/  UIADD3 UR66, UPT, UPT, UR5, 0x660, URZ ;  /* 0x0000066005427890 */ /* 0x000fe2000fffe0ff */
[----:B-1----:R-:W2:Y:S06]  /*20e70*/  LDL.128 R24, [UR7+0x110] ;  /* 0x00011007ff187983 */ /* 0x002eac0008100c00 */
[----:B------:R-:W-:Y:S01]  /*20e80*/  UMOV UR66, 0xd2d2d2d3 ;  /* 0xd2d2d2d300427882 */ /* 0x000fe20000000000 */
[----:B------:R-:W-:Y:S02]  /*20e90*/  UMOV UR67, 0x4012d2d2 ;  /* 0x4012d2d200437882 */ /* 0x000fe40000000000 */
[----:B--2---:R-:W-:-:S02]  /*20ea0*/  DADD R6, R24, UR66 ;  /* 0x0000004218067e29 */ /* 0x004fc40008000000 */
[----:B------:R-:W-:-:S08]  /*20eb0*/  DADD R4, R26, -UR34 ;  /* 0x800000221a047e29 */ /* 0x000fd00008000000 */
[----:B------:R-:W-:-:S08]  /*20ec0*/  DADD R20, R6, R4 ;  /* 0x0000000006147229 */ /* 0x000fd00000000004 */
[C---:B------:R-:W-:Y:S02]  /*20ed0*/  DFMA R24, R20.reuse, UR20, R6 ;  /* 0x0000001414187c2b */ /* 0x040fe40008000006 */
[----:B------:R-:W-:-:S04]  /*20ee0*/  DFMA R20, R20, UR20, R4 ;  /* 0x0000001414147c2b */ /* 0x000fc80008000004 */
[----:B-----5:R-:W1:Y:S08]  /*20ef0*/  F2I.F64.TRUNC R23, R24 ;  /* 0x0000001800177311 */ /* 0x020e70000030d100 */
[----:B------:R-:W2:Y:S01]  /*20f00*/  F2I.F64.TRUNC R32, R20 ;  /* 0x0000001400207311 */ /* 0x000ea2000030d100 */
[----:B-1----:R-:W-:-:S07]  /*20f10*/  VIADD R0, R23, 0xffffffff ;  /* 0xffffffff17007836 */ /* 0x002fce0000000000 */
[----:B------:R-:W1:Y:S08]  /*20f20*/  I2F.F64 R26, R23 ;  /* 0x00000017001a7312 */ /* 0x000e700000201c00 */
[----:B--2---:R-:W2:Y:S01]  /*20f30*/  I2F.F64 R28, R32 ;  /* 0x00000020001c7312 */ /* 0x004ea20000201c00 */
[----:B-1----:R-:W-:Y:S02]  /*20f40*/  DSETP.GEU.AND P1, PT, R24, R26, PT ;  /* 0x0000001a1800722a */ /* 0x002fe40003f2e000 */
[----:B--2---:R-:W-:Y:S01]  /*20f50*/  DSETP.GEU.AND P2, PT, R20, R28, PT ;  /* 0x0000001c1400722a */ /* 0x004fe20003f4e000 */
[----:B------:R-:W-:-:S11]  /*20f60*/  IADD3 R29, PT, PT, R32, -0x1, RZ ;  /* 0xffffffff201d7810 */ /* 0x000fd60007ffe0ff */
[----:B------:R-:W-:-:S04]  /*20f70*/  @P1 IMAD.MOV R0, RZ, RZ, R23 ;  /* 0x000000ffff001224 */ /* 0x000fc800078e0217 */
[----:B------:R-:W-:Y:S01]  /*20f80*/  I2F.F64 R24, R0 ;  /* 0x0000000000187312 */ /* 0x000fe20000201c00 */
[----:B------:R-:W-:-:S04]  /*20f90*/  @P2 IMAD.MOV R29, RZ, RZ, R32 ;  /* 0x000000ffff1d2224 */ /* 0x000fc800078e0220 */
[----:B------:R-:W-:-:S03]  /*20fa0*/  IMAD.IADD R28, R0, 0x1, R29 ;  /* 0x00000001001c7824 */ /* 0x000fc600078e021d */
[----:B------:R-:W-:Y:S01]  /*20fb0*/  I2F.F64 R26, R29 ;  /* 0x0000001d001a7312 */ /* 0x000fe20000201c00 */
[----:B------:R-:W-:-:S07]  /*20fc0*/  VIADD R23, R29, 0x1 ;  /* 0x000000011d177836 */ /* 0x000fce0000000000 */
[----:B------:R-:W1:Y:S02]  /*20fd0*/  I2F.F64 R20, R28 ;  /* 0x0000001c00147312 */ /* 0x000e640000201c00 */
[C---:B-1----:R-:W-:Y:S02]  /*20fe0*/  DFMA R24, R20.reuse, UR18, -R24 ;  /* 0x0000001214187c2b */ /* 0x042fe40008000818 */
[----:B------:R-:W-:Y:S01]  /*20ff0*/  DFMA R26, R20, UR18, -R26 ;  /* 0x00000012141a7c2b */ /* 0x000fe2000800081a */
[----:B------:R-:W-:Y:S02]  /*21000*/  MOV R20, R23 ;  /* 0x0000001700147202 */ /* 0x000fe40000000f00 */
[----:B------:R-:W-:-:S03]  /*21010*/  LOP3.LUT R21, R29, 0xff, RZ, 0xc0, !PT ;  /* 0x000000ff1d157812 */ /* 0x000fc600078ec0ff */
[----:B------:R-:W-:Y:S01]  /*21020*/  DADD R6, R6, R24 ;  /* 0x0000000006067229 */ /* 0x000fe20000000018 */
[----:B------:R-:W-:Y:S01]  /*21030*/  LOP3.LUT R23, R23, 0xff, RZ, 0xc0, !PT ;  /* 0x000000ff17177812 */ /* 0x000fe200078ec0ff */
[----:B------:R-:W-:Y:S01]  /*21040*/  DADD R4, R4, R26 ;  /* 0x0000000004047229 */ /* 0x000fe2000000001a */
[----:B------:R-:W2:Y:S04]  /*21050*/  LDL.U8 R21, [R21+UR7+0x120] ;  /* 0x0001200715157983 */ /* 0x000ea80008100000 */
[----:B------:R-:W3:Y:S03]  /*21060*/  LDL.U8 R23, [R23+UR7+0x120] ;  /* 0x0001200717177983 */ /* 0x000ee60008100000 */
        /* <DEDUP_REMOVED lines=18> */
[----:B------:R-:W-:Y:S01]  /*21190*/  DADD R28, R4, -R28 ;  /* 0x00000000041c7229 */ /* 0x000fe2000000081c */
[----:B-1----:R-:W1:Y:S08]  /*211a0*/  @P0 I2F.F64.S16 R26, R33 ;  /* 0x00000021001a0312 */ /* 0x002e700000101c00 */
[----:B0-----:R-:W0:Y:S01]  /*211b0*/  @P0 I2F.F64.S16 R24, R32 ;  /* 0x0000002000180312 */ /* 0x001e220000101c00 */
[----:B-1----:R-:W-:Y:S01]  /*211c0*/  @P0 DMUL R26, R16, R26 ;  /* 0x0000001a101a0228 */ /* 0x002fe20000000000 */
[----:B------:R-:W-:-:S02]  /*211d0*/  FSEL R17, RZ, 1.875, !P1 ;  /* 0x3ff00000ff117808 */ /* 0x000fc40004800000 */
[----:B------:R-:W-:-:S05]  /*211e0*/  MOV R16, RZ ;  /* 0x000000ff00107202 */ /* 0x000fca0000000f00 */
[----:B0-----:R-:W-:Y:S02]  /*211f0*/  @P0 DFMA R26, R14, R24, R26 ;  /* 0x000000180e1a022b */ /* 0x001fe4000000001a */
[----:B------:R-:W-:Y:S02]  /*21200*/  DADD R24, R6, -R16 ;  /* 0x0000000006187229 */ /* 0x000fe40000000810 */
[----:B------:R-:W-:-:S06]  /*21210*/  @P0 DMUL R16, R18, R18 ;  /* 0x0000001212100228 */ /* 0x000fcc0000000000 */
[----:B------:R-:W-:Y:S01]  /*21220*/  DADD R24, R24, UR18 ;  /* 0x0000001218187e29 */ /* 0x000fe20008000000 */
[----:B------:R-:W-:Y:S01]  /*21230*/  CS2R R18, SRZ ;  /* 0x0000000000127805 */ /* 0x000fe2000001ff00 */
[----:B------:R-:W-:Y:S02]  /*21240*/  DADD R14, R6, -1 ;  /* 0xbff00000060e7429 */ /* 0x000fe40000000000 */
[----:B------:R-:W-:Y:S02]  /*21250*/  DADD R32, R4, -1 ;  /* 0xbff0000004207429 */ /* 0x000fe40000000000 */
[----:B------:R-:W-:Y:S02]  /*21260*/  @P0 DMUL R18, R16, R26 ;  /* 0x0000001a10120228 */ /* 0x000fe40000000000 */
[----:B------:R-:W-:Y:S02]  /*21270*/  DADD R26, R28, UR18 ;  /* 0x000000121c1a7e29 */ /* 0x000fe40008000000 */
[----:B------:R-:W-:-:S02]  /*21280*/  DFMA R28, -R24, R24, 0.5 ;  /* 0x3fe00000181c742b */ /* 0x000fc40000000118 */
[----:B------:R-:W-:Y:S02]  /*21290*/  DADD R14, R14, UR16 ;  /* 0x000000100e0e7e29 */ /* 0x000fe40008000000 */
[----:B------:R-:W-:Y:S02]  /*212a0*/  DADD R16, R32, UR16 ;  /* 0x0000001020107e29 */ /* 0x000fe40008000000 */
[----:B------:R-:W-:Y:S02]  /*212b0*/  DADD R32, R10, R18 ;  /* 0x000000000a207229 */ /* 0x000fe40000000012 */
[----:B------:R-:W-:Y:S02]  /*212c0*/  DFMA R10, -R26, R26, R28 ;  /* 0x0000001a1a0a722b */ /* 0x000fe4000000011c */
[----:B------:R-:W-:Y:S02]  /*212d0*/  DFMA R34, -R6, R6, 0.5 ;  /* 0x3fe000000622742b */ /* 0x000fe40000000106 */
[----:B------:R-:W-:-:S04]  /*212e0*/  DFMA R36, -R14, R14, 0.5 ;  /* 0x3fe000000e24742b */ /* 0x000fc8000000010e */
[----:B------:R-:W-:Y:S02]  /*212f0*/  DSETP.GEU.AND P2, PT, R10, RZ, PT ;  /* 0x000000ff0a00722a */ /* 0x000fe40003f4e000 */
[----:B------:R-:W-:Y:S02]  /*21300*/  DFMA R18, -R4, R4, R34 ;  /* 0x000000040412722b */ /* 0x000fe40000000122 */
[----:B------:R-:W-:Y:S02]  /*21310*/  DFMA R28, -R16, R16, R36 ;  /* 0x00000010101c722b */ /* 0x000fe40000000124 */
[----:B------:R-:W-:Y:S01]  /*21320*/  DADD R12, R32, R12 ;  /* 0x00000000200c7229 */ /* 0x000fe2000000000c */
[----:B------:R-:W-:Y:S02]  /*21330*/  VIADD R33, R0, 0x1 ;  /* 0x0000000100217836 */ /* 0x000fe40000000000 */
[----:B------:R-:W-:Y:S01]  /*21340*/  @!P1 IMAD.MOV R33, RZ, RZ, R0 ;  /* 0x000000ffff219224 */ /* 0x000fe200078e0200 */
[----:B------:R-:W-:Y:S01]  /*21350*/  BSSY.RECONVERGENT B0, `(.L_x_93) ;  /* 0x000001f000007945 */ /* 0x000fe20003800200 */
[----:B------:R-:W-:-:S02]  /*21360*/  DSETP.GEU.AND P0, PT, R18, RZ, PT ;  /* 0x000000ff1200722a */ /* 0x000fc40003f0e000 */
[----:B------:R-:W-:Y:S01]  /*21370*/  DSETP.GEU.AND P3, PT, R28, RZ, PT ;  /* 0x000000ff1c00722a */ /* 0x000fe20003f6e000 */
[--C-:B--2---:R-:W-:Y:S01]  /*21380*/  IMAD.IADD R21, R21, 0x1, R0.reuse ;  /* 0x0000000115157824 */ /* 0x104fe200078e0200 */
[----:B---3--:R-:W-:Y:S01]  /*21390*/  IADD3 R32, PT, PT, R23, 0x1, R0 ;  /* 0x0000000117207810 */ /* 0x008fe20007ffe000 */
[----:B------:R-:W-:-:S03]  /*213a0*/  DMUL R22, R12, 70 ;  /* 0x405180000c167828 */ /* 0x000fc60000000000 */
[----:B------:R-:W-:Y:S02]  /*213b0*/  LOP3.LUT R0, R21, 0xff, RZ, 0xc0, !PT ;  /* 0x000000ff15007812 */ /* 0x000fe400078ec0ff */
[----:B------:R-:W-:Y:S02]  /*213c0*/  LOP3.LUT R32, R32, 0xff, RZ, 0xc0, !PT ;  /* 0x000000ff20207812 */ /* 0x000fe400078ec0ff */
[----:B----4-:R-:W-:Y:S02]  /*213d0*/  IADD3 R33, PT, PT, R20, R33, RZ ;  /* 0x0000002114217210 */ /* 0x010fe40007ffe0ff */
[----:B------:R-:W-:Y:S01]  /*213e0*/  CS2R R20, SRZ ;  /* 0x0000000000147805 */ /* 0x000fe2000001ff00 */
        /* <DEDUP_REMOVED lines=21> */
.L_x_94:
[----:B------:R-:W-:Y:S05]  /*21540*/  BSYNC.RECONVERGENT B0 ;  /* 0x0000000000007941 */ /* 0x000fea0003800200 */
.L_x_93:
        /* <DEDUP_REMOVED lines=24> */
.L_x_96:
[----:B------:R-:W-:Y:S05]  /*216d0*/  BSYNC.RECONVERGENT B0 ;  /* 0x0000000000007941 */ /* 0x000fea0003800200 */
.L_x_95:
[----:B------:R-:W-:Y:S01]  /*216e0*/  UIADD3 UR66, UPT, UPT, UR5, 0x110, URZ ;  /* 0x0000011005427890 */ /* 0x000fe2000fffe0ff */
[----:B0-----:R-:W2:Y:S06]  /*216f0*/  LDL.128 R32, [UR4] ;  /* 0x00000004ff207983 */ /* 0x001eac0008100c00 */
[----:B------:R-:W-:Y:S01]  /*21700*/  UMOV UR66, 0xa0000000 ;  /* 0xa000000000427882 */ /* 0x000fe20000000000 */
[----:B------:R-:W-:Y:S02]  /*21710*/  UMOV UR67, 0x3fe99999 ;  /* 0x3fe9999900437882 */ /* 0x000fe40000000000 */
[----:B--2---:R-:W-:-:S02]  /*21720*/  DADD R16, R32, UR66 ;  /* 0x0000004220107e29 */ /* 0x004fc40008000000 */
        /* <DEDUP_REMOVED lines=16> */
[----:B------:R-:W-:Y:S01]  /*21830*/  IMAD.IADD R32, R0, 0x1, R33 ;  /* 0x0000000100207824 */ /* 0x000fe200078e0221 */
[----:B------:R-:W-:-:S06]  /*21840*/  LOP3.LUT R25, R33, 0xff, RZ, 0xc0, !PT ;  /* 0x000000ff21197812 */ /* 0x000fcc00078ec0ff */
[----:B------:R-:W0:Y:S01]  /*21850*/  I2F.F64 R22, R32 ;  /* 0x0000002000167312 */ /* 0x000e220000201c00 */
[----:B------:R-:W2:Y:S01]  /*21860*/  LDL.U8 R25, [R25+UR4+0x10] ;  /* 0x0000100419197983 */ /* 0x000ea20008100000 */
[C---:B0-----:R-:W-:Y:S02]  /*21870*/  DFMA R26, R22.reuse, UR18, -R26 ;  /* 0x00000012161a7c2b */ /* 0x041fe4000800081a */
[----:B------:R-:W-:Y:S01]  /*21880*/  DFMA R28, R22, UR18, -R28 ;  /* 0x00000012161c7c2b */ /* 0x000fe2000800081c */
[----:B------:R-:W-:-:S05]  /*21890*/  VIADD R23, R33, 0x1 ;  /* 0x0000000121177836 */ /* 0x000fca0000000000 */
[----:B------:R-:W-:Y:S01]  /*218a0*/  DADD R16, R16, R26 ;  /* 0x0000000010107229 */ /* 0x000fe2000000001a */
[----:B------:R-:W-:Y:S01]  /*218b0*/  IMAD.MOV.U32 R22, RZ, RZ, R23 ;  /* 0x000000ffff167224 */ /* 0x000fe200078e0017 */
[----:B------:R-:W-:Y:S01]  /*218c0*/  DADD R14, R14, R28 ;  /* 0x000000000e0e7229 */ /* 0x000fe2000000001c */
[----:B------:R-:W-:-:S06]  /*218d0*/  LOP3.LUT R23, R23, 0xff, RZ, 0xc0, !PT ;  /* 0x000000ff17177812 */ /* 0x000fcc00078ec0ff */
        /* <DEDUP_REMOVED lines=16> */
[----:B------:R-:W-:Y:S01]  /*219e0*/  FSEL R33, RZ, 1.875, P1 ;  /* 0x3ff00000ff217808 */ /* 0x000fe20000800000 */
[----:B------:R-:W-:Y:S01]  /*219f0*/  IMAD.MOV.U32 R32, RZ, RZ, RZ ;  /* 0x000000ffff207224 */ /* 0x000fe200078e00ff */
[----:B------:R-:W-:-:S02]  /*21a00*/  @P0 DMUL R18, R18, R18 ;  /* 0x0000001212120228 */ /* 0x000fc40000000000 */
[----:B------:R-:W-:-:S03]  /*21a10*/  DADD R34, R16, -1 ;  /* 0xbff0000010227429 */ /* 0x000fc60000000000 */
[----:B------:R-:W-:Y:S01]  /*21a20*/  DADD R32, R14, -R32 ;  /* 0x000000000e207229 */ /* 0x000fe20000000820 */
[----:B0-----:R-:W0:Y:S08]  /*21a30*/  @P0 I2F.F64.S16 R28, R37 ;  /* 0x00000025001c0312 */ /* 0x001e300000101c00 */
[----:B-1----:R-:W1:Y:S01]  /*21a40*/  @P0 I2F.F64.S16 R26, R36 ;  /* 0x00000024001a0312 */ /* 0x002e620000101c00 */
[----:B0-----:R-:W-:Y:S01]  /*21a50*/  @P0 DMUL R28, R4, R28 ;  /* 0x0000001c041c0228 */ /* 0x001fe20000000000 */
[----:B------:R-:W-:Y:S01]  /*21a60*/  FSEL R5, RZ, 1.875, !P1 ;  /* 0x3ff00000ff057808 */ /* 0x000fe20004800000 */
[----:B------:R-:W-:-:S06]  /*21a70*/  IMAD.MOV.U32 R4, RZ, RZ, RZ ;  /* 0x000000ffff047224 */ /* 0x000fcc00078e00ff */
[----:B-1----:R-:W-:Y:S02]  /*21a80*/  @P0 DFMA R28, R6, R26, R28 ;  /* 0x0000001a061c022b */ /* 0x002fe4000000001c */
[----:B------:R-:W-:Y:S02]  /*21a90*/  DADD R26, R16, -R4 ;  /* 0x00000000101a7229 */ /* 0x000fe40000000804 */
[----:B------:R-:W-:-:S06]  /*21aa0*/  @P0 DMUL R6, R18, R18 ;  /* 0x0000001212060228 */ /* 0x000fcc0000000000 */
        /* <DEDUP_REMOVED lines=10> */
[----:B------:R-:W-:Y:S02]  /*21b50*/  DFMA R36, -R18, R18, 0.5 ;  /* 0x3fe000001224742b */ /* 0x000fe40000000112 */
[----:B------:R-:W-:Y:S02]  /*21b60*/  DADD R20, R20, R4 ;  /* 0x0000000014147229 */ /* 0x000fe40000000004 */
[----:B------:R-:W-:-:S02]  /*21b70*/  DSETP.GEU.AND P2, PT, R34, RZ, PT ;  /* 0x000000ff2200722a */ /* 0x000fc40003f4e000 */
[----:B------:R-:W-:Y:S02]  /*21b80*/  DFMA R4, -R14, R14, R28 ;  /* 0x0000000e0e04722b */ /* 0x000fe4000000011c */
[----:B------:R-:W-:Y:S02]  /*21b90*/  DFMA R28, -R6, R6, R36 ;  /* 0x00000006061c722b */ /* 0x000fe40000000124 */
[----:B------:R-:W-:Y:S01]  /*21ba0*/  DADD R12, R20, R12 ;  /* 0x00000000140c7229 */ /* 0x000fe2000000000c */
[----:B------:R-:W-:Y:S01]  /*21bb0*/  IADD3 R21, PT, PT, R0, 0x1, RZ ;  /* 0x0000000100157810 */ /* 0x000fe20007ffe0ff */
        /* <DEDUP_REMOVED lines=32> */
.L_x_98:
[----:B------:R-:W-:Y:S05]  /*21dc0*/  BSYNC.RECONVERGENT B0 ;  /* 0x0000000000007941 */ /* 0x000fea0003800200 */
.L_x_97:
        /* <DEDUP_REMOVED lines=24> */
.L_x_100:
[----:B------:R-:W-:Y:S05]  /*21f50*/  BSYNC.RECONVERGENT B0 ;  /* 0x0000000000007941 */ /* 0x000fea0003800200 */
.L_x_99:
[----:B------:R-:W-:Y:S01]  /*21f60*/  UIADD3 UR66, UPT, UPT, UR5, 0x220, URZ ;  /* 0x0000022005427890 */ /* 0x000fe2000fffe0ff */
[----:B0----5:R-:W2:Y:S06]  /*21f70*/  LDL.128 R24, [UR4+0x110] ;  /* 0x00011004ff187983 */ /* 0x021eac0008100c00 */
[----:B------:R-:W-:Y:S01]  /*21f80*/  UMOV UR66, 0xa0000000 ;  /* 0xa000000000427882 */ /* 0x000fe20000000000 */
[----:B------:R-:W-:Y:S02]  /*21f90*/  UMOV UR67, 0x3fc99999 ;  /* 0x3fc9999900437882 */ /* 0x000fe40000000000 */
[----:B--2---:R-:W-:-:S02]  /*21fa0*/  DADD R24, R24, UR66 ;  /* 0x0000004218187e29 */ /* 0x004fc40008000000 */
[----:B------:R-:W-:-:S08]  /*21fb0*/  DADD R26, R26, -UR28 ;  /* 0x8000001c1a1a7e29 */ /* 0x000fd00008000000 */
[----:B------:R-:W-:-:S08]  /*21fc0*/  DADD R6, R24, R26 ;  /* 0x0000000018067229 */ /* 0x000fd0000000001a */
[C---:B------:R-:W-:Y:S02]  /*21fd0*/  DFMA R18, R6.reuse, UR20, R24 ;  /* 0x0000001406127c2b */ /* 0x040fe40008000018 */
        /* <DEDUP_REMOVED lines=21> */
[----:B------:R-:W-:-:S04]  /*22130*/  IADD3 R25, PT, PT, R35, 0x1, RZ ;  /* 0x0000000123197810 */ /* 0x000fc80007ffe0ff */
[----:B------:R-:W-:Y:S01]  /*22140*/  LOP3.LUT R29, R25, 0xff, RZ, 0xc0, !PT ;  /* 0x000000ff191d7812 */ /* 0x000fe200078ec0ff */
[----:B------:R-:W-:Y:S02]  /*22150*/  IMAD.MOV.U32 R24, RZ, RZ, R25 ;  /* 0x000000ffff187224 */ /* 0x000fe400078e0019 */
        /* <DEDUP_REMOVED lines=14> */
[----:B------:R-:W0:Y:S08]  /*22240*/  @P0 LDC.S8 R35, c[0x3][R32+0x1] ;  /* 0x00c0004020230b82 */ /* 0x000e300000000200 */
[----:B------:R-:W1:Y:S01]  /*22250*/  @P0 LDC.S8 R34, c[0x3][R32] ;  /* 0x00c0000020220b82 */ /* 0x000e620000000200 */
[----:B------:R-:W-:Y:S01]  /*22260*/  @P0 DMUL R4, R4, R4 ;  /* 0x0000000404040228 */ /* 0x000fe20000000000 */
[----:B------:R-:W-:Y:S01]  /*22270*/  FSEL R37, RZ, 1.875, P1 ;  /* 0x3ff00000ff257808 */ /* 0x000fe20000800000 */
[----:B------:R-:W-:Y:S01]  /*22280*/  IMAD.MOV.U32 R36, RZ, RZ, RZ ;  /* 0x000000ffff247224 */ /* 0x000fe200078e00ff */
        /* <DEDUP_REMOVED lines=12> */
[----:B------:R-:W-:-:S02]  /*22350*/  DADD R26, R18, -1 ;  /* 0xbff00000121a7429 */ /* 0x000fc40000000000 */
[----:B------:R-:W-:Y:S02]  /*22360*/  @P0 DMUL R4, R14, R24 ;  /* 0x000000180e040228 */ /* 0x000fe40000000000 */
[----:B------:R-:W-:Y:S02]  /*22370*/  DADD R24, R34, UR16 ;  /* 0x0000001022187e29 */ /* 0x000fe40008000000 */
[----:B------:R-:W-:Y:S02]  /*22380*/  DADD R36, R36, UR18 ;  /* 0x0000001224247e29 */ /* 0x000fe40008000000 */
[----:B------:R-:W-:Y:S02]  /*22390*/  DFMA R34, -R16, R16, 0.5 ;  /* 0x3fe000001022742b */ /* 0x000fe40000000110 */
[----:B------:R-:W-:Y:S02]  /*223a0*/  DADD R26, R26, UR16 ;  /* 0x000000101a1a7e29 */ /* 0x000fe40008000000 */
[----:B------:R-:W-:-:S04]  /*223b0*/  DADD R14, R20, R4 ;  /* 0x00000000140e7229 */ /* 0x000fc80000000004 */
[----:B------:R-:W-:Y:S02]  /*223c0*/  DFMA R20, -R36, R36, R34 ;  /* 0x000000242414722b */ /* 0x000fe40000000122 */
[----:B------:R-:W-:Y:S02]  /*223d0*/  DFMA R38, -R18, R18, 0.5 ;  /* 0x3fe000001226742b */ /* 0x000fe40000000112 */
[----:B------:R-:W-:-:S04]  /*223e0*/  DFMA R40, -R26, R26, 0.5 ;  /* 0x3fe000001a28742b */ /* 0x000fc8000000011a */
[----:B------:R-:W-:Y:S02]  /*223f0*/  DSETP.GEU.AND P2, PT, R20, RZ, PT ;  /* 0x000000ff1400722a */ /* 0x000fe40003f4e000 */
[----:B------:R-:W-:Y:S02]  /*22400*/  DFMA R4, -R6, R6, R38 ;  /* 0x000000060604722b */ /* 0x000fe40000000126 */
[----:B------:R-:W-:Y:S02]  /*22410*/  DFMA R34, -R24, R24, R40 ;  /* 0x000000181822722b */ /* 0x000fe40000000128 */
[----:B------:R-:W-:Y:S01]  /*22420*/  DADD R22, R14, R22 ;  /* 0x000000000e167229 */ /* 0x000fe20000000016 */
[C---:B------:R-:W-:Y:S01]  /*22430*/  VIADD R15, R0.reuse, 0x1 ;  /* 0x00000001000f7836 */ /* 0x040fe20000000000 */
[----:B------:R-:W-:Y:S01]  /*22440*/  @!P1 IADD3 R15, PT, PT, R0, RZ, RZ ;  /* 0x000000ff000f9210 */ /* 0x000fe20007ffe0ff */
[----:B------:R-:W-:Y:S01]  /*22450*/  BSSY.RECONVERGENT B0, `(.L_x_101) ;  /* 0x000001f000007945 */ /* 0x000fe20003800200 */
[----:B------:R-:W-:-:S02]  /*22460*/  DSETP.GEU.AND P0, PT, R4, RZ, PT ;  /* 0x000000ff0400722a */ /* 0x000fc40003f0e000 */
[----:B------:R-:W-:Y:S02]  /*22470*/  DSETP.GEU.AND P3, PT, R34, RZ, PT ;  /* 0x000000ff2200722a */ /* 0x000fe40003f6e000 */
[----:B------:R-:W-:Y:S01]  /*22480*/  DMUL R22, R22, 70 ;  /* 0x4051800016167828 */ /* 0x000fe20000000000 */
[--C-:B--2---:R-:W-:Y:S01]  /*22490*/  IMAD.IADD R33, R33, 0x1, R0.reuse ;  /* 0x0000000121217824 */ /* 0x104fe200078e0200 */
        /* <DEDUP_REMOVED lines=26> */
.L_x_102:
[----:B------:R-:W-:Y:S05]  /*22640*/  BSYNC.RECONVERGENT B0 ;  /* 0x0000000000007941 */ /* 0x000fea0003800200 */
.L_x_101:
[----:B------:R-:W-:Y:S01]  /*22650*/  DFMA R20, R22, UR8, RZ ;  /* 0x0000000816147c2b */ /* 0x000fe200080000ff */
        /* <DEDUP_REMOVED lines=23> */
.L_x_104:
[----:B------:R-:W-:Y:S05]  /*227d0*/  BSYNC.RECONVERGENT B0 ;  /* 0x0000000000007941 */ /* 0x000fea0003800200 */
.L_x_103:
[----:B------:R-:W-:Y:S01]  /*227e0*/  UIADD3 UR66, UPT, UPT, UR5, 0x330, URZ ;  /* 0x0000033005427890 */ /* 0x000fe2000fffe0ff */
[----:B------:R-:W2:Y:S06]  /*227f0*/  LDL.128 R24, [UR4+0x220] ;  /* 0x00022004ff187983 */ /* 0x000eac0008100c00 */
        /* <DEDUP_REMOVED lines=25> */
[C---:B------:R-:W-:Y:S01]  /*22990*/  LOP3.LUT R33, R37.reuse, 0xff, RZ, 0xc0, !PT ;  /* 0x000000ff25217812 */ /* 0x040fe200078ec0ff */
[----:B------:R-:W-:-:S04]  /*229a0*/  VIADD R27, R37, 0x1 ;  /* 0x00000001251b7836 */ /* 0x000fc80000000000 */
[----:B------:R-:W-:Y:S01]  /*229b0*/  IMAD.MOV.U32 R26, RZ, RZ, R27 ;  /* 0x000000ffff1a7224 */ /* 0x000fe200078e001b */
[----:B------:R-:W-:Y:S01]  /*229c0*/  LOP3.LUT R27, R27, 0xff, RZ, 0xc0, !PT ;  /* 0x000000ff1b1b7812 */ /* 0x000fe200078ec0ff */
[----:B------:R-:W-:Y:S01]  /*229d0*/  DSETP.GT.AND P1, PT, R24, R22, PT ;  /* 0x000000161800722a */ /* 0x000fe20003f24000 */
[----:B------:R-:W2:Y:S04]  /*229e0*/  LDL.U8 R33, [R33+UR4+0x230] ;  /* 0x0002300421217983 */ /* 0x000ea80008100000 */
[----:B------:R-:W3:Y:S09]  /*229f0*/  LDL.U8 R27, [R27+UR4+0x230] ;  /* 0x000230041b1b7983 */ /* 0x000ef20008100000 */
        /* <DEDUP_REMOVED lines=14> */
[----:B------:R-:W-:Y:S01]  /*22ae0*/  FSEL R37, RZ, 1.875, !P1 ;  /* 0x3ff00000ff257808 */ /* 0x000fe20004800000 */
[----:B------:R-:W-:Y:S01]  /*22af0*/  IMAD.MOV.U32 R36, RZ, RZ, RZ ;  /* 0x000000ffff247224 */ /* 0x000fe200078e00ff */
[----:B------:R-:W-:Y:S01]  /*22b00*/  @P0 DMUL R4, R4, R4 ;  /* 0x0000000404040228 */ /* 0x000fe20000000000 */
[----:B0-----:R-:W0:Y:S08]  /*22b10*/  @P0 I2F.F64.S16 R34, R39 ;  /* 0x0000002700220312 */ /* 0x001e300000101c00 */
[----:B-1----:R-:W1:Y:S01]  /*22b20*/  @P0 I2F.F64.S16 R28, R38 ;  /* 0x00000026001c0312 */ /* 0x002e620000101c00 */
[----:B0-----:R-:W-:-:S08]  /*22b30*/  @P0 DMUL R34, R6, R34 ;  /* 0x0000002206220228 */ /* 0x001fd00000000000 */
[----:B-1----:R-:W-:Y:S02]  /*22b40*/  @P0 DFMA R34, R18, R28, R34 ;  /* 0x0000001c1222022b */ /* 0x002fe40000000022 */
[----:B------:R-:W-:Y:S01]  /*22b50*/  DADD R28, R24, -R36 ;  /* 0x00000000181c7229 */ /* 0x000fe20000000824 */
[----:B------:R-:W-:Y:S01]  /*22b60*/  FSEL R37, RZ, 1.875, P1 ;  /* 0x3ff00000ff257808 */ /* 0x000fe20000800000 */
[----:B------:R-:W-:-:S05]  /*22b70*/  @P0 DMUL R4, R4, R4 ;  /* 0x0000000404040228 */ /* 0x000fca0000000000 */
[----:B------:R-:W-:Y:S02]  /*22b80*/  DADD R36, R22, -R36 ;  /* 0x0000000016247229 */ /* 0x000fe40000000824 */
[----:B------:R-:W-:Y:S01]  /*22b90*/  DADD R28, R28, UR18 ;  /* 0x000000121c1c7e29 */ /* 0x000fe20008000000 */
[----:B------:R-:W-:Y:S01]  /*22ba0*/  CS2R R18, SRZ ;  /* 0x0000000000127805 */ /* 0x000fe2000001ff00 */
[----:B------:R-:W-:Y:S02]  /*22bb0*/  DADD R6, R24, -1 ;  /* 0xbff0000018067429 */ /* 0x000fe40000000000 */
[----:B------:R-:W-:Y:S02]  /*22bc0*/  @P0 DMUL R18, R4, R34 ;  /* 0x0000002204120228 */ /* 0x000fe40000000000 */
[----:B------:R-:W-:Y:S02]  /*22bd0*/  DADD R34, R36, UR18 ;  /* 0x0000001224227e29 */ /* 0x000fe40008000000 */
[----:B------:R-:W-:-:S02]  /*22be0*/  DFMA R36, -R28, R28, 0.5 ;  /* 0x3fe000001c24742b */ /* 0x000fc4000000011c */
[----:B------:R-:W-:Y:S02]  /*22bf0*/  DADD R38, R22, -1 ;  /* 0xbff0000016267429 */ /* 0x000fe40000000000 */
        /* <DEDUP_REMOVED lines=10> */
[----:B------:R-:W-:Y:S01]  /*22ca0*/  IADD3 R39, PT, PT, R0, 0x1, RZ ;  /* 0x0000000100277810 */ /* 0x000fe20007ffe0ff */
[--C-:B------:R-:W-:Y:S01]  /*22cb0*/  @!P1 IMAD.MOV R39, RZ, RZ, R0.reuse ;  /* 0x000000ffff279224 */ /* 0x100fe200078e0200 */
[----:B------:R-:W-:Y:S01]  /*22cc0*/  BSSY.RECONVERGENT B0, `(.L_x_105) ;  /* 0x000001f000007945 */ /* 0x000fe20003800200 */
[----:B------:R-:W-:Y:S02]  /*22cd0*/  DSETP.GEU.AND P0, PT, R18, RZ, PT ;  /* 0x000000ff1200722a */ /* 0x000fe40003f0e000 */
[----:B------:R-:W-:Y:S01]  /*22ce0*/  DSETP.GEU.AND P3, PT, R14, RZ, PT ;  /* 0x000000ff0e00722a */ /* 0x000fe20003f6e000 */
[--C-:B--2---:R-:W-:Y:S01]  /*22cf0*/  IMAD.IADD R38, R33, 0x1, R0.reuse ;  /* 0x0000000121267824 */ /* 0x104fe200078e0200 */
[----:B------:R-:W-:Y:S01]  /*22d00*/  DMUL R32, R16, 70 ;  /* 0x4051800010207828 */ /* 0x000fe20000000000 */
[----:B---3--:R-:W-:-:S03]  /*22d10*/  IADD3 R27, PT, PT, R27, 0x1, R0 ;  /* 0x000000011b1b7810 */ /* 0x008fc60007ffe000 */
        /* <DEDUP_REMOVED lines=25> */
.L_x_106:
[----:B------:R-:W-:Y:S05]  /*22eb0*/  BSYNC.RECONVERGENT B0 ;  /* 0x0000000000007941 */ /* 0x000fea0003800200 */
.L_x_105:
        /* <DEDUP_REMOVED lines=24> */
.L_x_108:
[----:B------:R-:W-:Y:S05]  /*23040*/  BSYNC.RECONVERGENT B0 ;  /* 0x0000000000007941 */ /* 0x000fea0003800200 */
.L_x_107:
[----:B------:R-:W-:Y:S01]  /*23050*/  UIADD3 UR66, UPT, UPT, UR5, 0x440, URZ ;  /* 0x0000044005427890 */ /* 0x000fe2000fffe0ff */
[----:B------:R-:W2:Y:S06]  /*23060*/  LDL.128 R4, [UR4+0x330] ;  /* 0x00033004ff047983 */ /* 0x000eac0008100c00 */
[----:B------:R-:W-:Y:S01]  /*23070*/  UMOV UR66, 0xa0000000 ;  /* 0xa000000000427882 */ /* 0x000fe20000000000 */
[----:B------:R-:W-:Y:S02]  /*23080*/  UMOV UR67, 0x3f899999 ;  /* 0x3f89999900437882 */ /* 0x000fe40000000000 */
[----:B--2---:R-:W-:-:S02]  /*23090*/  DADD R4, R4, UR66 ;  /* 0x0000004204047e29 */ /* 0x004fc40008000000 */
[----:B------:R-:W-:-:S08]  /*230a0*/  DADD R6, R6, -UR48 ;  /* 0x8000003006067e29 */ /* 0x000fd00008000000 */
[----:B------:R-:W-:-:S08]  /*230b0*/  DADD R14, R4, R6 ;  /* 0x00000000040e7229 */ /* 0x000fd00000000006 */
[C---:B0----5:R-:W-:Y:S02]  /*230c0*/  DFMA R16, R14.reuse, UR20, R4 ;  /* 0x000000140e107c2b */ /* 0x061fe40008000004 */
        /* <DEDUP_REMOVED lines=19> */
[C---:B------:R-:W-:Y:S02]  /*23200*/  LOP3.LUT R5, R39.reuse, 0xff, RZ, 0xc0, !PT ;  /* 0x000000ff27057812 */ /* 0x040fe400078ec0ff */
[----:B------:R-:W-:-:S04]  /*23210*/  IADD3 R6, PT, PT, R39, 0x1, RZ ;  /* 0x0000000127067810 */ /* 0x000fc80007ffe0ff */
[----:B------:R-:W-:Y:S01]  /*23220*/  LOP3.LUT R41, R6, 0xff, RZ, 0xc0, !PT ;  /* 0x000000ff06297812 */ /* 0x000fe200078ec0ff */
[----:B------:R-:W-:Y:S01]  /*23230*/  DSETP.GT.AND P1, PT, R16, R14, PT ;  /* 0x0000000e1000722a */ /* 0x000fe20003f24000 */
[----:B------:R-:W-:-:S04]  /*23240*/  IMAD.MOV.U32 R4, RZ, RZ, R6 ;  /* 0x000000ffff047224 */ /* 0x000fc800078e0006 */
        /* <DEDUP_REMOVED lines=16> */
[----:B------:R-:W-:Y:S01]  /*23350*/  FSEL R37, RZ, 1.875, !P1 ;  /* 0x3ff00000ff257808 */ /* 0x000fe20004800000 */
[----:B------:R-:W-:Y:S01]  /*23360*/  IMAD.MOV.U32 R36, RZ, RZ, RZ ;  /* 0x000000ffff247224 */ /* 0x000fe200078e00ff */
[----:B------:R-:W-:-:S05]  /*23370*/  @P0 DMUL R18, R18, R18 ;  /* 0x0000001212120228 */ /* 0x000fca0000000000 */
[----:B------:R-:W-:Y:S01]  /*23380*/  DADD R36, R16, -R36 ;  /* 0x0000000010247229 */ /* 0x000fe20000000824 */
[----:B-1----:R-:W1:Y:S08]  /*23390*/  @P0 I2F.F64.S16 R6, R35 ;  /* 0x0000002300060312 */ /* 0x002e700000101c00 */
[----:B0-----:R-:W0:Y:S01]  /*233a0*/  @P0 I2F.F64.S16 R4, R34 ;  /* 0x0000002200040312 */ /* 0x001e220000101c00 */
[----:B-1----:R-:W-:Y:S01]  /*233b0*/  @P0 DMUL R6, R22, R6 ;  /* 0x0000000616060228 */ /* 0x002fe20000000000 */
[----:B------:R-:W-:Y:S01]  /*233c0*/  FSEL R23, RZ, 1.875, P1 ;  /* 0x3ff00000ff177808 */ /* 0x000fe20000800000 */
[----:B------:R-:W-:Y:S01]  /*233d0*/  IMAD.MOV.U32 R22, RZ, RZ, RZ ;  /* 0x000000ffff167224 */ /* 0x000fe200078e00ff */
[----:B------:R-:W-:-:S05]  /*233e0*/  DADD R36, R36, UR18 ;  /* 0x0000001224247e29 */ /* 0x000fca0008000000 */
[----:B0-----:R-:W-:Y:S02]  /*233f0*/  @P0 DFMA R24, R24, R4, R6 ;  /* 0x000000041818022b */ /* 0x001fe40000000006 */
[----:B------:R-:W-:Y:S02]  /*23400*/  @P0 DMUL R4, R18, R18 ;  /* 0x0000001212040228 */ /* 0x000fe40000000000 */
[----:B------:R-:W-:Y:S01]  /*23410*/  DADD R22, R14, -R22 ;  /* 0x000000000e167229 */ /* 0x000fe20000000816 */
[----:B------:R-:W-:Y:S01]  /*23420*/  CS2R R18, SRZ ;  /* 0x0000000000127805 */ /* 0x000fe2000001ff00 */
[----:B------:R-:W-:Y:S02]  /*23430*/  DADD R6, R16, -1 ;  /* 0xbff0000010067429 */ /* 0x000fe40000000000 */
[----:B------:R-:W-:Y:S02]  /*23440*/  DFMA R44, -R36, R36, 0.5 ;  /* 0x3fe00000242c742b */ /* 0x000fe40000000124 */
[----:B------:R-:W-:-:S02]  /*23450*/  @P0 DMUL R18, R4, R24 ;  /* 0x0000001804120228 */ /* 0x000fc40000000000 */
[----:B------:R-:W-:Y:S02]  /*23460*/  DADD R22, R22, UR18 ;  /* 0x0000001216167e29 */ /* 0x000fe40008000000 */
[----:B------:R-:W-:Y:S02]  /*23470*/  DADD R34, R14, -1 ;  /* 0xbff000000e227429 */ /* 0x000fe40000000000 */
[----:B------:R-:W-:Y:S02]  /*23480*/  DADD R6, R6, UR16 ;  /* 0x0000001006067e29 */ /* 0x000fe40008000000 */
[----:B------:R-:W-:Y:S02]  /*23490*/  DADD R24, R26, R18 ;  /* 0x000000001a187229 */ /* 0x000fe40000000012 */
[----:B------:R-:W-:Y:S02]  /*234a0*/  DFMA R26, -R22, R22, R44 ;  /* 0x00000016161a722b */ /* 0x000fe4000000012c */
[----:B------:R-:W-:-:S02]  /*234b0*/  DFMA R42, -R16, R16, 0.5 ;  /* 0x3fe00000102a742b */ /* 0x000fc40000000110 */
[----:B------:R-:W-:Y:S02]  /*234c0*/  DADD R4, R34, UR16 ;  /* 0x0000001022047e29 */ /* 0x000fe40008000000 */
[----:B------:R-:W-:Y:S02]  /*234d0*/  DFMA R46, -R6, R6, 0.5 ;  /* 0x3fe00000062e742b */ /* 0x000fe40000000106 */
[----:B------:R-:W-:Y:S02]  /*234e0*/  DSETP.GEU.AND P2, PT, R26, RZ, PT ;  /* 0x000000ff1a00722a */ /* 0x000fe40003f4e000 */
[----:B------:R-:W-:Y:S02]  /*234f0*/  DFMA R34, -R14, R14, R42 ;  /* 0x0000000e0e22722b */ /* 0x000fe4000000012a */
[----:B------:R-:W-:Y:S02]  /*23500*/  DADD R24, R24, R28 ;  /* 0x0000000018187229 */ /* 0x000fe4000000001c */
[----:B------:R-:W-:Y:S01]  /*23510*/  DFMA R18, -R4, R4, R46 ;  /* 0x000000040412722b */ /* 0x000fe2000000012e */
[C---:B------:R-:W-:Y:S01]  /*23520*/  VIADD R29, R0.reuse, 0x1 ;  /* 0x00000001001d7836 */ /* 0x040fe20000000000 */
[----:B------:R-:W-:Y:S01]  /*23530*/  @!P1 IADD3 R29, PT, PT, R0, RZ, RZ ;  /* 0x000000ff001d9210 */ /* 0x000fe20007ffe0ff */
[----:B------:R-:W-:Y:S01]  /*23540*/  BSSY.RECONVERGENT B0, `(.L_x_109) ;  /* 0x000001f000007945 */ /* 0x000fe20003800200 */
[----:B------:R-:W-:-:S04]  /*23550*/  DSETP.GEU.AND P0, PT, R34, RZ, PT ;  /* 0x000000ff2200722a */ /* 0x000fc80003f0e000 */
[----:B------:R-:W-:Y:S01]  /*23560*/  DSETP.GEU.AND P3, PT, R18, RZ, PT ;  /* 0x000000ff1200722a */ /* 0x000fe20003f6e000 */
[--C-:B--2---:R-:W-:Y:S01]  /*23570*/  IADD3 R28, PT, PT, R41, 0x1, R0.reuse ;  /* 0x00000001291c7810 */ /* 0x104fe20007ffe000 */
[----:B------:R-:W-:Y:S01]  /*23580*/  DMUL R40, R24, 70 ;  /* 0x4051800018287828 */ /* 0x000fe20000000000 */
[----:B------:R-:W-:Y:S01]  /*23590*/  CS2R R24, SRZ ;  /* 0x0000000000187805 */ /* 0x000fe2000001ff00 */
[----:B---3--:R-:W-:-:S05]  /*235a0*/  IMAD.IADD R39, R39, 0x1, R0 ;  /* 0x0000000127277824 */ /* 0x008fca00078e0200 */
[----:B------:R-:W-:Y:S01]  /*235b0*/  LOP3.LUT R0, R39, 0xff, RZ, 0xc0, !PT ;  /* 0x000000ff27007812 */ /* 0x000fe200078ec0ff */
        /* <DEDUP_REMOVED lines=23> */
.L_x_110:
[----:B------:R-:W-:Y:S05]  /*23730*/  BSYNC.RECONVERGENT B0 ;  /* 0x0000000000007941 */ /* 0x000fea0003800200 */
.L_x_109:
        /* <DEDUP_REMOVED lines=24> */
.L_x_112:
[----:B------:R-:W-:Y:S05]  /*238c0*/  BSYNC.RECONVERGENT B0 ;  /* 0x0000000000007941 */ /* 0x000fea0003800200 */
.L_x_111:
[----:B------:R-:W-:Y:S02]  /*238d0*/  UIADD3 UR66, UPT, UPT, UR5, 0x660, URZ ;  /* 0x0000066005427890 */ /* 0x000fe4000fffe0ff */
[----:B------:R-:W-:Y:S01]  /*238e0*/  UIADD3 UR67, UPT, UPT, UR5, 0x770, URZ ;  /* 0x0000077005437890 */ /* 0x000fe2000fffe0ff */
[----:B------:R-:W2:Y:S04]  /*238f0*/  LDL.128 R4, [UR6] ;  /* 0x00000006ff047983 */ /* 0x000ea80008100c00 */
[----:B------:R-:W-:Y:S02]  /*23900*/  UMOV UR66, 0xa0000000 ;  /* 0xa000000000427882 */ /* 0x000fe40000000000 */
[----:B------:R-:W-:Y:S02]  /*23910*/  UMOV UR67, 0x3ff99999 ;  /* 0x3ff9999900437882 */ /* 0x000fe40000000000 */
[----:B--2---:R-:W-:-:S02]  /*23920*/  DADD R4, R4, UR66 ;  /* 0x0000004204047e29 */ /* 0x004fc40008000000 */
[----:B------:R-:W-:-:S08]  /*23930*/  DADD R6, R6, -UR52 ;  /* 0x8000003406067e29 */ /* 0x000fd00008000000 */
[----:B------:R-:W-:-:S08]  /*23940*/  DADD R18, R4, R6 ;  /* 0x0000000004127229 */ /* 0x000fd00000000006 */
[C---:B-----5:R-:W-:Y:S02]  /*23950*/  DFMA R22, R18.reuse, UR20, R4 ;  /* 0x0000001412167c2b */ /* 0x060fe40008000004 */
        /* <DEDUP_REMOVED lines=20> */
[----:B------:R-:W-:-:S03]  /*23aa0*/  LOP3.LUT R39, R41, 0xff, RZ, 0xc0, !PT ;  /* 0x000000ff29277812 */ /* 0x000fc600078ec0ff */
[----:B------:R-:W-:Y:S01]  /*23ab0*/  IMAD.MOV.U32 R4, RZ, RZ, R5 ;  /* 0x000000ffff047224 */ /* 0x000fe200078e0005 */
[----:B------:R-:W-:Y:S02]  /*23ac0*/  LOP3.LUT R5, R5, 0xff, RZ, 0xc0, !PT ;  /* 0x000000ff05057812 */ /* 0x000fe400078ec0ff */
[----:B------:R-:W-:Y:S01]  /*23ad0*/  DSETP.GT.AND P1, PT, R18, R22, PT ;  /* 0x000000161200722a */ /* 0x000fe20003f24000 */
[----:B------:R-:W2:-:S13]  /*23ae0*/  LDL.U8 R39, [R39+UR6+0x10] ;  /* 0x0000100627277983 */ /* 0x000e9a0008100000 */
[----:B------:R-:W-:Y:S02]  /*23af0*/  @P1 IADD3 R4, PT, PT, R41, RZ, RZ ;  /* 0x000000ff29041210 */ /* 0x000fe40007ffe0ff */
[----:B------:R0:W3:Y:S02]  /*23b00*/  LDL.U8 R41, [R5+UR6+0x10] ;  /* 0x0000100605297983 */ /* 0x0000e40008100000 */
        /* <DEDUP_REMOVED lines=18> */
[----:B------:R-:W-:Y:S01]  /*23c30*/  FSEL R15, RZ, 1.875, !P1 ;  /* 0x3ff00000ff0f7808 */ /* 0x000fe20004800000 */
[----:B------:R-:W-:-:S06]  /*23c40*/  IMAD.MOV.U32 R14, RZ, RZ, RZ ;  /* 0x000000ffff0e7224 */ /* 0x000fcc00078e00ff */
[----:B0-----:R-:W-:Y:S02]  /*23c50*/  @P0 DFMA R4, R16, R4, R6 ;  /* 0x000000041004022b */ /* 0x001fe40000000006 */
[----:B------:R-:W-:Y:S01]  /*23c60*/  DADD R14, R18, -R14 ;  /* 0x00000000120e7229 */ /* 0x000fe2000000080e */
[----:B------:R-:W-:Y:S02]  /*23c70*/  FSEL R17, RZ, 1.875, P1 ;  /* 0x3ff00000ff117808 */ /* 0x000fe40000800000 */
[----:B------:R-:W-:-:S05]  /*23c80*/  MOV R16, RZ ;  /* 0x000000ff00107202 */ /* 0x000fca0000000f00 */
[----:B------:R-:W-:Y:S02]  /*23c90*/  DADD R14, R14, UR18 ;  /* 0x000000120e0e7e29 */ /* 0x000fe40008000000 */
[----:B------:R-:W-:Y:S01]  /*23ca0*/  DADD R16, R22, -R16 ;  /* 0x0000000016107229 */ /* 0x000fe20000000810 */
[----:B------:R-:W-:Y:S01]  /*23cb0*/  CS2R R34, SRZ ;  /* 0x0000000000227805 */ /* 0x000fe2000001ff00 */
[----:B------:R-:W-:Y:S02]  /*23cc0*/  DADD R6, R18, -1 ;  /* 0xbff0000012067429 */ /* 0x000fe40000000000 */
[----:B------:R-:W-:Y:S02]  /*23cd0*/  @P0 DMUL R34, R36, R4 ;  /* 0x0000000424220228 */ /* 0x000fe40000000000 */
[----:B------:R-:W-:Y:S02]  /*23ce0*/  DFMA R46, -R14, R14, 0.5 ;  /* 0x3fe000000e2e742b */ /* 0x000fe4000000010e */
[----:B------:R-:W-:-:S02]  /*23cf0*/  DADD R16, R16, UR18 ;  /* 0x0000001210107e29 */ /* 0x000fc40008000000 */
[----:B------:R-:W-:Y:S02]  /*23d00*/  DADD R42, R22, -1 ;  /* 0xbff00000162a7429 */ /* 0x000fe40000000000 */
[----:B------:R-:W-:Y:S02]  /*23d10*/  DADD R6, R6, UR16 ;  /* 0x0000001006067e29 */ /* 0x000fe40008000000 */
[----:B------:R-:W-:Y:S02]  /*23d20*/  DADD R44, R24, R34 ;  /* 0x00000000182c7229 */ /* 0x000fe40000000022 */
[----:B------:R-:W-:Y:S02]  /*23d30*/  DFMA R34, -R16, R16, R46 ;  /* 0x000000101022722b */ /* 0x000fe4000000012e */
[----:B------:R-:W-:Y:S02]  /*23d40*/  DADD R4, R42, UR16 ;  /* 0x000000102a047e29 */ /* 0x000fe40008000000 */
[----:B------:R-:W-:-:S02]  /*23d50*/  DFMA R36, -R18, R18, 0.5 ;  /* 0x3fe000001224742b */ /* 0x000fc40000000112 */
[----:B------:R-:W-:Y:S02]  /*23d60*/  DFMA R42, -R6, R6, 0.5 ;  /* 0x3fe00000062a742b */ /* 0x000fe40000000106 */
        /* <DEDUP_REMOVED lines=11> */
[----:B------:R-:W-:-:S03]  /*23e20*/  DMUL R40, R28, 70 ;  /* 0x405180001c287828 */ /* 0x000fc60000000000 */
        /* <DEDUP_REMOVED lines=25> */
.L_x_114:
[----:B------:R-:W-:Y:S05]  /*23fc0*/  BSYNC.RECONVERGENT B0 ;  /* 0x0000000000007941 */ /* 0x000fea0003800200 */
.L_x_113:
        /* <DEDUP_REMOVED lines=24> */
.L_x_116:
[----:B------:R-:W-:Y:S05]  /*24150*/  BSYNC.RECONVERGENT B0 ;  /* 0x0000000000007941 */ /* 0x000fea0003800200 */
.L_x_115:
[----:B------:R-:W-:Y:S01]  /*24160*/  UIADD3 UR66, UPT, UPT, UR5, 0x880, URZ ;  /* 0x0000088005427890 */ /* 0x000fe2000fffe0ff */
[----:B------:R-:W2:Y:S06]  /*24170*/  LDL.128 R4, [UR6+0x110] ;  /* 0x00011006ff047983 */ /* 0x000eac0008100c00 */
[----:B------:R-:W-:Y:S01]  /*24180*/  UMOV UR66, 0x15555555 ;  /* 0x1555555500427882 */ /* 0x000fe20000000000 */
[----:B------:R-:W-:Y:S02]  /*24190*/  UMOV UR67, 0x3fe11111 ;  /* 0x3fe1111100437882 */ /* 0x000fe40000000000 */
[----:B--2---:R-:W-:-:S02]  /*241a0*/  DADD R4, R4, UR66 ;  /* 0x0000004204047e29 */ /* 0x004fc40008000000 */
[----:B------:R-:W-:-:S08]  /*241b0*/  DADD R6, R6, -UR56 ;  /* 0x8000003806067e29 */ /* 0x000fd00008000000 */
[----:B------:R-:W-:-:S08]  /*241c0*/  DADD R24, R4, R6 ;  /* 0x0000000004187229 */ /* 0x000fd00000000006 */
[C---:B-----5:R-:W-:Y:S02]  /*241d0*/  DFMA R34, R24.reuse, UR20, R4 ;  /* 0x0000001418227c2b */ /* 0x060fe40008000004 */
        /* <DEDUP_REMOVED lines=42> */
[----:B------:R-:W-:-:S06]  /*24480*/  IMAD.MOV.U32 R38, RZ, RZ, RZ ;  /* 0x000000ffff267224 */ /* 0x000fcc00078e00ff */
        /* <DEDUP_REMOVED lines=30> */
[----:B------:R-:W-:Y:S02]  /*24670*/  DSETP.GEU.AND P3, PT, R44, RZ, PT ;  /* 0x000000ff2c00722a */ /* 0x000fe40003f6e000 */
[----:B------:R-:W-:Y:S01]  /*24680*/  DMUL R16, R16, 70 ;  /* 0x4051800010107828 */ /* 0x000fe20000000000 */
[----:B---3--:R-:W-:Y:S02]  /*24690*/  IADD3 R0, PT, PT, R0, R41, RZ ;  /* 0x0000002900007210 */ /* 0x008fe40007ffe0ff */
[----:B--2---:R-:W-:Y:S02]  /*246a0*/  IADD3 R41, PT, PT, R40, 0x1, R41 ;  /* 0x0000000128297810 */ /* 0x004fe40007ffe029 */
        /* <DEDUP_REMOVED lines=25> */
.L_x_118:
[----:B------:R-:W-:Y:S05]  /*24840*/  BSYNC.RECONVERGENT B0 ;  /* 0x0000000000007941 */ /* 0x000fea0003800200 */
.L_x_117:
        /* <DEDUP_REMOVED lines=24> */
.L_x_120:
[----:B------:R-:W-:Y:S05]  /*249d0*/  BSYNC.RECONVERGENT B0 ;  /* 0x0000000000007941 */ /* 0x000fea0003800200 */
.L_x_119:
        /* <DEDUP_REMOVED lines=12> */
[----:B------:R-:W0:Y:S01]  /*24aa0*/  I2F.F64 R42, R46 ;  /* 0x0000002e002a7312 */ /* 0x000e220000201c00 */
[----:B-1----:R-:W-:-:S07]  /*24ab0*/  IADD3 R41, PT, PT, R47, -0x1, RZ ;  /* 0xffffffff2f297810 */ /* 0x002fce0007ffe0ff */
[----:B------:R-:W1:Y:S01]  /*24ac0*/  I2F.F64 R44, R47 ;  /* 0x0000002f002c7312 */ /* 0x000e620000201c00 */
[----:B0-----:R-:W-:Y:S02]  /*24ad0*/  DSETP.GEU.AND P1, PT, R38, R42, PT ;  /* 0x0000002a2600722a */ /* 0x001fe40003f2e000 */
[----:B-1----:R-:W-:-:S12]  /*24ae0*/  DSETP.GEU.AND P2, PT, R28, R44, PT ;  /* 0x0000002c1c00722a */ /* 0x002fd80003f4e000 */
        /* <DEDUP_REMOVED lines=12> */
[----:B------:R-:W-:-:S05]  /*24bb0*/  VIADD R5, R41, 0x1 ;  /* 0x0000000129057836 */ /* 0x000fca0000000000 */
[----:B------:R-:W-:Y:S02]  /*24bc0*/  MOV R4, R5 ;  /* 0x0000000500047202 */ /* 0x000fe40000000f00 */
[----:B------:R-:W-:Y:S01]  /*24bd0*/  DSETP.GT.AND P1, PT, R28, R38, PT ;  /* 0x000000261c00722a */ /* 0x000fe20003f24000 */
[----:B------:R-:W-:-:S06]  /*24be0*/  LOP3.LUT R47, R5, 0xff, RZ, 0xc0, !PT ;  /* 0x000000ff052f7812 */ /* 0x000fcc00078ec0ff */
[----:B------:R-:W3:Y:S07]  /*24bf0*/  LDL.U8 R47, [R47+UR6+0x230] ;  /* 0x000230062f2f7983 */ /* 0x000eee0008100000 */
        /* <DEDUP_REMOVED lines=14> */
[----:B------:R-:W-:Y:S02]  /*24ce0*/  FSEL R41, RZ, 1.875, !P1 ;  /* 0x3ff00000ff297808 */ /* 0x000fe40004800000 */
[----:B------:R-:W-:-:S06]  /*24cf0*/  MOV R40, RZ ;  /* 0x000000ff00287202 */ /* 0x000fcc0000000f00 */
[----:B------:R-:W-:Y:S02]  /*24d00*/  DADD R40, R28, -R40 ;  /* 0x000000001c287229 */ /* 0x000fe40000000828 */
[----:B------:R-:W-:Y:S01]  /*24d10*/  @P0 DMUL R36, R36, R36 ;  /* 0x0000002424240228 */ /* 0x000fe20000000000 */
[----:B0-----:R-:W0:Y:S08]  /*24d20*/  @P0 I2F.F64.S16 R6, R43 ;  /* 0x0000002b00060312 */ /* 0x001e300000101c00 */
[----:B-1----:R-:W1:Y:S01]  /*24d30*/  @P0 I2F.F64.S16 R4, R4 ;  /* 0x0000000400040312 */ /* 0x002e620000101c00 */
[----:B0-----:R-:W-:-:S08]  /*24d40*/  @P0 DMUL R34, R34, R6 ;  /* 0x0000000622220228 */ /* 0x001fd00000000000 */
[----:B-1----:R-:W-:Y:S01]  /*24d50*/  @P0 DFMA R34, R24, R4, R34 ;  /* 0x000000041822022b */ /* 0x002fe20000000022 */
[----:B------:R-:W-:Y:S01]  /*24d60*/  FSEL R25, RZ, 1.875, P1 ;  /* 0x3ff00000ff197808 */ /* 0x000fe20000800000 */
[----:B------:R-:W-:Y:S01]  /*24d70*/  IMAD.MOV.U32 R24, RZ, RZ, RZ ;  /* 0x000000ffff187224 */ /* 0x000fe200078e00ff */
[----:B------:R-:W-:-:S05]  /*24d80*/  DADD R40, R40, UR18 ;  /* 0x0000001228287e29 */ /* 0x000fca0008000000 */
[----:B------:R-:W-:Y:S02]  /*24d90*/  DADD R24, R38, -R24 ;  /* 0x0000000026187229 */ /* 0x000fe40000000818 */
[----:B------:R-:W-:Y:S02]  /*24da0*/  DADD R6, R28, -1 ;  /* 0xbff000001c067429 */ /* 0x000fe40000000000 */
[----:B------:R-:W-:Y:S02]  /*24db0*/  @P0 DMUL R36, R36, R36 ;  /* 0x0000002424240228 */ /* 0x000fe40000000000 */
[----:B------:R-:W-:Y:S02]  /*24dc0*/  DFMA R42, -R40, R40, 0.5 ;  /* 0x3fe00000282a742b */ /* 0x000fe40000000128 */
[----:B------:R-:W-:Y:S01]  /*24dd0*/  DADD R24, R24, UR18 ;  /* 0x0000001218187e29 */ /* 0x000fe20008000000 */
[----:B------:R-:W-:Y:S01]  /*24de0*/  CS2R R48, SRZ ;  /* 0x0000000000307805 */ /* 0x000fe2000001ff00 */
[----:B------:R-:W-:-:S02]  /*24df0*/  DADD R4, R38, -1 ;  /* 0xbff0000026047429 */ /* 0x000fc40000000000 */
[----:B------:R-:W-:Y:S02]  /*24e00*/  DADD R6, R6, UR16 ;  /* 0x0000001006067e29 */ /* 0x000fe40008000000 */
[----:B------:R-:W-:Y:S02]  /*24e10*/  @P0 DMUL R48, R36, R34 ;  /* 0x0000002224300228 */ /* 0x000fe40000000000 */
[----:B------:R-:W-:Y:S02]  /*24e20*/  DFMA R42, -R24, R24, R42 ;  /* 0x00000018182a722b */ /* 0x000fe4000000012a */
[----:B------:R-:W-:Y:S02]  /*24e30*/  DFMA R34, -R28, R28, 0.5 ;  /* 0x3fe000001c22742b */ /* 0x000fe4000000011c */
[----:B------:R-:W-:Y:S02]  /*24e40*/  DADD R4, R4, UR16 ;  /* 0x0000001004047e29 */ /* 0x000fe40008000000 */
[----:B------:R-:W-:-:S02]  /*24e50*/  DFMA R36, -R6, R6, 0.5 ;  /* 0x3fe000000624742b */ /* 0x000fc40000000106 */
[----:B------:R-:W-:Y:S02]  /*24e60*/  DADD R22, R22, R48 ;  /* 0x0000000016167229 */ /* 0x000fe40000000030 */
        /* <DEDUP_REMOVED lines=37> */
.L_x_122:
[----:B------:R-:W-:Y:S05]  /*250c0*/  BSYNC.RECONVERGENT B0 ;  /* 0x0000000000007941 */ /* 0x000fea0003800200 */
.L_x_121:
        /* <DEDUP_REMOVED lines=24> */
.L_x_124:
[----:B------:R-:W-:Y:S05]  /*25250*/  BSYNC.RECONVERGENT B0 ;  /* 0x0000000000007941 */ /* 0x000fea0003800200 */
.L_x_123:
[----:B------:R-:W-:Y:S01]  /*25260*/  UIADD3 UR66, UPT, UPT, UR5, 0xaa0, URZ ;  /* 0x00000aa005427890 */ /* 0x000fe2000fffe0ff */
[----:B------:R-:W2:Y:S06]  /*25270*/  LDL.128 R4, [UR6+0x330] ;  /* 0x00033006ff047983 */ /* 0x000eac0008100c00 */
[----:B------:R-:W-:Y:S01]  /*25280*/  UMOV UR66, 0xd097b425 ;  /* 0xd097b42500427882 */ /* 0x000fe20000000000 */
[----:B------:R-:W-:Y:S02]  /*25290*/  UMOV UR67, 0x3fae573a ;  /* 0x3fae573a00437882 */ /* 0x000fe40000000000 */
[----:B--2---:R-:W-:-:S02]  /*252a0*/  DADD R4, R4, UR66 ;  /* 0x0000004204047e29 */ /* 0x004fc40008000000 */
[----:B------:R-:W-:-:S08]  /*252b0*/  DADD R6, R6, -UR64 ;  /* 0x8000004006067e29 */ /* 0x000fd00008000000 */
[----:B------:R-:W-:-:S08]  /*252c0*/  DADD R36, R4, R6 ;  /* 0x0000000004247229 */ /* 0x000fd00000000006 */
[----:B0-----:R-:W-:-:S06]  /*252d0*/  DFMA R44, R36, UR20, R6 ;  /* 0x00000014242c7c2b */ /* 0x001fcc0008000006 */
[----:B------:R-:W0:Y:S08]  /*252e0*/  F2I.F64.TRUNC R48, R44 ;  /* 0x0000002c00307311 */ /* 0x000e30000030d100 */
[----:B0-----:R-:W0:Y:S02]  /*252f0*/  I2F.F64 R42, R48 ;  /* 0x00000030002a7312 */ /* 0x001e240000201c00 */
[----:B0-----:R-:W-:Y:S01]  /*25300*/  DSETP.GEU.AND P1, PT, R44, R42, PT ;  /* 0x0000002a2c00722a */ /* 0x001fe20003f2e000 */
[----:B------:R-:W-:-:S13]  /*25310*/  VIADD R43, R48, 0xffffffff ;  /* 0xffffffff302b7836 */ /* 0x000fda0000000000 */
[----:B------:R-:W-:-:S05]  /*25320*/  @P1 IMAD.MOV R43, RZ, RZ, R48 ;  /* 0x000000ffff2b1224 */ /* 0x000fca00078e0230 */
[----:B-----5:R-:W-:-:S06]  /*25330*/  LOP3.LUT R41, R43, 0xff, RZ, 0xc0, !PT ;  /* 0x000000ff2b297812 */ /* 0x020fcc00078ec0ff */
[----:B------:R-:W2:Y:S01]  /*25340*/  LDL.U8 R41, [R41+UR6+0x340] ;  /* 0x0003400629297983 */ /* 0x000ea20008100000 */
[----:B------:R-:W-:Y:S01]  /*25350*/  DFMA R36, R36, UR20, R4 ;  /* 0x0000001424247c2b */ /* 0x000fe20008000004 */
[----:B------:R-:W-:Y:S08]  /*25360*/  I2F.F64 R48, R43 ;  /* 0x0000002b00307312 */ /* 0x000ff00000201c00 */
[----:B------:R-:W0:Y:S08]  /*25370*/  F2I.F64.TRUNC R42, R36 ;  /* 0x00000024002a7311 */ /* 0x000e30000030d100 */
[----:B0-----:R-:W0:Y:S01]  /*25380*/  I2F.F64 R46, R42 ;  /* 0x0000002a002e7312 */ /* 0x001e220000201c00 */
[----:B------:R-:W-:Y:S01]  /*25390*/  VIADD R0, R42, 0xffffffff ;  /* 0xffffffff2a007836 */ /* 0x000fe20000000000 */
[----:B0-----:R-:W-:-:S14]  /*253a0*/  DSETP.GEU.AND P1, PT, R36, R46, PT ;  /* 0x0000002e2400722a */ /* 0x001fdc0003f2e000 */
[----:B------:R-:W-:-:S04]  /*253b0*/  @P1 IADD3 R0, PT, PT, R42, RZ, RZ ;  /* 0x000000ff2a001210 */ /* 0x000fc80007ffe0ff */
[----:B------:R-:W-:Y:S01]  /*253c0*/  I2F.F64 R46, R0 ;  /* 0x00000000002e7312 */ /* 0x000fe20000201c00 */
[----:B------:R-:W-:-:S07]  /*253d0*/  IMAD.IADD R44, R0, 0x1, R43 ;  /* 0x00000001002c7824 */ /* 0x000fce00078e022b */
[----:B------:R-:W0:Y:S02]  /*253e0*/  I2F.F64 R44, R44 ;  /* 0x0000002c002c7312 */ /* 0x000e240000201c00 */
[C---:B0-----:R-:W-:Y:S02]  /*253f0*/  DFMA R46, R44.reuse, UR18, -R46 ;  /* 0x000000122c2e7c2b */ /* 0x041fe4000800082e */
[----:B------:R-:W-:-:S06]  /*25400*/  DFMA R48, R44, UR18, -R48 ;  /* 0x000000122c307c2b */ /* 0x000fcc0008000830 */
[----:B------:R-:W-:Y:S02]  /*25410*/  DADD R4, R4, R46 ;  /* 0x0000000004047229 */ /* 0x000fe4000000002e */
[----:B------:R-:W-:-:S06]  /*25420*/  DADD R36, R6, R48 ;  /* 0x0000000006247229 */ /* 0x000fcc0000000030 */
[----:B------:R-:W-:-:S08]  /*25430*/  DFMA R6, -R4, R4, 0.5 ;  /* 0x3fe000000406742b */ /* 0x000fd00000000104 */
[----:B------:R-:W-:-:S08]  /*25440*/  DFMA R6, -R36, R36, R6 ;  /* 0x000000242406722b */ /* 0x000fd00000000106 */
[----:B------:R-:W-:Y:S02]  /*25450*/  DSETP.GEU.AND P2, PT, R6, RZ, PT ;  /* 0x000000ff0600722a */ /* 0x000fe40003f4e000 */
[----:B------:R-:W-:Y:S01]  /*25460*/  DSETP.GT.AND P1, PT, R4, R36, PT ;  /* 0x000000240400722a */ /* 0x000fe20003f24000 */
[----:B------:R-:W-:-:S05]  /*25470*/  VIADD R42, R43, 0x1 ;  /* 0x000000012b2a7836 */ /* 0x000fca0000000000 */
[----:B------:R-:W-:-:S06]  /*25480*/  LOP3.LUT R45, R42, 0xff, RZ, 0xc0, !PT ;  /* 0x000000ff2a2d7812 */ /* 0x000fcc00078ec0ff */
[----:B------:R-:W3:Y:S02]  /*25490*/  LDL.U8 R45, [R45+UR6+0x340] ;  /* 0x000340062d2d7983 */ /* 0x000ee40008100000 */
[----:B------:R-:W-:-:S05]  /*254a0*/  @P1 IMAD.MOV R42, RZ, RZ, R43 ;  /* 0x000000ffff2a1224 */ /* 0x000fca00078e022b */
[----:B------:R-:W-:-:S06]  /*254b0*/  LOP3.LUT R43, R42, 0xff, RZ, 0xc0, !PT ;  /* 0x000000ff2a2b7812 */ /* 0x000fcc00078ec0ff */
[----:B------:R-:W4:Y:S01]  /*254c0*/  LDL.U8 R43, [R43+UR6+0x340] ;  /* 0x000340062b2b7983 */ /* 0x000f220008100000 */
[----:B--2---:R-:W-:-:S05]  /*254d0*/  IMAD.IADD R41, R41, 0x1, R0 ;  /* 0x0000000129297824 */ /* 0x004fca00078e0200 */
[----:B------:R-:W-:-:S06]  /*254e0*/  LOP3.LUT R41, R41, 0xff, RZ, 0xc0, !PT ;  /* 0x000000ff29297812 */ /* 0x000fcc00078ec0ff */
[----:B------:R-:W2:Y:S01]  /*254f0*/  @P2 LDL.U8 R41, [R41+UR6+0x340] ;  /* 0x0003400629292983 */ /* 0x000ea20008100000 */
        /* <DEDUP_REMOVED lines=12> */
[----:B0-----:R-:W0:Y:S02]  /*255c0*/  @P0 I2F.F64.S16 R46, R48 ;  /* 0x00000030002e0312 */ /* 0x001e240000101c00 */
[----:B0-----:R-:W-:-:S05]  /*255d0*/  @P0 DMUL R38, R38, R46 ;  /* 0x0000002e26260228 */ /* 0x001fca0000000000 */
[----:B------:R-:W-:Y:S02]  /*255e0*/  @P0 DMUL R34, R34, R34 ;  /* 0x0000002222220228 */ /* 0x000fe40000000000 */
[----:B------:R-:W-:Y:S01]  /*255f0*/  DFMA R20, R32, 2, R20 ;  /* 0x400000002014782b */ /* 0x000fe20000000014 */
[----:B------:R-:W-:Y:S01]  /*25600*/  CS2R R32, SRZ ;  /* 0x0000000000207805 */ /* 0x000fe2000001ff00 */
[----:B------:R-:W-:-:S08]  /*25610*/  @P2 DMUL R6, R6, R6 ;  /* 0x0000000606062228 */ /* 0x000fd00000000000 */
[----:B------:R-:W-:Y:S01]  /*25620*/  @P2 DMUL R6, R6, R6 ;  /* 0x0000000606062228 */ /* 0x000fe20000000000 */
[----:B------:R-:W-:Y:S01]  /*25630*/  BSSY.RECONVERGENT B0, `(.L_x_125) ;  /* 0x0000046000007945 */ /* 0x000fe20003800200 */
[----:B------:R-:W-:Y:S01]  /*25640*/  DFMA R20, R26, 4, R20 ;  /* 0x401000001a14782b */ /* 0x000fe20000000014 */
[----:B--2---:R-:W-:-:S05]  /*25650*/  @P2 IMAD R42, R41, 0xab, RZ ;  /* 0x000000ab292a2824 */ /* 0x004fca00078e02ff */
[----:B------:R-:W-:-:S04]  /*25660*/  @P2 SHF.R.U32.HI R42, RZ, 0xb, R42 ;  /* 0x0000000bff2a2819 */ /* 0x000fc8000001162a */
[----:B------:R-:W-:-:S05]  /*25670*/  @P2 PRMT R42, R42, 0x9910, RZ ;  /* 0x000099102a2a2816 */ /* 0x000fca00000000ff */
[----:B------:R-:W-:-:S04]  /*25680*/  @P2 IMAD.MOV.U32 R40, RZ, RZ, R42 ;  /* 0x000000ffff282224 */ /* 0x000fc800078e002a */
[----:B------:R-:W-:-:S04]  /*25690*/  @P2 IMAD R40, R40, 0xc, RZ ;  /* 0x0000000c28282824 */ /* 0x000fc800078e02ff */
[----:B------:R-:W-:-:S05]  /*256a0*/  @P2 IMAD.MOV R40, RZ, RZ, -R40 ;  /* 0x000000ffff282224 */ /* 0x000fca00078e0a28 */
[----:B------:R-:W-:-:S04]  /*256b0*/  @P2 PRMT R40, R40, 0x7710, RZ ;  /* 0x0000771028282816 */ /* 0x000fc800000000ff */
[----:B------:R-:W-:-:S05]  /*256c0*/  @P2 IADD3 R41, PT, PT, R41, R40, RZ ;  /* 0x0000002829292210 */ /* 0x000fca0007ffe0ff */
[----:B------:R-:W-:-:S05]  /*256d0*/  @P2 IMAD.SHL.U32 R41, R41, 0x2, RZ ;  /* 0x0000000229292824 */ /* 0x000fca00078e00ff */
[----:B------:R-:W-:-:S04]  /*256e0*/  @P2 LOP3.LUT R51, R41, 0x1fe, RZ, 0xe2, !PT ;  /* 0x000001fe29332812 */ /* 0x000fc800078ee2ff */
[----:B------:R-:W0:Y:S01]  /*256f0*/  @P2 LDC.S8 R42, c[0x3][R51+0x1] ;  /* 0x00c00040332a2b82 */ /* 0x000e220000000200 */
[----:B-1----:R-:W1:Y:S07]  /*25700*/  @P0 I2F.F64.S16 R40, R49 ;  /* 0x0000003100280312 */ /* 0x002e6e0000101c00 */
[----:B------:R-:W2:Y:S01]  /*25710*/  @P2 LDC.S8 R44, c[0x3][R51] ;  /* 0x00c00000332c2b82 */ /* 0x000ea20000000200 */
[----:B-1----:R-:W-:Y:S01]  /*25720*/  @P0 DFMA R38, R28, R40, R38 ;  /* 0x000000281c26022b */ /* 0x002fe20000000026 */
[----:B------:R-:W-:Y:S01]  /*25730*/  FSEL R29, RZ, 1.875, !P1 ;  /* 0x3ff00000ff1d7808 */ /* 0x000fe20004800000 */
[----:B------:R-:W-:-:S06]  /*25740*/  IMAD.MOV.U32 R28, RZ, RZ, RZ ;  /* 0x000000ffff1c7224 */ /* 0x000fcc00078e00ff */
[----:B------:R-:W-:Y:S01]  /*25750*/  DADD R48, R4, -R28 ;  /* 0x0000000004307229 */ /* 0x000fe2000000081c */
[----:B------:R-:W-:-:S06]  /*25760*/  FSEL R29, RZ, 1.875, P1 ;  /* 0x3ff00000ff1d7808 */ /* 0x000fcc0000800000 */
[----:B------:R-:W-:Y:S02]  /*25770*/  DADD R28, R36, -R28 ;  /* 0x00000000241c7229 */ /* 0x000fe4000000081c */
[----:B------:R-:W-:Y:S01]  /*25780*/  DADD R48, R48, UR18 ;  /* 0x0000001230307e29 */ /* 0x000fe20008000000 */
[----:B0-----:R-:W0:Y:S01]  /*25790*/  @P2 I2F.F64.S16 R46, R42 ;  /* 0x0000002a002e2312 */ /* 0x001e220000101c00 */
[----:B------:R-:W-:Y:S02]  /*257a0*/  DADD R40, R4, -1 ;  /* 0xbff0000004287429 */ /* 0x000fe40000000000 */
[----:B------:R-:W-:Y:S02]  /*257b0*/  @P0 DMUL R32, R34, R38 ;  /* 0x0000002622200228 */ /* 0x000fe40000000000 */
[----:B------:R-:W-:Y:S02]  /*257c0*/  DADD R34, R36, -1 ;  /* 0xbff0000024227429 */ /* 0x000fe40000000000 */
[----:B------:R-:W-:Y:S01]  /*257d0*/  DADD R28, R28, UR18 ;  /* 0x000000121c1c7e29 */ /* 0x000fe20008000000 */
[----:B--2---:R-:W1:Y:S01]  /*257e0*/  @P2 I2F.F64.S16 R38, R44 ;  /* 0x0000002c00262312 */ /* 0x004e620000101c00 */
[----:B0-----:R-:W-:-:S02]  /*257f0*/  @P2 DMUL R46, R36, R46 ;  /* 0x0000002e242e2228 */ /* 0x001fc40000000000 */
[----:B------:R-:W-:Y:S02]  /*25800*/  DFMA R36, -R48, R48, 0.5 ;  /* 0x3fe000003024742b */ /* 0x000fe40000000130 */
[----:B------:R-:W-:-:S06]  /*25810*/  DADD R40, R40, UR16 ;  /* 0x0000001028287e29 */ /* 0x000fcc0008000000 */
[----:B------:R-:W-:Y:S02]  /*25820*/  DFMA R36, -R28, R28, R36 ;  /* 0x0000001c1c24722b */ /* 0x000fe40000000124 */
[----:B------:R-:W-:Y:S02]  /*25830*/  DADD R34, R34, UR16 ;  /* 0x0000001022227e29 */ /* 0x000fe40008000000 */
[----:B------:R-:W-:Y:S02]  /*25840*/  DFMA R50, -R40, R40, 0.5 ;  /* 0x3fe000002832742b */ /* 0x000fe40000000128 */
[----:B------:R-:W-:Y:S02]  /*25850*/  DADD R22, R22, R32 ;  /* 0x0000000016167229 */ /* 0x000fe40000000020 */
[----:B------:R-:W-:Y:S02]  /*25860*/  DSETP.GEU.AND P0, PT, R36, RZ, PT ;  /* 0x000000ff2400722a */ /* 0x000fe40003f0e000 */
[----:B-1----:R-:W-:-:S02]  /*25870*/  @P2 DFMA R38, R4, R38, R46 ;  /* 0x000000260426222b */ /* 0x002fc4000000002e */
[----:B------:R-:W-:Y:S02]  /*25880*/  DFMA R50, -R34, R34, R50 ;  /* 0x000000222232722b */ /* 0x000fe40000000132 */
[----:B------:R-:W-:Y:S01]  /*25890*/  DADD R22, R22, R24 ;  /* 0x0000000016167229 */ /* 0x000fe20000000018 */
[----:B------:R-:W-:Y:S01]  /*258a0*/  VIADD R24, R0, 0x1 ;  /* 0x0000000100187836 */ /* 0x000fe20000000000 */
[----:B------:R-:W-:Y:S01]  /*258b0*/  CS2R R4, SRZ ;  /* 0x0000000000047805 */ /* 0x000fe2000001ff00 */
[--C-:B------:R-:W-:Y:S01]  /*258c0*/  @!P1 IMAD.MOV R24, RZ, RZ, R0.reuse ;  /* 0x000000ffff189224 */ /* 0x100fe200078e0200 */
[----:B---3--:R-:W-:Y:S01]  /*258d0*/  IADD3 R0, PT, PT, R45, 0x1, R0 ;  /* 0x000000012d007810 */ /* 0x008fe20007ffe000 */
[----:B------:R-:W-:Y:S02]  /*258e0*/  @P2 DMUL R4, R6, R38 ;  /* 0x0000002606042228 */ /* 0x000fe40000000000 */
[----:B------:R-:W-:Y:S01]  /*258f0*/  DSETP.GEU.AND P2, PT, R50, RZ, PT ;  /* 0x000000ff3200722a */ /* 0x000fe20003f4e000 */
[----:B----4-:R-:W-:Y:S01]  /*25900*/  IADD3 R24, PT, PT, R43, R24, RZ ;  /* 0x000000182b187210 */ /* 0x010fe20007ffe0ff */
[----:B------:R-:W-:Y:S01]  /*25910*/  DMUL R6, R22, 70 ;  /* 0x4051800016067828 */ /* 0x000fe20000000000 */
[----:B------:R-:W-:-:S02]  /*25920*/  LOP3.LUT R0, R0, 0xff, RZ, 0xc0, !PT ;  /* 0x000000ff00007812 */ /* 0x000fc400078ec0ff */
[----:B------:R-:W-:Y:S01]  /*25930*/  CS2R R22, SRZ ;  /* 0x0000000000167805 */ /* 0x000fe2000001ff00 */
[----:B------:R-:W-:Y:S08]  /*25940*/  @!P0 BRA `(.L_x_126) ;  /* 0x0000000000508947 */ /* 0x000ff00003800000 */
        /* <DEDUP_REMOVED lines=20> */
.L_x_126:
[----:B------:R-:W-:Y:S05]  /*25a90*/  BSYNC.RECONVERGENT B0 ;  /* 0x0000000000007941 */ /* 0x000fea0003800200 */
.L_x_125:
        /* <DEDUP_REMOVED lines=23> */
.L_x_128:
[----:B------:R-:W-:Y:S05]  /*25c10*/  BSYNC.RECONVERGENT B0 ;  /* 0x0000000000007941 */ /* 0x000fea0003800200 */
.L_x_127:
[----:B------:R-:W-:Y:S02]  /*25c20*/  DADD R4, R22, R4 ;  /* 0x0000000016047229 */ /* 0x000fe40000000004 */
[----:B------:R-:W-:Y:S02]  /*25c30*/  DFMA R14, R14, 8, R20 ;  /* 0x402000000e0e782b */ /* 0x000fe40000000014 */
[----:B------:R-:W-:Y:S02]  /*25c40*/  DFMA R12, R12, 2, R10 ;  /* 0x400000000c0c782b */ /* 0x000fe4000000000a */
[----:B------:R-:W-:Y:S02]  /*25c50*/  DFMA R16, R18, 2, R16 ;  /* 0x400000001210782b */ /* 0x000fe40000000010 */
[----:B------:R-:W-:Y:S02]  /*25c60*/  DADD R4, R4, R24 ;  /* 0x0000000004047229 */ /* 0x000fe40000000018 */
[----:B------:R-:W-:-:S04]  /*25c70*/  DFMA R10, R14, R2, UR26 ;  /* 0x0000001a0e0a7e2b */ /* 0x000fc80008000002 */
[----:B------:R-:W-:Y:S02]  /*25c80*/  DFMA R16, R6, 4, R16 ;  /* 0x401000000610782b */ /* 0x000fe40000000010 */
[----:B------:R-:W-:Y:S02]  /*25c90*/  DMUL R4, R4, 70 ;  /* 0x4051800004047828 */ /* 0x000fe40000000000 */
[----:B------:R-:W-:Y:S02]  /*25ca0*/  DFMA R6, R12, R8, 0.5 ;  /* 0x3fe000000c06742b */ /* 0x000fe40000000008 */
[----:B------:R-:W-:-:S04]  /*25cb0*/  DMUL R10, R10, UR24 ;  /* 0x000000180a0a7c28 */ /* 0x000fc80008000000 */
[----:B------:R-:W-:-:S04]  /*25cc0*/  DMUL R4, R4, UR8 ;  /* 0x0000000804047c28 */ /* 0x000fc80008000000 */
[----:B------:R-:W-:-:S04]  /*25cd0*/  DFMA R10, R6, UR22, R10 ;  /* 0x00000016060a7c2b */ /* 0x000fc8000800000a */
[----:B------:R-:W-:-:S04]  /*25ce0*/  DFMA R4, R4, 8, R16 ;  /* 0x402000000404782b */ /* 0x000fc80000000010 */
[----:B------:R-:W-:-:S04]  /*25cf0*/  DADD R10, -R10, 1 ;  /* 0x3ff000000a0a7429 */ /* 0x000fc80000000100 */
[----:B------:R-:W-:-:S04]  /*25d00*/  DFMA R4, R4, R2, 0.5 ;  /* 0x3fe000000404742b */ /* 0x000fc80000000002 */
[----:B------:R-:W-:-:S04]  /*25d10*/  DFMA R10, -R10, R10, 1 ;  /* 0x3ff000000a0a742b */ /* 0x000fc8000000010a */
[----:B------:R-:W-:-:S04]  /*25d20*/  DMUL R4, R4, UR14 ;  /* 0x0000000e04047c28 */ /* 0x000fc80008000000 */
[----:B------:R-:W-:-:S04]  /*25d30*/  DSETP.GEU.AND P0, PT, R10, RZ, PT ;  /* 0x000000ff0a00722a */ /* 0x000fc80003f0e000 */
[----:B------:R-:W-:Y:S02]  /*25d40*/  DFMA R4, R6, UR12, R4 ;  /* 0x0000000c06047c2b */ /* 0x000fe40008000004 */
[----:B------:R-:W-:Y:S02]  /*25d50*/  FSEL R6, R10, RZ, P0 ;  /* 0x000000ff0a067208 */ /* 0x000fe40000000000 */
[----:B------:R-:W-:-:S04]  /*25d60*/  FSEL R7, R11, RZ, P0 ;  /* 0x000000ff0b077208 */ /* 0x000fc80000000000 */
        /* <DEDUP_REMOVED lines=15> */
[----:B0-----:R-:W-:-:S04]  /*25e60*/  ISETP.NE.AND P0, PT, R0, 0x9, PT ;  /* 0x000000090000780c */ /* 0x001fc80003f05270 */
[----:B------:R-:W-:-:S13]  /*25e70*/  ISETP.EQ.OR P0, PT, R0, 0x6, !P0 ;  /* 0x000000060000780c */ /* 0x000fda0004702670 */
[----:B------:R0:W-:Y:S01]  /*25e80*/  @!P0 STG.E.64 desc[UR10][R30.64], RZ ;  /* 0x000000ff1e008986 */ /* 0x0001e2000c101b0a */
[----:B------:R-:W-:Y:S05]  /*25e90*/  @!P0 EXIT ;  /* 0x000000000000894d */ /* 0x000fea0003800000 */
[----:B------:R-:W-:Y:S02]  /*25ea0*/  UIADD3 UR66, UPT, UPT, UR5, 0x440, URZ ;  /* 0x0000044005427890 */ /* 0x000fe4000fffe0ff */
[----:B------:R-:W-:Y:S01]  /*25eb0*/  UIADD3 UR67, UPT, UPT, UR5, 0x550, URZ ;  /* 0x0000055005437890 */ /* 0x000fe2000fffe0ff */
[----:B------:R-:W2:Y:S02]  /*25ec0*/  LDL.128 R4, [UR7] ;  /* 0x00000007ff047983 */ /* 0x000ea40008100c00 */
[----:B--2---:R-:W-:Y:S02]  /*25ed0*/  DADD R4, R4, UR30 ;  /* 0x0000001e04047e29 */ /* 0x004fe40008000000 */
        /* <DEDUP_REMOVED lines=8> */
[----:B--2---:R-:W-:-:S07]  /*25f60*/  VIADD R21, R19, 0xffffffff ;  /* 0xffffffff13157836 */ /* 0x004fce0000000000 */
[----:B------:R-:W2:Y:S01]  /*25f70*/  I2F.F64 R16, R19 ;  /* 0x0000001300107312 */ /* 0x000ea20000201c00 */
[----:B-1----:R-:W-:Y:S02]  /*25f80*/  DSETP.GEU.AND P0, PT, R12, R14, PT ;  /* 0x0000000e0c00722a */ /* 0x002fe40003f0e000 */
[----:B--2---:R-:W-:-:S12]  /*25f90*/  DSETP.GEU.AND P1, PT, R10, R16, PT ;  /* 0x000000100a00722a */ /* 0x004fd80003f2e000 */
[----:B------:R-:W-:-:S04]  /*25fa0*/  @P0 IADD3 R0, PT, PT, R18, RZ, RZ ;  /* 0x000000ff12000210 */ /* 0x000fc80007ffe0ff */
        /* <DEDUP_REMOVED lines=11> */
[----:B------:R-:W-:-:S04]  /*26060*/  VIADD R5, R21, 0x1 ;  /* 0x0000000115057836 */ /* 0x000fc80000000000 */
[----:B------:R-:W-:Y:S01]  /*26070*/  IMAD.MOV.U32 R4, RZ, RZ, R5 ;  /* 0x000000ffff047224 */ /* 0x000fe200078e0005 */
[----:B------:R-:W-:Y:S02]  /*26080*/  LOP3.LUT R19, R5, 0xff, RZ, 0xc0, !PT ;  /* 0x000000ff05137812 */ /* 0x000fe400078ec0ff */
[----:B------:R-:W-:-:S03]  /*26090*/  DSETP.GT.AND P1, PT, R14, R16, PT ;  /* 0x000000100e00722a */ /* 0x000fc60003f24000 */
[----:B------:R-:W3:Y:S11]  /*260a0*/  LDL.U8 R29, [R19+UR7+0x10] ;  /* 0x00001007131d7983 */ /* 0x000ef60008100000 */
[----:B------:R-:W-:-:S04]  /*260b0*/  @P1 IADD3 R4, PT, PT, R21, RZ, RZ ;  /* 0x000000ff15041210 */ /* 0x000fc80007ffe0ff */
[----:B------:R-:W-:-:S05]  /*260c0*/  LOP3.LUT R18, R4, 0xff, RZ, 0xc0, !PT ;  /* 0x000000ff04127812 */ /* 0x000fca00078ec0ff */
[----:B-----5:R1:W4:Y:S01]  /*260d0*/  LDL.U8 R27, [R18+UR7+0x10] ;  /* 0x00001007121b7983 */ /* 0x0203220008100000 */
        /* <DEDUP_REMOVED lines=9> */
[----:B------:R-:W-:Y:S02]  /*26170*/  DFMA R24, -R12, R12, 0.5 ;  /* 0x3fe000000c18742b */ /* 0x000fe4000000010c */
[----:B------:R-:W-:Y:S02]  /*26180*/  DADD R6, R16, -1 ;  /* 0xbff0000010067429 */ /* 0x000fe40000000000 */
[----:B------:R-:W-:-:S04]  /*26190*/  DADD R4, R4, UR16 ;  /* 0x0000001004047e29 */ /* 0x000fc80008000000 */
[----:B------:R-:W-:Y:S02]  /*261a0*/  DFMA R24, -R22, R22, R24 ;  /* 0x000000161618722b */ /* 0x000fe40000000118 */
[----:B-1----:R-:W-:Y:S02]  /*261b0*/  DFMA R18, -R14, R14, 0.5 ;  /* 0x3fe000000e12742b */ /* 0x002fe4000000010e */
[----:B------:R-:W-:Y:S02]  /*261c0*/  DADD R6, R6, UR16 ;  /* 0x0000001006067e29 */ /* 0x000fe40008000000 */
[----:B------:R-:W-:Y:S02]  /*261d0*/  DFMA R20, -R4, R4, 0.5 ;  /* 0x3fe000000414742b */ /* 0x000fe40000000104 */
        /* <DEDUP_REMOVED lines=8> */
[----:B--2---:R-:W-:Y:S02]  /*26260*/  IADD3 R11, PT, PT, R11, R0, RZ ;  /* 0x000000000b0b7210 */ /* 0x004fe40007ffe0ff */
[----:B---3--:R-:W-:Y:S02]  /*26270*/  IADD3 R26, PT, PT, R29, 0x1, R0 ;  /* 0x000000011d1a7810 */ /* 0x008fe40007ffe000 */
        /* <DEDUP_REMOVED lines=25> */
.L_x_130:
[----:B------:R-:W-:Y:S05]  /*26410*/  BSYNC.RECONVERGENT B0 ;  /* 0x0000000000007941 */ /* 0x000fea0003800200 */
.L_x_129:
        /* <DEDUP_REMOVED lines=23> */
.L_x_132:
[----:B------:R-:W-:Y:S05]  /*26590*/  BSYNC.RECONVERGENT B0 ;  /* 0x0000000000007941 */ /* 0x000fea0003800200 */
.L_x_131:
[----:B------:R-:W-:Y:S01]  /*265a0*/  UIADD3 UR30, UPT, UPT, UR5, 0x660, URZ ;  /* 0x00000660051e7890 */ /* 0x000fe2000fffe0ff */
[----:B-1----:R-:W2:Y:S02]  /*265b0*/  LDL.128 R24, [UR7+0x110] ;  /* 0x00011007ff187983 */ /* 0x002ea40008100c00 */
[----:B--2---:R-:W-:Y:S02]  /*265c0*/  DADD R6, R24, UR32 ;  /* 0x0000002018067e29 */ /* 0x004fe40008000000 */
        /* <DEDUP_REMOVED lines=11> */
[----:B------:R-:W-:-:S11]  /*26680*/  VIADD R29, R32, 0xffffffff ;  /* 0xffffffff201d7836 */ /* 0x000fd60000000000 */
[----:B------:R-:W-:-:S04]  /*26690*/  @P1 IADD3 R0, PT, PT, R23, RZ, RZ ;  /* 0x000000ff17001210 */ /* 0x000fc80007ffe0ff */
        /* <DEDUP_REMOVED lines=8> */
[----:B------:R-:W-:Y:S01]  /*26720*/  IMAD.MOV.U32 R20, RZ, RZ, R23 ;  /* 0x000000ffff147224 */ /* 0x000fe200078e0017 */
[----:B------:R-:W-:Y:S02]  /*26730*/  LOP3.LUT R21, R29, 0xff, RZ, 0xc0, !PT ;  /* 0x000000ff1d157812 */ /* 0x000fe400078ec0ff */
[----:B------:R-:W-:Y:S02]  /*26740*/  LOP3.LUT R23, R23, 0xff, RZ, 0xc0, !PT ;  /* 0x000000ff17177812 */ /* 0x000fe400078ec0ff */
[----:B------:R-:W-:-:S02]  /*26750*/  DADD R6, R6, R24 ;  /* 0x0000000006067229 */ /* 0x000fc40000000018 */
[----:B------:R-:W-:Y:S01]  /*26760*/  DADD R4, R4, R26 ;  /* 0x0000000004047229 */ /* 0x000fe2000000001a */
[----:B------:R-:W2:Y:S04]  /*26770*/  LDL.U8 R21, [R21+UR7+0x120] ;  /* 0x0001200715157983 */ /* 0x000ea80008100000 */
[----:B------:R-:W3:Y:S03]  /*26780*/  LDL.U8 R23, [R23+UR7+0x120] ;  /* 0x0001200717177983 */ /* 0x000ee60008100000 */
[----:B------:R-:W-:-:S14]  /*26790*/  DSETP.GT.AND P1, PT, R6, R4, PT ;  /* 0x000000040600722a */ /* 0x000fdc0003f24000 */
        /* <DEDUP_REMOVED lines=15> */
[----:B------:R-:W-:-:S02]  /*26890*/  FSEL R29, RZ, 1.875, P1 ;  /* 0x3ff00000ff1d7808 */ /* 0x000fc40000800000 */
[----:B------:R-:W-:Y:S01]  /*268a0*/  MOV R28, RZ ;  /* 0x000000ff001c7202 */ /* 0x000fe20000000f00 */
        /* <DEDUP_REMOVED lines=8> */
[----:B------:R-:W-:-:S04]  /*26930*/  DADD R28, R4, -R28 ;  /* 0x00000000041c7229 */ /* 0x000fc8000000081c */
        /* <DEDUP_REMOVED lines=26> */
[----:B------:R-:W-:Y:S01]  /*26ae0*/  LOP3.LUT R32, R32, 0xff, RZ, 0xc0, !PT ;  /* 0x000000ff20207812 */ /* 0x000fe200078ec0ff */
[----:B----4-:R-:W-:Y:S01]  /*26af0*/  IMAD.IADD R33, R20, 0x1, R33 ;  /* 0x0000000114217824 */ /* 0x010fe200078e0221 */
        /* <DEDUP_REMOVED lines=22> */
.L_x_134:
[----:B------:R-:W-:Y:S05]  /*26c60*/  BSYNC.RECONVERGENT B0 ;  /* 0x0000000000007941 */ /* 0x000fea0003800200 */
.L_x_133:
        /* <DEDUP_REMOVED lines=24> */
.L_x_136:
[----:B------:R-:W-:Y:S05]  /*26df0*/  BSYNC.RECONVERGENT B0 ;  /* 0x0000000000007941 */ /* 0x000fea0003800200 */
.L_x_135:
[----:B------:R-:W-:Y:S01]  /*26e00*/  UIADD3 UR30, UPT, UPT, UR5, 0x110, URZ ;  /* 0x00000110051e7890 */ /* 0x000fe2000fffe0ff */
[----:B0-----:R-:W2:Y:S02]  /*26e10*/  LDL.128 R32, [UR4] ;  /* 0x00000004ff207983 */ /* 0x001ea40008100c00 */
        /* <DEDUP_REMOVED lines=79> */
[----:B--2---:R-:W-:Y:S02]  /*27310*/  IADD3 R25, PT, PT, R25, R0, RZ ;  /* 0x0000000019197210 */ /* 0x004fe40007ffe0ff */
[----:B---3--:R-:W-:Y:S02]  /*27320*/  IADD3 R23, PT, PT, R23, 0x1, R0 ;  /* 0x0000000117177810 */ /* 0x008fe40007ffe000 */
        /* <DEDUP_REMOVED lines=25> */
.L_x_138:
[----:B------:R-:W-:Y:S05]  /*274c0*/  BSYNC.RECONVERGENT B0 ;  /* 0x0000000000007941 */ /* 0x000fea0003800200 */
.L_x_137:
        /* <DEDUP_REMOVED lines=24> */
.L_x_140:
[----:B------:R-:W-:Y:S05]  /*27650*/  BSYNC.RECONVERGENT B0 ;  /* 0x0000000000007941 */ /* 0x000fea0003800200 */
.L_x_139:
[----:B------:R-:W-:Y:S01]  /*27660*/  UIADD3 UR30, UPT, UPT, UR5, 0x220, URZ ;  /* 0x00000220051e7890 */ /* 0x000fe2000fffe0ff */
[----:B0----5:R-:W2:Y:S02]  /*27670*/  LDL.128 R24, [UR4+0x110] ;  /* 0x00011004ff187983 */ /* 0x021ea40008100c00 */
        /* <DEDUP_REMOVED lines=50> */
[----:B------:R-:W-:-:S02]  /*279a0*/  FSEL R15, RZ, 1.875, !P1 ;  /* 0x3ff00000ff0f7808 */ /* 0x000fc40004800000 */
[----:B------:R-:W-:-:S05]  /*279b0*/  MOV R14, RZ ;  /* 0x000000ff000e7202 */ /* 0x000fca0000000f00 */
        /* <DEDUP_REMOVED lines=54> */
.L_x_142:
[----:B------:R-:W-:Y:S05]  /*27d20*/  BSYNC.RECONVERGENT B0 ;  /* 0x0000000000007941 */ /* 0x000fea0003800200 */
.L_x_141:
        /* <DEDUP_REMOVED lines=24> */
.L_x_144:
[----:B------:R-:W-:Y:S05]  /*27eb0*/  BSYNC.RECONVERGENT B0 ;  /* 0x0000000000007941 */ /* 0x000fea0003800200 */
.L_x_143:
[----:B------:R-:W-:Y:S01]  /*27ec0*/  UIADD3 UR30, UPT, UPT, UR5, 0x330, URZ ;  /* 0x00000330051e7890 */ /* 0x000fe2000fffe0ff */
[----:B------:R-:W2:Y:S02]  /*27ed0*/  LDL.128 R24, [UR4+0x220] ;  /* 0x00022004ff187983 */ /* 0x000ea40008100c00 */
        /* <DEDUP_REMOVED lines=73> */
[--C-:B------:R-:W-:Y:S01]  /*28370*/  @!P1 IMAD.MOV R39, RZ, RZ, R0.reuse ;  /* 0x000000ffff279224 */ /* 0x100fe200078e0200 */
[----:B------:R-:W-:Y:S01]  /*28380*/  BSSY.RECONVERGENT B0, `(.L_x_145) ;  /* 0x000001f000007945 */ /* 0x000fe20003800200 */
[----:B------:R-:W-:Y:S02]  /*28390*/  DSETP.GEU.AND P0, PT, R18, RZ, PT ;  /* 0x000000ff1200722a */ /* 0x000fe40003f0e000 */
[----:B------:R-:W-:Y:S01]  /*283a0*/  DSETP.GEU.AND P3, PT, R14, RZ, PT ;  /* 0x000000ff0e00722a */ /* 0x000fe20003f6e000 */
[----:B--2---:R-:W-:Y:S01]  /*283b0*/  IADD3 R38, PT, PT, R33, R0, RZ ;  /* 0x0000000021267210 */ /* 0x004fe20007ffe0ff */
[----:B------:R-:W-:Y:S01]  /*283c0*/  DMUL R32, R16, 70 ;  /* 0x4051800010207828 */ /* 0x000fe20000000000 */
[----:B---3--:R-:W-:-:S02]  /*283d0*/  IADD3 R27, PT, PT, R27, 0x1, R0 ;  /* 0x000000011b1b7810 */ /* 0x008fc40007ffe000 */
        /* <DEDUP_REMOVED lines=25> */
.L_x_146:
[----:B------:R-:W-:Y:S05]  /*28570*/  BSYNC.RECONVERGENT B0 ;  /* 0x0000000000007941 */ /* 0x000fea0003800200 */
.L_x_145:
        /* <DEDUP_REMOVED lines=24> */
.L_x_148:
[----:B------:R-:W-:Y:S05]  /*28700*/  BSYNC.RECONVERGENT B0 ;  /* 0x0000000000007941 */ /* 0x000fea0003800200 */
.L_x_147:
[----:B------:R-:W-:Y:S01]  /*28710*/  UIADD3 UR30, UPT, UPT, UR5, 0x440, URZ ;  /* 0x00000440051e7890 */ /* 0x000fe2000fffe0ff */
[----:B------:R-:W2:Y:S02]  /*28720*/  LDL.128 R4, [UR4+0x330] ;  /* 0x00033004ff047983 */ /* 0x000ea40008100c00 */
[----:B--2---:R-:W-:Y:S02]  /*28730*/  DADD R4, R4, UR46 ;  /* 0x0000002e04047e29 */ /* 0x004fe40008000000 */
[----:B------:R-:W-:-:S08]  /*28740*/  DADD R6, R6, -UR48 ;  /* 0x8000003006067e29 */ /* 0x000fd00008000000 */
[----:B------:R-:W-:-:S08]  /*28750*/  DADD R14, R4, R6 ;  /* 0x00000000040e7229 */ /* 0x000fd00000000006 */
[C---:B0----5:R-:W-:Y:S02]  /*28760*/  DFMA R16, R14.reuse, UR20, R4 ;  /* 0x000000140e107c2b */ /* 0x061fe40008000004 */
        /* <DEDUP_REMOVED lines=20> */
[----:B------:R-:W-:-:S05]  /*288b0*/  VIADD R6, R39, 0x1 ;  /* 0x0000000127067836 */ /* 0x000fca0000000000 */
[----:B------:R-:W-:Y:S01]  /*288c0*/  MOV R4, R6 ;  /* 0x0000000600047202 */ /* 0x000fe20000000f00 */
[----:B------:R-:W-:Y:S01]  /*288d0*/  DSETP.GT.AND P1, PT, R16, R14, PT ;  /* 0x0000000e1000722a */ /* 0x000fe20003f24000 */
[----:B------:R-:W-:-:S06]  /*288e0*/  LOP3.LUT R41, R6, 0xff, RZ, 0xc0, !PT ;  /* 0x000000ff06297812 */ /* 0x000fcc00078ec0ff */
[----:B------:R-:W2:Y:S07]  /*288f0*/  LDL.U8 R41, [R41+UR4+0x340] ;  /* 0x0003400429297983 */ /* 0x000eae0008100000 */
        /* <DEDUP_REMOVED lines=15> */
[----:B------:R-:W-:Y:S02]  /*289f0*/  FSEL R37, RZ, 1.875, !P1 ;  /* 0x3ff00000ff257808 */ /* 0x000fe40004800000 */
[----:B------:R-:W-:Y:S01]  /*28a00*/  MOV R36, RZ ;  /* 0x000000ff00247202 */ /* 0x000fe20000000f00 */
        /* <DEDUP_REMOVED lines=27> */
[----:B------:R-:W-:-:S02]  /*28bc0*/  VIADD R29, R0, 0x1 ;  /* 0x00000001001d7836 */ /* 0x000fc40000000000 */
[----:B------:R-:W-:Y:S01]  /*28bd0*/  @!P1 IMAD.MOV R29, RZ, RZ, R0 ;  /* 0x000000ffff1d9224 */ /* 0x000fe200078e0200 */
[----:B------:R-:W-:Y:S01]  /*28be0*/  BSSY.RECONVERGENT B0, `(.L_x_149) ;  /* 0x000001f000007945 */ /* 0x000fe20003800200 */
[----:B------:R-:W-:-:S03]  /*28bf0*/  DSETP.GEU.AND P0, PT, R34, RZ, PT ;  /* 0x000000ff2200722a */ /* 0x000fc60003f0e000 */
[----:B------:R-:W-:Y:S01]  /*28c00*/  DSETP.GEU.AND P3, PT, R18, RZ, PT ;  /* 0x000000ff1200722a */ /* 0x000fe20003f6e000 */
[--C-:B--2---:R-:W-:Y:S01]  /*28c10*/  IADD3 R28, PT, PT, R41, 0x1, R0.reuse ;  /* 0x00000001291c7810 */ /* 0x104fe20007ffe000 */
[----:B------:R-:W-:Y:S01]  /*28c20*/  DMUL R40, R24, 70 ;  /* 0x4051800018287828 */ /* 0x000fe20000000000 */
[----:B------:R-:W-:Y:S01]  /*28c30*/  CS2R R24, SRZ ;  /* 0x0000000000187805 */ /* 0x000fe2000001ff00 */
[----:B---3--:R-:W-:-:S05]  /*28c40*/  IMAD.IADD R39, R39, 0x1, R0 ;  /* 0x0000000127277824 */ /* 0x008fca00078e0200 */
[----:B------:R-:W-:Y:S02]  /*28c50*/  LOP3.LUT R0, R39, 0xff, RZ, 0xc0, !PT ;  /* 0x000000ff27007812 */ /* 0x000fe400078ec0ff */
[----:B----4-:R-:W-:Y:S02]  /*28c60*/  IADD3 R29, PT, PT, R38, R29, RZ ;  /* 0x0000001d261d7210 */ /* 0x010fe40007ffe0ff */
        /* <DEDUP_REMOVED lines=22> */
.L_x_150:
[----:B------:R-:W-:Y:S05]  /*28dd0*/  BSYNC.RECONVERGENT B0 ;  /* 0x0000000000007941 */ /* 0x000fea0003800200 */
.L_x_149:
        /* <DEDUP_REMOVED lines=24> */
.L_x_152:
[----:B------:R-:W-:Y:S05]  /*28f60*/  BSYNC.RECONVERGENT B0 ;  /* 0x0000000000007941 */ /* 0x000fea0003800200 */
.L_x_151:
[----:B------:R-:W-:Y:S02]  /*28f70*/  UIADD3 UR30, UPT, UPT, UR5, 0x660, URZ ;  /* 0x00000660051e7890 */ /* 0x000fe4000fffe0ff */
[----:B------:R-:W-:Y:S01]  /*28f80*/  UIADD3 UR31, UPT, UPT, UR5, 0x770, URZ ;  /* 0x00000770051f7890 */ /* 0x000fe2000fffe0ff */
[----:B------:R-:W2:Y:S02]  /*28f90*/  LDL.128 R4, [UR6] ;  /* 0x00000006ff047983 */ /* 0x000ea40008100c00 */
[----:B--2---:R-:W-:Y:S02]  /*28fa0*/  DADD R4, R4, UR50 ;  /* 0x0000003204047e29 */ /* 0x004fe40008000000 */
        /* <DEDUP_REMOVED lines=52> */
[----:B------:R-:W-:Y:S01]  /*292f0*/  FSEL R17, RZ, 1.875, P1 ;  /* 0x3ff00000ff117808 */ /* 0x000fe20000800000 */
[----:B------:R-:W-:-:S06]  /*29300*/  IMAD.MOV.U32 R16, RZ, RZ, RZ ;  /* 0x000000ffff107224 */ /* 0x000fcc00078e00ff */
        /* <DEDUP_REMOVED lines=18> */
[----:B------:R-:W-:Y:S01]  /*29430*/  IADD3 R43, PT, PT, R0, 0x1, RZ ;  /* 0x00000001002b7810 */ /* 0x000fe20007ffe0ff */
[----:B------:R-:W-:Y:S01]  /*29440*/  @!P1 IMAD.MOV R43, RZ, RZ, R0 ;  /* 0x000000ffff2b9224 */ /* 0x000fe200078e0200 */
[----:B------:R-:W-:Y:S03]  /*29450*/  BSSY.RECONVERGENT B0, `(.L_x_153) ;  /* 0x000001f000007945 */ /* 0x000fe60003800200 */
        /* <DEDUP_REMOVED lines=30> */
.L_x_154:
[----:B------:R-:W-:Y:S05]  /*29640*/  BSYNC.RECONVERGENT B0 ;  /* 0x0000000000007941 */ /* 0x000fea0003800200 */
.L_x_153:
        /* <DEDUP_REMOVED lines=24> */
.L_x_156:
[----:B------:R-:W-:Y:S05]  /*297d0*/  BSYNC.RECONVERGENT B0 ;  /* 0x0000000000007941 */ /* 0x000fea0003800200 */
.L_x_155:
[----:B------:R-:W-:Y:S01]  /*297e0*/  UIADD3 UR30, UPT, UPT, UR5, 0x880, URZ ;  /* 0x00000880051e7890 */ /* 0x000fe2000fffe0ff */
[----:B------:R-:W2:Y:S02]  /*297f0*/  LDL.128 R4, [UR6+0x110] ;  /* 0x00011006ff047983 */ /* 0x000ea40008100c00 */
[----:B--2---:R-:W-:Y:S02]  /*29800*/  DADD R4, R4, UR54 ;  /* 0x0000003604047e29 */ /* 0x004fe40008000000 */
        /* <DEDUP_REMOVED lines=10> */
[----:B------:R-:W-:Y:S01]  /*298b0*/  IADD3 R41, PT, PT, R38, -0x1, RZ ;  /* 0xffffffff26297810 */ /* 0x000fe20007ffe0ff */
[----:B-1----:R-:W-:-:S12]  /*298c0*/  DSETP.GEU.AND P2, PT, R24, R42, PT ;  /* 0x0000002a1800722a */ /* 0x002fd80003f4e000 */
        /* <DEDUP_REMOVED lines=93> */
.L_x_158:
[----:B------:R-:W-:Y:S05]  /*29ea0*/  BSYNC.RECONVERGENT B0 ;  /* 0x0000000000007941 */ /* 0x000fea0003800200 */
.L_x_157:
        /* <DEDUP_REMOVED lines=24> */
.L_x_160:
[----:B------:R-:W-:Y:S05]  /*2a030*/  BSYNC.RECONVERGENT B0 ;  /* 0x0000000000007941 */ /* 0x000fea0003800200 */
.L_x_159:
        /* <DEDUP_REMOVED lines=11> */
[----:B-1----:R-:W-:-:S07]  /*2a0f0*/  VIADD R41, R47, 0xffffffff ;  /* 0xffffffff2f297836 */ /* 0x002fce0000000000 */
[----:B------:R-:W1:Y:S01]  /*2a100*/  I2F.F64 R44, R47 ;  /* 0x0000002f002c7312 */ /* 0x000e620000201c00 */
[----:B0-----:R-:W-:Y:S02]  /*2a110*/  DSETP.GEU.AND P1, PT, R38, R42, PT ;  /* 0x0000002a2600722a */ /* 0x001fe40003f2e000 */
[----:B-1----:R-:W-:-:S12]  /*2a120*/  DSETP.GEU.AND P2, PT, R28, R44, PT ;  /* 0x0000002c1c00722a */ /* 0x002fd80003f4e000 */
        /* <DEDUP_REMOVED lines=32> */
[----:B------:R-:W-:-:S06]  /*2a330*/  IMAD.MOV.U32 R40, RZ, RZ, RZ ;  /* 0x000000ffff287224 */ /* 0x000fcc00078e00ff */
[----:B------:R-:W-:Y:S02]  /*2a340*/  DADD R40, R28, -R40 ;  /* 0x000000001c287229 */ /* 0x000fe40000000828 */
[----:B------:R-:W-:Y:S01]  /*2a350*/  @P0 DMUL R36, R36, R36 ;  /* 0x0000002424240228 */ /* 0x000fe20000000000 */
[----:B0-----:R-:W0:Y:S08]  /*2a360*/  @P0 I2F.F64.S16 R6, R43 ;  /* 0x0000002b00060312 */ /* 0x001e300000101c00 */
[----:B-1----:R-:W1:Y:S01]  /*2a370*/  @P0 I2F.F64.S16 R4, R4 ;  /* 0x0000000400040312 */ /* 0x002e620000101c00 */
[----:B0-----:R-:W-:-:S08]  /*2a380*/  @P0 DMUL R34, R34, R6 ;  /* 0x0000000622220228 */ /* 0x001fd00000000000 */
[----:B-1----:R-:W-:Y:S01]  /*2a390*/  @P0 DFMA R34, R24, R4, R34 ;  /* 0x000000041822022b */ /* 0x002fe20000000022 */
[----:B------:R-:W-:Y:S02]  /*2a3a0*/  FSEL R25, RZ, 1.875, P1 ;  /* 0x3ff00000ff197808 */ /* 0x000fe40000800000 */
[----:B------:R-:W-:Y:S01]  /*2a3b0*/  MOV R24, RZ ;  /* 0x000000ff00187202 */ /* 0x000fe20000000f00 */
        /* <DEDUP_REMOVED lines=52> */
.L_x_162:
[----:B------:R-:W-:Y:S05]  /*2a700*/  BSYNC.RECONVERGENT B0 ;  /* 0x0000000000007941 */ /* 0x000fea0003800200 */
.L_x_161:
        /* <DEDUP_REMOVED lines=24> */
.L_x_164:
[----:B------:R-:W-:Y:S05]  /*2a890*/  BSYNC.RECONVERGENT B0 ;  /* 0x0000000000007941 */ /* 0x000fea0003800200 */
.L_x_163:
[----:B------:R-:W-:Y:S01]  /*2a8a0*/  UIADD3 UR30, UPT, UPT, UR5, 0xaa0, URZ ;  /* 0x00000aa0051e7890 */ /* 0x000fe2000fffe0ff */
[----:B------:R-:W2:Y:S02]  /*2a8b0*/  LDL.128 R4, [UR6+0x330] ;  /* 0x00033006ff047983 */ /* 0x000ea40008100c00 */
[----:B--2---:R-:W-:Y:S02]  /*2a8c0*/  DADD R4, R4, UR62 ;  /* 0x0000003e04047e29 */ /* 0x004fe40008000000 */
        /* <DEDUP_REMOVED lines=17> */
[----:B------:R-:W-:Y:S01]  /*2a9e0*/  I2F.F64 R46, R0 ;  /* 0x00000000002e7312 */ /* 0x000fe20000201c00 */
[----:B------:R-:W-:-:S07]  /*2a9f0*/  IADD3 R44, PT, PT, R0, R43, RZ ;  /* 0x0000002b002c7210 */ /* 0x000fce0007ffe0ff */
        /* <DEDUP_REMOVED lines=45> */
[----:B------:R-:W-:-:S05]  /*2acd0*/  @P2 PRMT R40, R40, 0x7710, RZ ;  /* 0x0000771028282816 */ /* 0x000fca00000000ff */
[----:B------:R-:W-:-:S05]  /*2ace0*/  @P2 IMAD.IADD R41, R41, 0x1, R40 ;  /* 0x0000000129292824 */ /* 0x000fca00078e0228 */
[----:B------:R-:W-:-:S04]  /*2acf0*/  @P2 SHF.L.U32 R41, R41, 0x1, RZ ;  /* 0x0000000129292819 */ /* 0x000fc800000006ff */
        /* <DEDUP_REMOVED lines=34> */
[----:B----4-:R-:W-:Y:S01]  /*2af20*/  IMAD.IADD R24, R43, 0x1, R24 ;  /* 0x000000012b187824 */ /* 0x010fe200078e0218 */
        /* <DEDUP_REMOVED lines=24> */
.L_x_166:
[----:B------:R-:W-:Y:S05]  /*2b0b0*/  BSYNC.RECONVERGENT B0 ;  /* 0x0000000000007941 */ /* 0x000fea0003800200 */
.L_x_165:
        /* <DEDUP_REMOVED lines=23> */
.L_x_168:
[----:B------:R-:W-:Y:S05]  /*2b230*/  BSYNC.RECONVERGENT B0 ;  /* 0x0000000000007941 */ /* 0x000fea0003800200 */
.L_x_167:
        /* <DEDUP_REMOVED lines=42> */
[----:B--2---:R-:W-:Y:S02]  /*2b4e0*/  DADD R4, R4, 5.5 ;  /* 0x4016000004047429 */ /* 0x004fe40000000000 */
[----:B------:R-:W-:-:S08]  /*2b4f0*/  DADD R6, R6, -13.5 ;  /* 0xc02b000006067429 */ /* 0x000fd00000000000 */
        /* <DEDUP_REMOVED lines=11> */
[----:B------:R-:W-:-:S04]  /*2b5b0*/  @P0 IMAD.MOV R0, RZ, RZ, R18 ;  /* 0x000000ffff000224 */ /* 0x000fc800078e0212 */
[----:B------:R-:W-:Y:S01]  /*2b5c0*/  I2F.F64 R12, R0 ;  /* 0x00000000000c7312 */ /* 0x000fe20000201c00 */
[----:B------:R-:W-:-:S07]  /*2b5d0*/  @P1 IADD3 R21, PT, PT, R19, RZ, RZ ;  /* 0x000000ff13151210 */ /* 0x000fce0007ffe0ff */
[----:B------:R-:W-:Y:S01]  /*2b5e0*/  I2F.F64 R14, R21 ;  /* 0x00000015000e7312 */ /* 0x000fe20000201c00 */
[----:B------:R-:W-:-:S07]  /*2b5f0*/  IMAD.IADD R20, R0, 0x1, R21 ;  /* 0x0000000100147824 */ /* 0x000fce00078e0215 */
[----:B------:R-:W1:Y:S02]  /*2b600*/  I2F.F64 R10, R20 ;  /* 0x00000014000a7312 */ /* 0x000e640000201c00 */
[C---:B-1----:R-:W-:Y:S02]  /*2b610*/  DFMA R12, R10.reuse, UR18, -R12 ;  /* 0x000000120a0c7c2b */ /* 0x042fe4000800080c */
        /* <DEDUP_REMOVED lines=10> */
[----:B------:R-:W-:-:S05]  /*2b6c0*/  @P1 IMAD.MOV R4, RZ, RZ, R21 ;  /* 0x000000ffff041224 */ /* 0x000fca00078e0215 */
[----:B------:R-:W-:-:S05]  /*2b6d0*/  LOP3.LUT R18, R4, 0xff, RZ, 0xc0, !PT ;  /* 0x000000ff04127812 */ /* 0x000fca00078ec0ff */
[----:B-----5:R1:W4:Y:S01]  /*2b6e0*/  LDL.U8 R27, [R18+UR7+0x10] ;  /* 0x00001007121b7983 */ /* 0x0203220008100000 */
[----:B------:R-:W-:Y:S02]  /*2b6f0*/  FSEL R13, RZ, 1.875, !P1 ;  /* 0x3ff00000ff0d7808 */ /* 0x000fe40004800000 */
[----:B------:R-:W-:Y:S01]  /*2b700*/  MOV R12, RZ ;  /* 0x000000ff000c7202 */ /* 0x000fe20000000f00 */
[----:B------:R-:W-:Y:S01]  /*2b710*/  IMAD.MOV.U32 R22, RZ, RZ, RZ ;  /* 0x000000ffff167224 */ /* 0x000fe200078e00ff */
[----:B------:R-:W-:-:S04]  /*2b720*/  FSEL R23, RZ, 1.875, P1 ;  /* 0x3ff00000ff177808 */ /* 0x000fc80000800000 */
        /* <DEDUP_REMOVED lines=16> */
[----:B------:R-:W-:Y:S01]  /*2b830*/  @!P1 IMAD.MOV R10, RZ, RZ, R0 ;  /* 0x000000ffff0a9224 */ /* 0x000fe200078e0200 */
[----:B------:R-:W-:Y:S02]  /*2b840*/  BSSY.RECONVERGENT B0, `(.L_x_169) ;  /* 0x000001e000007945 */ /* 0x000fe40003800200 */
[----:B------:R-:W-:-:S04]  /*2b850*/  DSETP.GEU.AND P0, PT, R18, RZ, PT ;  /* 0x000000ff1200722a */ /* 0x000fc80003f0e000 */
[----:B------:R-:W-:Y:S01]  /*2b860*/  DSETP.GEU.AND P3, PT, R20, RZ, PT ;  /* 0x000000ff1400722a */ /* 0x000fe20003f6e000 */
[--C-:B--2---:R-:W-:Y:S01]  /*2b870*/  IMAD.IADD R11, R11, 0x1, R0.reuse ;  /* 0x000000010b0b7824 */ /* 0x104fe200078e0200 */
[----:B---3--:R-:W-:-:S04]  /*2b880*/  IADD3 R26, PT, PT, R29, 0x1, R0 ;  /* 0x000000011d1a7810 */ /* 0x008fc80007ffe000 */
[----:B------:R-:W-:Y:S02]  /*2b890*/  LOP3.LUT R0, R11, 0xff, RZ, 0xc0, !PT ;  /* 0x000000ff0b007812 */ /* 0x000fe400078ec0ff */
[----:B------:R-:W-:Y:S02]  /*2b8a0*/  LOP3.LUT R26, R26, 0xff, RZ, 0xc0, !PT ;  /* 0x000000ff1a1a7812 */ /* 0x000fe400078ec0ff */
[----:B----4-:R-:W-:Y:S02]  /*2b8b0*/  IADD3 R27, PT, PT, R27, R10, RZ ;  /* 0x0000000a1b1b7210 */ /* 0x010fe40007ffe0ff */
        /* <DEDUP_REMOVED lines=22> */
.L_x_170:
[----:B------:R-:W-:Y:S05]  /*2ba20*/  BSYNC.RECONVERGENT B0 ;  /* 0x0000000000007941 */ /* 0x000fea0003800200 */
.L_x_169:
        /* <DEDUP_REMOVED lines=23> */
.L_x_172:
[----:B------:R-:W-:Y:S05]  /*2bba0*/  BSYNC.RECONVERGENT B0 ;  /* 0x0000000000007941 */ /* 0x000fea0003800200 */
.L_x_171:
[----:B------:R-:W-:Y:S01]  /*2bbb0*/  UIADD3 UR30, UPT, UPT, UR5, 0x660, URZ ;  /* 0x00000660051e7890 */ /* 0x000fe2000fffe0ff */
[----:B-1----:R-:W2:Y:S06]  /*2bbc0*/  LDL.128 R24, [UR7+0x110] ;  /* 0x00011007ff187983 */ /* 0x002eac0008100c00 */
[----:B------:R-:W-:Y:S01]  /*2bbd0*/  UMOV UR30, 0xe1e1e1e2 ;  /* 0xe1e1e1e2001e7882 */ /* 0x000fe20000000000 */
[----:B------:R-:W-:Y:S01]  /*2bbe0*/  UMOV UR31, 0x4009e1e1 ;  /* 0x4009e1e1001f7882 */ /* 0x000fe20000000000 */
[----:B------:R-:W-:Y:S01]  /*2bbf0*/  UMOV UR32, 0xc3c3c3c4 ;  /* 0xc3c3c3c400207882 */ /* 0x000fe20000000000 */
[----:B------:R-:W-:Y:S01]  /*2bc00*/  UMOV UR33, 0x401fc3c3 ;  /* 0x401fc3c300217882 */ /* 0x000fe20000000000 */
        /* <DEDUP_REMOVED lines=13> */
[----:B------:R-:W-:-:S04]  /*2bce0*/  @P1 IMAD.MOV R0, RZ, RZ, R23 ;  /* 0x000000ffff001224 */ /* 0x000fc800078e0217 */
[----:B------:R-:W-:Y:S01]  /*2bcf0*/  I2F.F64 R24, R0 ;  /* 0x0000000000187312 */ /* 0x000fe20000201c00 */
[----:B------:R-:W-:-:S07]  /*2bd00*/  @P2 IADD3 R29, PT, PT, R32, RZ, RZ ;  /* 0x000000ff201d2210 */ /* 0x000fce0007ffe0ff */
[----:B------:R-:W-:Y:S01]  /*2bd10*/  I2F.F64 R26, R29 ;  /* 0x0000001d001a7312 */ /* 0x000fe20000201c00 */
[----:B------:R-:W-:Y:S02]  /*2bd20*/  IMAD.IADD R28, R0, 0x1, R29 ;  /* 0x00000001001c7824 */ /* 0x000fe400078e021d */
[----:B------:R-:W-:-:S05]  /*2bd30*/  VIADD R23, R29, 0x1 ;  /* 0x000000011d177836 */ /* 0x000fca0000000000 */
        /* <DEDUP_REMOVED lines=32> */
[----:B------:R-:W-:Y:S01]  /*2bf40*/  FSEL R17, RZ, 1.875, !P1 ;  /* 0x3ff00000ff117808 */ /* 0x000fe20004800000 */
[----:B------:R-:W-:-:S06]  /*2bf50*/  IMAD.MOV.U32 R16, RZ, RZ, RZ ;  /* 0x000000ffff107224 */ /* 0x000fcc00078e00ff */
        /* <DEDUP_REMOVED lines=20> */
[----:B------:R-:W-:Y:S01]  /*2c0a0*/  IADD3 R33, PT, PT, R0, 0x1, RZ ;  /* 0x0000000100217810 */ /* 0x000fe20007ffe0ff */
        /* <DEDUP_REMOVED lines=32> */
.L_x_174:
[----:B------:R-:W-:Y:S05]  /*2c2b0*/  BSYNC.RECONVERGENT B0 ;  /* 0x0000000000007941 */ /* 0x000fea0003800200 */
.L_x_173:
        /* <DEDUP_REMOVED lines=24> */
.L_x_176:
[----:B------:R-:W-:Y:S05]  /*2c440*/  BSYNC.RECONVERGENT B0 ;  /* 0x0000000000007941 */ /* 0x000fea0003800200 */
.L_x_175:
[----:B------:R-:W-:Y:S01]  /*2c450*/  UIADD3 UR32, UPT, UPT, UR5, 0x110, URZ ;  /* 0x0000011005207890 */ /* 0x000fe2000fffe0ff */
[----:B0-----:R-:W2:Y:S06]  /*2c460*/  LDL.128 R32, [UR4] ;  /* 0x00000004ff207983 */ /* 0x001eac0008100c00 */
[----:B------:R-:W-:Y:S01]  /*2c470*/  UMOV UR32, 0x9e000000 ;  /* 0x9e00000000207882 */ /* 0x000fe20000000000 */
[----:B------:R-:W-:Y:S01]  /*2c480*/  UMOV UR33, 0x3fe19999 ;  /* 0x3fe1999900217882 */ /* 0x000fe20000000000 */
[----:B------:R-:W-:Y:S01]  /*2c490*/  UMOV UR34, 0x9f000000 ;  /* 0x9f00000000227882 */ /* 0x000fe20000000000 */
[----:B------:R-:W-:Y:S01]  /*2c4a0*/  UMOV UR35, 0x3ff59999 ;  /* 0x3ff5999900237882 */ /* 0x000fe20000000000 */
[----:B--2---:R-:W-:-:S02]  /*2c4b0*/  DADD R16, R32, UR32 ;  /* 0x0000002020107e29 */ /* 0x004fc40008000000 */
[----:B------:R-:W-:-:S08]  /*2c4c0*/  DADD R14, R34, -UR34 ;  /* 0x80000022220e7e29 */ /* 0x000fd00008000000 */
[----:B-----5:R-:W-:-:S08]  /*2c4d0*/  DADD R22, R16, R14 ;  /* 0x0000000010167229 */ /* 0x020fd0000000000e */
        /* <DEDUP_REMOVED lines=19> */
[----:B------:R-:W-:Y:S01]  /*2c610*/  DFMA R28, R22, UR18, -R28 ;  /* 0x00000012161c7c2b */ /* 0x000fe2000800081c */
[----:B------:R-:W-:-:S05]  /*2c620*/  IADD3 R23, PT, PT, R33, 0x1, RZ ;  /* 0x0000000121177810 */ /* 0x000fca0007ffe0ff */
        /* <DEDUP_REMOVED lines=82> */
.L_x_178:
[----:B------:R-:W-:Y:S05]  /*2cb50*/  BSYNC.RECONVERGENT B0 ;  /* 0x0000000000007941 */ /* 0x000fea0003800200 */
.L_x_177:
        /* <DEDUP_REMOVED lines=24> */
.L_x_180:
[----:B------:R-:W-:Y:S05]  /*2cce0*/  BSYNC.RECONVERGENT B0 ;  /* 0x0000000000007941 */ /* 0x000fea0003800200 */
.L_x_179:
[----:B------:R-:W-:Y:S01]  /*2ccf0*/  UIADD3 UR34, UPT, UPT, UR5, 0x220, URZ ;  /* 0x0000022005227890 */ /* 0x000fe2000fffe0ff */
[----:B0----5:R-:W2:Y:S06]  /*2cd00*/  LDL.128 R24, [UR4+0x110] ;  /* 0x00011004ff187983 */ /* 0x021eac0008100c00 */
        /* <DEDUP_REMOVED lines=50> */
[----:B------:R-:W-:Y:S01]  /*2d030*/  MOV R36, RZ ;  /* 0x000000ff00247202 */ /* 0x000fe20000000f00 */
        /* <DEDUP_REMOVED lines=59> */
.L_x_182:
[----:B------:R-:W-:Y:S05]  /*2d3f0*/  BSYNC.RECONVERGENT B0 ;  /* 0x0000000000007941 */ /* 0x000fea0003800200 */
.L_x_181:
        /* <DEDUP_REMOVED lines=24> */
.L_x_184:
[----:B------:R-:W-:Y:S05]  /*2d580*/  BSYNC.RECONVERGENT B0 ;  /* 0x0000000000007941 */ /* 0x000fea0003800200 */
.L_x_183:
[----:B------:R-:W-:Y:S01]  /*2d590*/  UIADD3 UR36, UPT, UPT, UR5, 0x330, URZ ;  /* 0x0000033005247890 */ /* 0x000fe2000fffe0ff */
[----:B------:R-:W2:Y:S06]  /*2d5a0*/  LDL.128 R24, [UR4+0x220] ;  /* 0x00022004ff187983 */ /* 0x000eac0008100c00 */
        /* <DEDUP_REMOVED lines=109> */
.L_x_186:
[----:B------:R-:W-:Y:S05]  /*2dc80*/  BSYNC.RECONVERGENT B0 ;  /* 0x0000000000007941 */ /* 0x000fea0003800200 */
.L_x_185:
        /* <DEDUP_REMOVED lines=24> */
.L_x_188:
[----:B------:R-:W-:Y:S05]  /*2de10*/  BSYNC.RECONVERGENT B0 ;  /* 0x0000000000007941 */ /* 0x000fea0003800200 */
.L_x_187:
        /* <DEDUP_REMOVED lines=57> */
[----:B------:R-:W-:-:S02]  /*2e1b0*/  FSEL R23, RZ, 1.875, P1 ;  /* 0x3ff00000ff177808 */ /* 0x000fc40000800000 */
[----:B------:R-:W-:Y:S01]  /*2e1c0*/  MOV R22, RZ ;  /* 0x000000ff00167202 */ /* 0x000fe20000000f00 */
[----:B------:R-:W-:-:S04]  /*2e1d0*/  DADD R36, R36, UR18 ;  /* 0x0000001224247e29 */ /* 0x000fc80008000000 */
        /* <DEDUP_REMOVED lines=52> */
.L_x_190:
[----:B------:R-:W-:Y:S05]  /*2e520*/  BSYNC.RECONVERGENT B0 ;  /* 0x0000000000007941 */ /* 0x000fea0003800200 */
.L_x_189:
        /* <DEDUP_REMOVED lines=24> */
.L_x_192:
[----:B------:R-:W-:Y:S05]  /*2e6b0*/  BSYNC.RECONVERGENT B0 ;  /* 0x0000000000007941 */ /* 0x000fea0003800200 */
.L_x_191:
[----:B------:R-:W-:Y:S02]  /*2e6c0*/  UIADD3 UR40, UPT, UPT, UR5, 0x660, URZ ;  /* 0x0000066005287890 */ /* 0x000fe4000fffe0ff */
[----:B------:R-:W-:Y:S01]  /*2e6d0*/  UIADD3 UR41, UPT, UPT, UR5, 0x770, URZ ;  /* 0x0000077005297890 */ /* 0x000fe2000fffe0ff */
[----:B------:R-:W2:Y:S04]  /*2e6e0*/  LDL.128 R4, [UR6] ;  /* 0x00000006ff047983 */ /* 0x000ea80008100c00 */
[----:B------:R-:W-:Y:S02]  /*2e6f0*/  UMOV UR40, 0x9e000000 ;  /* 0x9e00000000287882 */ /* 0x000fe40000000000 */
[----:B------:R-:W-:Y:S01]  /*2e700*/  UMOV UR41, 0x3ff19999 ;  /* 0x3ff1999900297882 */ /* 0x000fe20000000000 */
[----:B------:R-:W-:Y:S01]  /*2e710*/  UMOV UR42, 0x9f000000 ;  /* 0x9f000000002a7882 */ /* 0x000fe20000000000 */
[----:B------:R-:W-:Y:S01]  /*2e720*/  UMOV UR43, 0x40059999 ;  /* 0x40059999002b7882 */ /* 0x000fe20000000000 */
        /* <DEDUP_REMOVED lines=78> */
[----:B--2---:R-:W-:Y:S02]  /*2ec10*/  IADD3 R39, PT, PT, R39, R0, RZ ;  /* 0x0000000027277210 */ /* 0x004fe40007ffe0ff */
        /* <DEDUP_REMOVED lines=27> */
.L_x_194:
[----:B------:R-:W-:Y:S05]  /*2edd0*/  BSYNC.RECONVERGENT B0 ;  /* 0x0000000000007941 */ /* 0x000fea0003800200 */
.L_x_193:
        /* <DEDUP_REMOVED lines=24> */
.L_x_196:
[----:B------:R-:W-:Y:S05]  /*2ef60*/  BSYNC.RECONVERGENT B0 ;  /* 0x0000000000007941 */ /* 0x000fea0003800200 */
.L_x_195:
        /* <DEDUP_REMOVED lines=14> */
[----:B-1----:R-:W-:-:S07]  /*2f050*/  IADD3 R0, PT, PT, R44, -0x1, RZ ;  /* 0xffffffff2c007810 */ /* 0x002fce0007ffe0ff */
[----:B------:R-:W1:Y:S01]  /*2f060*/  I2F.F64 R42, R44 ;  /* 0x0000002c002a7312 */ /* 0x000e620000201c00 */
[----:B0-----:R-:W-:Y:S01]  /*2f070*/  DSETP.GEU.AND P1, PT, R34, R40, PT ;  /* 0x000000282200722a */ /* 0x001fe20003f2e000 */
[----:B------:R-:W-:Y:S01]  /*2f080*/  VIADD R41, R38, 0xffffffff ;  /* 0xffffffff26297836 */ /* 0x000fe20000000000 */
        /* <DEDUP_REMOVED lines=39> */
[----:B------:R-:W-:-:S02]  /*2f300*/  FSEL R23, RZ, 1.875, !P1 ;  /* 0x3ff00000ff177808 */ /* 0x000fc40004800000 */
[----:B------:R-:W-:-:S05]  /*2f310*/  MOV R22, RZ ;  /* 0x000000ff00167202 */ /* 0x000fca0000000f00 */
        /* <DEDUP_REMOVED lines=26> */
[--C-:B---3--:R-:W-:Y:S01]  /*2f4c0*/  IMAD.IADD R0, R0, 0x1, R41.reuse ;  /* 0x0000000100007824 */ /* 0x108fe200078e0229 */
[----:B--2---:R-:W-:-:S04]  /*2f4d0*/  IADD3 R41, PT, PT, R40, 0x1, R41 ;  /* 0x0000000128297810 */ /* 0x004fc80007ffe029 */
[----:B------:R-:W-:Y:S02]  /*2f4e0*/  LOP3.LUT R40, R0, 0xff, RZ, 0xc0, !PT ;  /* 0x000000ff00287812 */ /* 0x000fe400078ec0ff */
[----:B------:R-:W-:Y:S02]  /*2f4f0*/  LOP3.LUT R0, R41, 0xff, RZ, 0xc0, !PT ;  /* 0x000000ff29007812 */ /* 0x000fe400078ec0ff */
[----:B----4-:R-:W-:Y:S02]  /*2f500*/  IADD3 R42, PT, PT, R42, R23, RZ ;  /* 0x000000172a2a7210 */ /* 0x010fe40007ffe0ff */
        /* <DEDUP_REMOVED lines=22> */
.L_x_198:
[----:B------:R-:W-:Y:S05]  /*2f670*/  BSYNC.RECONVERGENT B0 ;  /* 0x0000000000007941 */ /* 0x000fea0003800200 */
.L_x_197:
        /* <DEDUP_REMOVED lines=24> */
.L_x_200:
[----:B------:R-:W-:Y:S05]  /*2f800*/  BSYNC.RECONVERGENT B0 ;  /* 0x0000000000007941 */ /* 0x000fea0003800200 */
.L_x_199:
        /* <DEDUP_REMOVED lines=110> */
.L_x_202:
[----:B------:R-:W-:Y:S05]  /*2fef0*/  BSYNC.RECONVERGENT B0 ;  /* 0x0000000000007941 */ /* 0x000fea0003800200 */
.L_x_201:
        /* <DEDUP_REMOVED lines=24> */
.L_x_204:
[----:B------:R-:W-:Y:S05]  /*30080*/  BSYNC.RECONVERGENT B0 ;  /* 0x0000000000007941 */ /* 0x000fea0003800200 */
.L_x_203:
        /* <DEDUP_REMOVED lines=9> */
[----:B0-----:R-:W-:-:S06]  /*30120*/  DFMA R44, R36, UR20, R6 ;  /* 0x00000014242c7c2b */ /* 0x001fcc0008000006 */
[----:B------:R-:W0:Y:S08]  /*30130*/  F2I.F64.TRUNC R48, R44 ;  /* 0x0000002c00307311 */ /* 0x000e30000030d100 */
[----:B0-----:R-:W0:Y:S02]  /*30140*/  I2F.F64 R42, R48 ;  /* 0x00000030002a7312 */ /* 0x001e240000201c00 */
[----:B0-----:R-:W-:Y:S01]  /*30150*/  DSETP.GEU.AND P1, PT, R44, R42, PT ;  /* 0x0000002a2c00722a */ /* 0x001fe20003f2e000 */
[----:B------:R-:W-:-:S13]  /*30160*/  IADD3 R43, PT, PT, R48, -0x1, RZ ;  /* 0xffffffff302b7810 */ /* 0x000fda0007ffe0ff */
        /* <DEDUP_REMOVED lines=27> */
[----:B--2---:R-:W-:-:S04]  /*30320*/  IADD3 R41, PT, PT, R41, R0, RZ ;  /* 0x0000000029297210 */ /* 0x004fc80007ffe0ff */
[----:B------:R-:W-:-:S06]  /*30330*/  LOP3.LUT R41, R41, 0xff, RZ, 0xc0, !PT ;  /* 0x000000ff29297812 */ /* 0x000fcc00078ec0ff */
[----:B------:R-:W2:Y:S01]  /*30340*/  @P2 LDL.U8 R41, [R41+UR6+0x340] ;  /* 0x0003400629292983 */ /* 0x000ea20008100000 */
        /* <DEDUP_REMOVED lines=28> */
[----:B------:R-:W-:-:S04]  /*30510*/  @P2 IMAD.IADD R41, R41, 0x1, R40 ;  /* 0x0000000129292824 */ /* 0x000fc800078e0228 */
[----:B------:R-:W-:-:S05]  /*30520*/  @P2 IMAD.SHL.U32 R41, R41, 0x2, RZ ;  /* 0x0000000229292824 */ /* 0x000fca00078e00ff */
[----:B------:R-:W-:-:S04]  /*30530*/  @P2 LOP3.LUT R51, R41, 0x1fe, RZ, 0xe2, !PT ;  /* 0x000001fe29332812 */ /* 0x000fc800078ee2ff */
[----:B------:R-:W0:Y:S01]  /*30540*/  @P2 LDC.S8 R42, c[0x3][R51+0x1] ;  /* 0x00c00040332a2b82 */ /* 0x000e220000000200 */
[----:B-1----:R-:W1:Y:S07]  /*30550*/  @P0 I2F.F64.S16 R40, R49 ;  /* 0x0000003100280312 */ /* 0x002e6e0000101c00 */
[----:B------:R-:W2:Y:S01]  /*30560*/  @P2 LDC.S8 R44, c[0x3][R51] ;  /* 0x00c00000332c2b82 */ /* 0x000ea20000000200 */
[----:B-1----:R-:W-:Y:S01]  /*30570*/  @P0 DFMA R38, R28, R40, R38 ;  /* 0x000000281c26022b */ /* 0x002fe20000000026 */
[----:B------:R-:W-:-:S02]  /*30580*/  FSEL R29, RZ, 1.875, !P1 ;  /* 0x3ff00000ff1d7808 */ /* 0x000fc40004800000 */
[----:B------:R-:W-:-:S06]  /*30590*/  MOV R28, RZ ;  /* 0x000000ff001c7202 */ /* 0x000fcc0000000f00 */
        /* <DEDUP_REMOVED lines=52> */
.L_x_206:
[----:B------:R-:W-:Y:S05]  /*308e0*/  BSYNC.RECONVERGENT B0 ;  /* 0x0000000000007941 */ /* 0x000fea0003800200 */
.L_x_205:
        /* <DEDUP_REMOVED lines=23> */
.L_x_208:
[----:B------:R-:W-:Y:S05]  /*30a60*/  BSYNC.RECONVERGENT B0 ;  /* 0x0000000000007941 */ /* 0x000fea0003800200 */
.L_x_207:
        /* <DEDUP_REMOVED lines=34> */
[----:B0-----:R-:W-:-:S06]  /*30c90*/  LEA R0, R7, R4, 0x6 ;  /* 0x0000000407007211 */ /* 0x001fcc00078e30ff */
[----:B------:R-:W0:Y:S02]  /*30ca0*/  LDC.U8 R0, c[0x3][R0+0x18] ;  /* 0x00c0060000007b82 */ /* 0x000e240000000000 */
[----:B0-----:R-:W-:-:S13]  /*30cb0*/  ISETP.NE.AND P0, PT, R0, 0x8, PT ;  /* 0x000000080000780c */ /* 0x001fda0003f05270 */
[----:B------:R0:W-:Y:S01]  /*30cc0*/  @P0 STG.E.64 desc[UR10][R30.64], RZ ;  /* 0x000000ff1e000986 */ /* 0x0001e2000c101b0a */
[----:B------:R-:W-:Y:S05]  /*30cd0*/  @P0 EXIT ;  /* 0x000000000000094d */ /* 0x000fea0003800000 */
[----:B------:R-:W-:Y:S02]  /*30ce0*/  UIADD3 UR46, UPT, UPT, UR5, 0x440, URZ ;  /* 0x00000440052e7890 */ /* 0x000fe4000fffe0ff */
[----:B------:R-:W-:Y:S01]  /*30cf0*/  UIADD3 UR47, UPT, UPT, UR5, 0x550, URZ ;  /* 0x00000550052f7890 */ /* 0x000fe2000fffe0ff */
[----:B------:R-:W2:Y:S04]  /*30d00*/  LDL.128 R4, [UR7] ;  /* 0x00000007ff047983 */ /* 0x000ea80008100c00 */
[----:B------:R-:W-:Y:S02]  /*30d10*/  UMOV UR46, 0x55555555 ;  /* 0x55555555002e7882 */ /* 0x000fe40000000000 */
[----:B------:R-:W-:Y:S01]  /*30d20*/  UMOV UR47, 0x402b5555 ;  /* 0x402b5555002f7882 */ /* 0x000fe20000000000 */
[----:B--2---:R-:W-:-:S02]  /*30d30*/  DADD R4, R4, 5.5 ;  /* 0x4016000004047429 */ /* 0x004fc40000000000 */
[----:B------:R-:W-:-:S08]  /*30d40*/  DADD R6, R6, -UR46 ;  /* 0x8000002e06067e29 */ /* 0x000fd00008000000 */
        /* <DEDUP_REMOVED lines=13> */
[----:B------:R-:W-:-:S07]  /*30e20*/  @P1 IMAD.MOV R21, RZ, RZ, R19 ;  /* 0x000000ffff151224 */ /* 0x000fce00078e0213 */
[----:B------:R-:W-:Y:S01]  /*30e30*/  I2F.F64 R14, R21 ;  /* 0x00000015000e7312 */ /* 0x000fe20000201c00 */
[----:B------:R-:W-:-:S07]  /*30e40*/  IADD3 R20, PT, PT, R0, R21, RZ ;  /* 0x0000001500147210 */ /* 0x000fce0007ffe0ff */
        /* <DEDUP_REMOVED lines=66> */
.L_x_210:
[----:B------:R-:W-:Y:S05]  /*31270*/  BSYNC.RECONVERGENT B0 ;  /* 0x0000000000007941 */ /* 0x000fea0003800200 */
.L_x_209:
        /* <DEDUP_REMOVED lines=23> */
.L_x_212:
[----:B------:R-:W-:Y:S05]  /*313f0*/  BSYNC.RECONVERGENT B0 ;  /* 0x0000000000007941 */ /* 0x000fea0003800200 */
.L_x_211:
[----:B------:R-:W-:Y:S01]  /*31400*/  UIADD3 UR46, UPT, UPT, UR5, 0x660, URZ ;  /* 0x00000660052e7890 */ /* 0x000fe2000fffe0ff */
[----:B-1----:R-:W2:Y:S06]  /*31410*/  LDL.128 R24, [UR7+0x110] ;  /* 0x00011007ff187983 */ /* 0x002eac0008100c00 */
[----:B------:R-:W-:Y:S01]  /*31420*/  UMOV UR46, 0x14141414 ;  /* 0x14141414002e7882 */ /* 0x000fe20000000000 */
[----:B------:R-:W-:Y:S01]  /*31430*/  UMOV UR47, 0x40201414 ;  /* 0x40201414002f7882 */ /* 0x000fe20000000000 */
        /* <DEDUP_REMOVED lines=21> */
[C---:B------:R-:W-:Y:S01]  /*31590*/  VIADD R20, R29.reuse, 0x1 ;  /* 0x000000011d147836 */ /* 0x040fe20000000000 */
[----:B------:R-:W-:-:S04]  /*315a0*/  LOP3.LUT R21, R29, 0xff, RZ, 0xc0, !PT ;  /* 0x000000ff1d157812 */ /* 0x000fc800078ec0ff */
[----:B------:R-:W-:Y:S01]  /*315b0*/  DADD R6, R6, R24 ;  /* 0x0000000006067229 */ /* 0x000fe20000000018 */
[----:B------:R-:W-:Y:S01]  /*315c0*/  LOP3.LUT R23, R20, 0xff, RZ, 0xc0, !PT ;  /* 0x000000ff14177812 */ /* 0x000fe200078ec0ff */
[----:B------:R-:W-:Y:S01]  /*315d0*/  DADD R4, R4, R26 ;  /* 0x0000000004047229 */ /* 0x000fe2000000001a */
[----:B------:R-:W2:Y:S04]  /*315e0*/  LDL.U8 R21, [R21+UR7+0x120] ;  /* 0x0001200715157983 */ /* 0x000ea80008100000 */
[----:B------:R-:W3:Y:S01]  /*315f0*/  LDL.U8 R23, [R23+UR7+0x120] ;  /* 0x0001200717177983 */ /* 0x000ee20008100000 */
[----:B------:R-:W-:Y:S02]  /*31600*/  @P0 IMAD R24, R22, 0xab, RZ ;  /* 0x000000ab16180824 */ /* 0x000fe400078e02ff */
[----:B------:R-:W-:-:S03]  /*31610*/  DSETP.GT.AND P1, PT, R6, R4, PT ;  /* 0x000000040600722a */ /* 0x000fc60003f24000 */
[----:B------:R-:W-:-:S04]  /*31620*/  @P0 SHF.R.U32.HI R24, RZ, 0xb, R24 ;  /* 0x0000000bff180819 */ /* 0x000fc80000011618 */
[----:B------:R-:W-:-:S05]  /*31630*/  @P0 PRMT R24, R24, 0x9910, RZ ;  /* 0x0000991018180816 */ /* 0x000fca00000000ff */
[----:B------:R-:W-:Y:S01]  /*31640*/  @P0 IMAD R24, R24, 0xc, RZ ;  /* 0x0000000c18180824 */ /* 0x000fe200078e02ff */
[----:B------:R-:W-:Y:S01]  /*31650*/  @P0 DMUL R18, R18, R18 ;  /* 0x0000001212120228 */ /* 0x000fe20000000000 */
[----:B------:R-:W-:Y:S02]  /*31660*/  @P1 IMAD.MOV R20, RZ, RZ, R29 ;  /* 0x000000ffff141224 */ /* 0x000fe400078e021d */
[----:B------:R-:W-:-:S05]  /*31670*/  @P0 IMAD.MOV R24, RZ, RZ, -R24 ;  /* 0x000000ffff180224 */ /* 0x000fca00078e0a18 */
[----:B------:R-:W-:-:S05]  /*31680*/  @P0 PRMT R25, R24, 0x7710, RZ ;  /* 0x0000771018190816 */ /* 0x000fca00000000ff */
[----:B------:R-:W-:-:S05]  /*31690*/  @P0 IMAD.IADD R22, R22, 0x1, R25 ;  /* 0x0000000116160824 */ /* 0x000fca00078e0219 */
[----:B------:R-:W-:-:S04]  /*316a0*/  @P0 SHF.L.U32 R22, R22, 0x1, RZ ;  /* 0x0000000116160819 */ /* 0x000fc800000006ff */
[----:B------:R-:W-:-:S04]  /*316b0*/  @P0 LOP3.LUT R22, R22, 0x1fe, RZ, 0xe2, !PT ;  /* 0x000001fe16160812 */ /* 0x000fc800078ee2ff */
[----:B------:R-:W1:Y:S08]  /*316c0*/  @P0 LDC.S8 R33, c[0x3][R22+0x1] ;  /* 0x00c0004016210b82 */ /* 0x000e700000000200 */
[----:B------:R-:W4:Y:S01]  /*316d0*/  @P0 LDC.S8 R32, c[0x3][R22] ;  /* 0x00c0000016200b82 */ /* 0x000f220000000200 */
[----:B------:R-:W-:Y:S01]  /*316e0*/  FSEL R29, RZ, 1.875, !P1 ;  /* 0x3ff00000ff1d7808 */ /* 0x000fe20004800000 */
[----:B------:R-:W-:Y:S01]  /*316f0*/  IMAD.MOV.U32 R28, RZ, RZ, RZ ;  /* 0x000000ffff1c7224 */ /* 0x000fe200078e00ff */
[----:B------:R-:W-:Y:S01]  /*31700*/  DFMA R34, -R6, R6, 0.5 ;  /* 0x3fe000000622742b */ /* 0x000fe20000000106 */
[----:B-1----:R-:W1:Y:S08]  /*31710*/  @P0 I2F.F64.S16 R26, R33 ;  /* 0x00000021001a0312 */ /* 0x002e700000101c00 */
[----:B----4-:R-:W4:Y:S01]  /*31720*/  @P0 I2F.F64.S16 R24, R32 ;  /* 0x0000002000180312 */ /* 0x010f220000101c00 */
[----:B-1----:R-:W-:-:S08]  /*31730*/  @P0 DMUL R26, R16, R26 ;  /* 0x0000001a101a0228 */ /* 0x002fd00000000000 */
[----:B----4-:R-:W-:Y:S02]  /*31740*/  @P0 DFMA R24, R12, R24, R26 ;  /* 0x000000180c18022b */ /* 0x010fe4000000001a */
[----:B------:R-:W-:Y:S02]  /*31750*/  @P0 DMUL R12, R18, R18 ;  /* 0x00000012120c0228 */ /* 0x000fe40000000000 */
[----:B------:R-:W-:Y:S01]  /*31760*/  DADD R18, R6, -R28 ;  /* 0x0000000006127229 */ /* 0x000fe2000000081c */
[----:B------:R-:W-:Y:S01]  /*31770*/  CS2R R28, SRZ ;  /* 0x00000000001c7805 */ /* 0x000fe2000001ff00 */
[----:B------:R-:W-:-:S04]  /*31780*/  DADD R32, R4, -1 ;  /* 0xbff0000004207429 */ /* 0x000fc80000000000 */
[----:B------:R-:W-:Y:S02]  /*31790*/  @P0 DMUL R28, R12, R24 ;  /* 0x000000180c1c0228 */ /* 0x000fe40000000000 */
[----:B------:R-:W-:Y:S02]  /*317a0*/  DFMA R12, -R4, R4, R34 ;  /* 0x00000004040c722b */ /* 0x000fe40000000122 */
[----:B------:R-:W-:Y:S01]  /*317b0*/  DADD R24, R32, UR16 ;  /* 0x0000001020187e29 */ /* 0x000fe20008000000 */
[----:B------:R-:W-:-:S03]  /*317c0*/  LOP3.LUT R20, R20, 0xff, RZ, 0xc0, !PT ;  /* 0x000000ff14147812 */ /* 0x000fc600078ec0ff */
[----:B------:R-:W-:Y:S02]  /*317d0*/  DADD R32, R10, R28 ;  /* 0x000000000a207229 */ /* 0x000fe4000000001c */
[----:B------:R-:W-:Y:S01]  /*317e0*/  DSETP.GEU.AND P0, PT, R12, RZ, PT ;  /* 0x000000ff0c00722a */ /* 0x000fe20003f0e000 */
[----:B------:R-:W4:Y:S05]  /*317f0*/  LDL.U8 R20, [R20+UR7+0x120] ;  /* 0x0001200714147983 */ /* 0x000f2a0008100000 */
[----:B------:R-:W-:Y:S01]  /*31800*/  DADD R14, R32, R14 ;  /* 0x00000000200e7229 */ /* 0x000fe2000000000e */
[C---:B------:R-:W-:Y:S01]  /*31810*/  VIADD R33, R0.reuse, 0x1 ;  /* 0x0000000100217836 */ /* 0x040fe20000000000 */
[----:B------:R-:W-:Y:S01]  /*31820*/  @!P1 IADD3 R33, PT, PT, R0, RZ, RZ ;  /* 0x000000ff00219210 */ /* 0x000fe20007ffe0ff */
[--C-:B--2---:R-:W-:Y:S01]  /*31830*/  IMAD.IADD R21, R21, 0x1, R0.reuse ;  /* 0x0000000115157824 */ /* 0x104fe200078e0200 */
[----:B---3--:R-:W-:-:S04]  /*31840*/  IADD3 R23, PT, PT, R23, 0x1, R0 ;  /* 0x0000000117177810 */ /* 0x008fc80007ffe000 */
[----:B------:R-:W-:Y:S02]  /*31850*/  LOP3.LUT R32, R21, 0xff, RZ, 0xc0, !PT ;  /* 0x000000ff15207812 */ /* 0x000fe400078ec0ff */
[----:B------:R-:W-:-:S04]  /*31860*/  LOP3.LUT R0, R23, 0xff, RZ, 0xc0, !PT ;  /* 0x000000ff17007812 */ /* 0x000fc800078ec0ff */
[----:B------:R-:W5:Y:S04]  /*31870*/  @P0 LDL.U8 R32, [R32+UR7+0x120] ;  /* 0x0001200720200983 */ /* 0x000f680008100000 */
[----:B------:R-:W5:Y:S01]  /*31880*/  LDL.U8 R0, [R0+UR7+0x120] ;  /* 0x0001200700007983 */ /* 0x000f620008100000 */
[----:B------:R-:W-:Y:S01]  /*31890*/  FSEL R27, RZ, 1.875, P1 ;  /* 0x3ff00000ff1b7808 */ /* 0x000fe20000800000 */
[----:B------:R-:W-:Y:S01]  /*318a0*/  IMAD.MOV.U32 R26, RZ, RZ, RZ ;  /* 0x000000ffff1a7224 */ /* 0x000fe200078e00ff */
[----:B------:R-:W-:-:S05]  /*318b0*/  DADD R18, R18, UR18 ;  /* 0x0000001212127e29 */ /* 0x000fca0008000000 */
[----:B------:R-:W-:Y:S02]  /*318c0*/  DADD R26, R4, -R26 ;  /* 0x00000000041a7229 */ /* 0x000fe4000000081a */
[----:B------:R-:W-:Y:S02]  /*318d0*/  DADD R16, R6, -1 ;  /* 0xbff0000006107429 */ /* 0x000fe40000000000 */
[----:B------:R-:W-:-:S04]  /*318e0*/  DFMA R34, -R18, R18, 0.5 ;  /* 0x3fe000001222742b */ /* 0x000fc80000000112 */
[----:B------:R-:W-:Y:S02]  /*318f0*/  DADD R26, R26, UR18 ;  /* 0x000000121a1a7e29 */ /* 0x000fe40008000000 */
[----:B------:R-:W-:-:S06]  /*31900*/  DADD R16, R16, UR16 ;  /* 0x0000001010107e29 */ /* 0x000fcc0008000000 */
[----:B------:R-:W-:Y:S02]  /*31910*/  DFMA R10, -R26, R26, R34 ;  /* 0x0000001a1a0a722b */ /* 0x000fe40000000122 */
[----:B------:R-:W-:-:S06]  /*31920*/  DFMA R36, -R16, R16, 0.5 ;  /* 0x3fe000001024742b */ /* 0x000fcc0000000110 */
[----:B------:R-:W-:Y:S02]  /*31930*/  DSETP.GEU.AND P2, PT, R10, RZ, PT ;  /* 0x000000ff0a00722a */ /* 0x000fe40003f4e000 */
[----:B------:R-:W-:Y:S01]  /*31940*/  DFMA R28, -R24, R24, R36 ;  /* 0x00000018181c722b */ /* 0x000fe20000000124 */
[----:B------:R-:W-:Y:S01]  /*31950*/  BSSY.RECONVERGENT B0, `(.L_x_213) ;  /* 0x000001a000007945 */ /* 0x000fe20003800200 */
[----:B------:R-:W-:-:S06]  /*31960*/  DMUL R14, R14, 70 ;  /* 0x405180000e0e7828 */ /* 0x000fcc0000000000 */
[----:B------:R-:W-:Y:S01]  /*31970*/  DSETP.GEU.AND P1, PT, R28, RZ, PT ;  /* 0x000000ff1c00722a */ /* 0x000fe20003f2e000 */
[----:B----4-:R-:W-:Y:S01]  /*31980*/  IMAD.IADD R33, R20, 0x1, R33 ;  /* 0x0000000114217824 */ /* 0x010fe200078e0221 */
[----:B------:R-:W-:-:S04]  /*31990*/  CS2R R20, SRZ ;  /* 0x0000000000147805 */ /* 0x000fc8000001ff00 */
[----:B------:R-:W-:Y:S01]  /*319a0*/  LOP3.LUT R22, R33, 0xff, RZ, 0xc0, !PT ;  /* 0x000000ff21167812 */ /* 0x000fe200078ec0ff */
[----:B------:R-:W-:Y:S07]  /*319b0*/  @!P2 BRA `(.L_x_214) ;  /* 0x00000000004ca947 */ /* 0x000fee0003800000 */
        /* <DEDUP_REMOVED lines=19> */
.L_x_214:
[----:B------:R-:W-:Y:S05]  /*31af0*/  BSYNC.RECONVERGENT B0 ;  /* 0x0000000000007941 */ /* 0x000fea0003800200 */
.L_x_213:
[----:B------:R-:W-:Y:S01]  /*31b00*/  BSSY.RECONVERGENT B0, `(.L_x_215) ;  /* 0x0000016000007945 */ /* 0x000fe20003800200 */
[----:B------:R-:W-:Y:S01]  /*31b10*/  DFMA R10, R14, UR8, RZ ;  /* 0x000000080e0a7c2b */ /* 0x000fe200080000ff */
[----:B------:R-:W-:Y:S02]  /*31b20*/  CS2R R18, SRZ ;  /* 0x0000000000127805 */ /* 0x000fe4000001ff00 */
[----:B------:R-:W-:Y:S08]  /*31b30*/  @!P1 BRA `(.L_x_216) ;  /* 0x0000000000489947 */ /* 0x000ff00003800000 */
        /* <DEDUP_REMOVED lines=18> */
.L_x_216:
[----:B------:R-:W-:Y:S05]  /*31c60*/  BSYNC.RECONVERGENT B0 ;  /* 0x0000000000007941 */ /* 0x000fea0003800200 */
.L_x_215:
[----:B------:R-:W-:Y:S01]  /*31c70*/  UIADD3 UR7, UPT, UPT, UR5, 0x110, URZ ;  /* 0x0000011005077890 */ /* 0x000fe2000fffe0ff */
[----:B------:R-:W2:Y:S01]  /*31c80*/  LDL.128 R24, [UR4] ;  /* 0x00000004ff187983 */ /* 0x000ea20008100c00 */
[----:B------:R-:W-:Y:S01]  /*31c90*/  UMOV UR30, 0xe3555555 ;  /* 0xe3555555001e7882 */ /* 0x000fe20000000000 */
[----:B------:R-:W-:Y:S01]  /*31ca0*/  UMOV UR31, 0x3ff5dddd ;  /* 0x3ff5dddd001f7882 */ /* 0x000fe20000000000 */
[----:B--2---:R-:W-:Y:S02]  /*31cb0*/  DADD R16, R24, UR32 ;  /* 0x0000002018107e29 */ /* 0x004fe40008000000 */
[----:B------:R-:W-:-:S08]  /*31cc0*/  DADD R14, R26, -UR30 ;  /* 0x8000001e1a0e7e29 */ /* 0x000fd00008000000 */
[----:B------:R-:W-:-:S08]  /*31cd0*/  DADD R22, R16, R14 ;  /* 0x0000000010167229 */ /* 0x000fd0000000000e */
[C---:B------:R-:W-:Y:S02]  /*31ce0*/  DFMA R24, R22.reuse, UR20, R16 ;  /* 0x0000001416187c2b */ /* 0x040fe40008000010 */
[----:B------:R-:W-:-:S04]  /*31cf0*/  DFMA R22, R22, UR20, R14 ;  /* 0x0000001416167c2b */ /* 0x000fc8000800000e */
[----:B------:R-:W1:Y:S08]  /*31d00*/  F2I.F64.TRUNC R33, R24 ;  /* 0x0000001800217311 */ /* 0x000e70000030d100 */
[----:B------:R-:W2:Y:S01]  /*31d10*/  F2I.F64.TRUNC R34, R22 ;  /* 0x0000001600227311 */ /* 0x000ea2000030d100 */
[----:B-1---5:R-:W-:-:S07]  /*31d20*/  VIADD R0, R33, 0xffffffff ;  /* 0xffffffff21007836 */ /* 0x022fce0000000000 */
        /* <DEDUP_REMOVED lines=71> */
[--C-:B--2---:R-:W-:Y:S01]  /*321a0*/  IADD3 R23, PT, PT, R23, 0x1, R0.reuse ;  /* 0x0000000117177810 */ /* 0x104fe20007ffe000 */
[----:B---3--:R-:W-:-:S03]  /*321b0*/  IMAD.IADD R27, R27, 0x1, R0 ;  /* 0x000000011b1b7824 */ /* 0x008fc600078e0200 */
        /* <DEDUP_REMOVED lines=25> */
.L_x_218:
[----:B------:R-:W-:Y:S05]  /*32350*/  BSYNC.RECONVERGENT B0 ;  /* 0x0000000000007941 */ /* 0x000fea0003800200 */
.L_x_217:
        /* <DEDUP_REMOVED lines=24> */
.L_x_220:
[----:B------:R-:W-:Y:S05]  /*324e0*/  BSYNC.RECONVERGENT B0 ;  /* 0x0000000000007941 */ /* 0x000fea0003800200 */
.L_x_219:
[----:B------:R-:W-:Y:S01]  /*324f0*/  UIADD3 UR7, UPT, UPT, UR5, 0x220, URZ ;  /* 0x0000022005077890 */ /* 0x000fe2000fffe0ff */
[----:B0-----:R-:W2:Y:S01]  /*32500*/  LDL.128 R24, [UR4+0x110] ;  /* 0x00011004ff187983 */ /* 0x001ea20008100c00 */
        /* <DEDUP_REMOVED lines=53> */
[----:B------:R-:W-:Y:S01]  /*32860*/  FSEL R15, RZ, 1.875, !P1 ;  /* 0x3ff00000ff0f7808 */ /* 0x000fe20004800000 */
[----:B------:R-:W-:-:S06]  /*32870*/  IMAD.MOV.U32 R14, RZ, RZ, RZ ;  /* 0x000000ffff0e7224 */ /* 0x000fcc00078e00ff */
[----:B------:R-:W-:Y:S02]  /*32880*/  DADD R14, R18, -R14 ;  /* 0x00000000120e7229 */ /* 0x000fe4000000080e */
[----:B-1----:R-:W-:Y:S02]  /*32890*/  @P0 DFMA R24, R16, R24, R26 ;  /* 0x000000181018022b */ /* 0x002fe4000000001a */
[----:B------:R-:W-:Y:S02]  /*328a0*/  @P0 DMUL R16, R4, R4 ;  /* 0x0000000404100228 */ /* 0x000fe40000000000 */
[----:B------:R-:W-:Y:S02]  /*328b0*/  DADD R34, R6, -1 ;  /* 0xbff0000006227429 */ /* 0x000fe40000000000 */
        /* <DEDUP_REMOVED lines=22> */
[----:B--2---:R-:W-:Y:S02]  /*32a20*/  IADD3 R33, PT, PT, R33, R0, RZ ;  /* 0x0000000021217210 */ /* 0x004fe40007ffe0ff */
[----:B---3--:R-:W-:Y:S02]  /*32a30*/  IADD3 R16, PT, PT, R29, 0x1, R0 ;  /* 0x000000011d107810 */ /* 0x008fe40007ffe000 */
        /* <DEDUP_REMOVED lines=25> */
.L_x_222:
[----:B------:R-:W-:Y:S05]  /*32bd0*/  BSYNC.RECONVERGENT B0 ;  /* 0x0000000000007941 */ /* 0x000fea0003800200 */
.L_x_221:
[----:B------:R-:W-:Y:S01]  /*32be0*/  DFMA R14, R22, UR8, RZ ;  /* 0x00000008160e7c2b */ /* 0x000fe200080000ff */
[----:B------:R-:W-:Y:S01]  /*32bf0*/  CS2R R20, SRZ ;  /* 0x0000000000147805 */ /* 0x000fe2000001ff00 */
[----:B------:R0:W5:Y:S04]  /*32c00*/  LDL.U8 R23, [R28+UR4+0x120] ;  /* 0x000120041c177983 */ /* 0x0001680008100000 */
        /* <DEDUP_REMOVED lines=21> */
.L_x_224:
[----:B------:R-:W-:Y:S05]  /*32d60*/  BSYNC.RECONVERGENT B0 ;  /* 0x0000000000007941 */ /* 0x000fea0003800200 */
.L_x_223:
[----:B------:R-:W-:Y:S01]  /*32d70*/  UIADD3 UR7, UPT, UPT, UR5, 0x330, URZ ;  /* 0x0000033005077890 */ /* 0x000fe2000fffe0ff */
[----:B------:R-:W2:Y:S01]  /*32d80*/  LDL.128 R24, [UR4+0x220] ;  /* 0x00022004ff187983 */ /* 0x000ea20008100c00 */
[----:B------:R-:W-:Y:S01]  /*32d90*/  UMOV UR30, 0xe3555555 ;  /* 0xe3555555001e7882 */ /* 0x000fe20000000000 */
[----:B------:R-:W-:Y:S01]  /*32da0*/  UMOV UR31, 0x3fb5dddd ;  /* 0x3fb5dddd001f7882 */ /* 0x000fe20000000000 */
[----:B--2---:R-:W-:Y:S02]  /*32db0*/  DADD R24, R24, UR36 ;  /* 0x0000002418187e29 */ /* 0x004fe40008000000 */
[----:B------:R-:W-:-:S08]  /*32dc0*/  DADD R26, R26, -UR30 ;  /* 0x8000001e1a1a7e29 */ /* 0x000fd00008000000 */
[----:B0-----:R-:W-:-:S08]  /*32dd0*/  DADD R28, R24, R26 ;  /* 0x00000000181c7229 */ /* 0x001fd0000000001a */
        /* <DEDUP_REMOVED lines=25> */
[----:B------:R-:W2:Y:S05]  /*32f70*/  LDL.U8 R35, [R35+UR4+0x230] ;  /* 0x0002300423237983 */ /* 0x000eaa0008100000 */
        /* <DEDUP_REMOVED lines=16> */
[----:B------:R-:W-:Y:S01]  /*33080*/  MOV R36, RZ ;  /* 0x000000ff00247202 */ /* 0x000fe20000000f00 */
        /* <DEDUP_REMOVED lines=12> */
[----:B------:R-:W-:Y:S02]  /*33150*/  DADD R38, R24, -1 ;  /* 0xbff0000018267429 */ /* 0x000fe40000000000 */
[----:B------:R-:W-:Y:S02]  /*33160*/  @P0 DMUL R22, R4, R32 ;  /* 0x0000002004160228 */ /* 0x000fe40000000000 */
[----:B------:R-:W-:-:S02]  /*33170*/  DADD R36, R36, UR18 ;  /* 0x0000001224247e29 */ /* 0x000fc40008000000 */
[----:B------:R-:W-:Y:S02]  /*33180*/  DFMA R40, -R18, R18, 0.5 ;  /* 0x3fe000001228742b */ /* 0x000fe40000000112 */
[----:B------:R-:W-:Y:S02]  /*33190*/  DADD R6, R6, UR16 ;  /* 0x0000001006067e29 */ /* 0x000fe40008000000 */
[----:B------:R-:W-:Y:S02]  /*331a0*/  DADD R4, R38, UR16 ;  /* 0x0000001026047e29 */ /* 0x000fe40008000000 */
[----:B------:R-:W-:Y:S02]  /*331b0*/  DADD R38, R16, R22 ;  /* 0x0000000010267229 */ /* 0x000fe40000000016 */
[----:B------:R-:W-:Y:S02]  /*331c0*/  DFMA R16, -R36, R36, R40 ;  /* 0x000000242410722b */ /* 0x000fe40000000128 */
[----:B------:R-:W-:-:S02]  /*331d0*/  DFMA R32, -R28, R28, 0.5 ;  /* 0x3fe000001c20742b */ /* 0x000fc4000000011c */
        /* <DEDUP_REMOVED lines=38> */
.L_x_226:
[----:B------:R-:W-:Y:S05]  /*33440*/  BSYNC.RECONVERGENT B0 ;  /* 0x0000000000007941 */ /* 0x000fea0003800200 */
.L_x_225:
        /* <DEDUP_REMOVED lines=24> */
.L_x_228:
[----:B------:R-:W-:Y:S05]  /*335d0*/  BSYNC.RECONVERGENT B0 ;  /* 0x0000000000007941 */ /* 0x000fea0003800200 */
.L_x_227:
[----:B------:R-:W-:Y:S01]  /*335e0*/  UIADD3 UR7, UPT, UPT, UR5, 0x440, URZ ;  /* 0x0000044005077890 */ /* 0x000fe2000fffe0ff */
[----:B------:R-:W2:Y:S01]  /*335f0*/  LDL.128 R4, [UR4+0x330] ;  /* 0x00033004ff047983 */ /* 0x000ea20008100c00 */
        /* <DEDUP_REMOVED lines=27> */
[----:B------:R-:W2:Y:S04]  /*337b0*/  LDL.U8 R37, [R37+UR4+0x340] ;  /* 0x0003400425257983 */ /* 0x000ea80008100000 */
        /* <DEDUP_REMOVED lines=17> */
[----:B------:R-:W-:Y:S01]  /*338d0*/  DFMA R42, -R22, R22, 0.5 ;  /* 0x3fe00000162a742b */ /* 0x000fe20000000116 */
[----:B0-----:R-:W0:Y:S08]  /*338e0*/  @P0 I2F.F64.S16 R4, R41 ;  /* 0x0000002900040312 */ /* 0x001e300000101c00 */
[----:B-1----:R-:W1:Y:S01]  /*338f0*/  @P0 I2F.F64.S16 R6, R40 ;  /* 0x0000002800060312 */ /* 0x002e620000101c00 */
[----:B0-----:R-:W-:-:S02]  /*33900*/  @P0 DMUL R24, R24, R4 ;  /* 0x0000000418180228 */ /* 0x001fc40000000000 */
[----:B------:R-:W-:Y:S01]  /*33910*/  @P0 DMUL R4, R32, R32 ;  /* 0x0000002020040228 */ /* 0x000fe20000000000 */
[----:B------:R-:W-:Y:S01]  /*33920*/  FSEL R33, RZ, 1.875, !P1 ;  /* 0x3ff00000ff217808 */ /* 0x000fe20004800000 */
[----:B------:R-:W-:-:S04]  /*33930*/  IMAD.MOV.U32 R32, RZ, RZ, RZ ;  /* 0x000000ffff207224 */ /* 0x000fc800078e00ff */
[----:B-1----:R-:W-:Y:S02]  /*33940*/  @P0 DFMA R28, R28, R6, R24 ;  /* 0x000000061c1c022b */ /* 0x002fe40000000018 */
[----:B------:R-:W-:Y:S02]  /*33950*/  @P0 DMUL R4, R4, R4 ;  /* 0x0000000404040228 */ /* 0x000fe40000000000 */
[----:B------:R-:W-:Y:S01]  /*33960*/  DADD R24, R22, -R32 ;  /* 0x0000000016187229 */ /* 0x000fe20000000820 */
[----:B------:R-:W-:-:S05]  /*33970*/  CS2R R32, SRZ ;  /* 0x0000000000207805 */ /* 0x000fca000001ff00 */
[----:B------:R-:W-:Y:S02]  /*33980*/  @P0 DMUL R32, R4, R28 ;  /* 0x0000001c04200228 */ /* 0x000fe40000000000 */
[----:B------:R-:W-:-:S06]  /*33990*/  DFMA R28, -R20, R20, R42 ;  /* 0x00000014141c722b */ /* 0x000fcc000000012a */
[----:B------:R-:W-:Y:S02]  /*339a0*/  DADD R32, R26, R32 ;  /* 0x000000001a207229 */ /* 0x000fe40000000020 */
[----:B------:R-:W-:-:S06]  /*339b0*/  DSETP.GEU.AND P0, PT, R28, RZ, PT ;  /* 0x000000ff1c00722a */ /* 0x000fcc0003f0e000 */
[----:B------:R-:W-:Y:S01]  /*339c0*/  DADD R18, R32, R18 ;  /* 0x0000000020127229 */ /* 0x000fe20000000012 */
[C---:B------:R-:W-:Y:S01]  /*339d0*/  VIADD R33, R0.reuse, 0x1 ;  /* 0x0000000100217836 */ /* 0x040fe20000000000 */
[----:B------:R-:W-:Y:S01]  /*339e0*/  @!P1 IADD3 R33, PT, PT, R0, RZ, RZ ;  /* 0x000000ff00219210 */ /* 0x000fe20007ffe0ff */
[--C-:B--2---:R-:W-:Y:S01]  /*339f0*/  IMAD.IADD R37, R37, 0x1, R0.reuse ;  /* 0x0000000125257824 */ /* 0x104fe200078e0200 */
[----:B---3--:R-:W-:-:S04]  /*33a00*/  IADD3 R39, PT, PT, R39, 0x1, R0 ;  /* 0x0000000127277810 */ /* 0x008fc80007ffe000 */
[----:B------:R-:W-:Y:S02]  /*33a10*/  LOP3.LUT R0, R37, 0xff, RZ, 0xc0, !PT ;  /* 0x000000ff25007812 */ /* 0x000fe400078ec0ff */
[----:B------:R-:W-:-:S04]  /*33a20*/  LOP3.LUT R39, R39, 0xff, RZ, 0xc0, !PT ;  /* 0x000000ff27277812 */ /* 0x000fc800078ec0ff */
[----:B------:R-:W5:Y:S01]  /*33a30*/  @P0 LDL.U8 R0, [R0+UR4+0x340] ;  /* 0x0003400400000983 */ /* 0x000f620008100000 */
[----:B----4-:R-:W-:-:S03]  /*33a40*/  IMAD.IADD R37, R36, 0x1, R33 ;  /* 0x0000000124257824 */ /* 0x010fc600078e0221 */
[----:B------:R0:W5:Y:S01]  /*33a50*/  LDL.U8 R36, [R39+UR4+0x340] ;  /* 0x0003400427247983 */ /* 0x0001620008100000 */
[----:B------:R-:W-:Y:S01]  /*33a60*/  FSEL R35, RZ, 1.875, P1 ;  /* 0x3ff00000ff237808 */ /* 0x000fe20000800000 */
[----:B------:R-:W-:Y:S01]  /*33a70*/  IMAD.MOV.U32 R34, RZ, RZ, RZ ;  /* 0x000000ffff227224 */ /* 0x000fe200078e00ff */
[----:B------:R-:W-:Y:S02]  /*33a80*/  DADD R40, R20, -1 ;  /* 0xbff0000014287429 */ /* 0x000fe40000000000 */
[----:B------:R-:W-:-:S03]  /*33a90*/  DADD R24, R24, UR18 ;  /* 0x0000001218187e29 */ /* 0x000fc60008000000 */
[----:B------:R-:W-:Y:S02]  /*33aa0*/  DADD R34, R20, -R34 ;  /* 0x0000000014227229 */ /* 0x000fe40000000822 */
[----:B------:R-:W-:Y:S02]  /*33ab0*/  DADD R6, R22, -1 ;  /* 0xbff0000016067429 */ /* 0x000fe40000000000 */
[----:B------:R-:W-:Y:S02]  /*33ac0*/  DADD R4, R40, UR16 ;  /* 0x0000001028047e29 */ /* 0x000fe40008000000 */
[----:B------:R-:W-:Y:S02]  /*33ad0*/  DFMA R40, -R24, R24, 0.5 ;  /* 0x3fe000001828742b */ /* 0x000fe40000000118 */
[----:B------:R-:W-:Y:S02]  /*33ae0*/  DADD R34, R34, UR18 ;  /* 0x0000001222227e29 */ /* 0x000fe40008000000 */
[----:B------:R-:W-:-:S06]  /*33af0*/  DADD R6, R6, UR16 ;  /* 0x0000001006067e29 */ /* 0x000fcc0008000000 */
[----:B------:R-:W-:Y:S02]  /*33b00*/  DFMA R40, -R34, R34, R40 ;  /* 0x000000222228722b */ /* 0x000fe40000000128 */
[----:B------:R-:W-:-:S06]  /*33b10*/  DFMA R42, -R6, R6, 0.5 ;  /* 0x3fe00000062a742b */ /* 0x000fcc0000000106 */
[----:B------:R-:W-:Y:S02]  /*33b20*/  DSETP.GEU.AND P2, PT, R40, RZ, PT ;  /* 0x000000ff2800722a */ /* 0x000fe40003f4e000 */
[----:B------:R-:W-:Y:S01]  /*33b30*/  DFMA R26, -R4, R4, R42 ;  /* 0x00000004041a722b */ /* 0x000fe2000000012a */
[----:B------:R-:W-:Y:S01]  /*33b40*/  BSSY.RECONVERGENT B0, `(.L_x_229) ;  /* 0x0000019000007945 */ /* 0x000fe20003800200 */
[----:B------:R-:W-:Y:S01]  /*33b50*/  DMUL R18, R18, 70 ;  /* 0x4051800012127828 */ /* 0x000fe20000000000 */
[----:B------:R-:W-:Y:S02]  /*33b60*/  CS2R R32, SRZ ;  /* 0x0000000000207805 */ /* 0x000fe4000001ff00 */
[----:B------:R-:W-:-:S03]  /*33b70*/  LOP3.LUT R38, R37, 0xff, RZ, 0xc0, !PT ;  /* 0x000000ff25267812 */ /* 0x000fc600078ec0ff */
[----:B------:R-:W-:-:S04]  /*33b80*/  DSETP.GEU.AND P1, PT, R26, RZ, PT ;  /* 0x000000ff1a00722a */ /* 0x000fc80003f2e000 */
[----:B0-----:R-:W-:Y:S10]  /*33b90*/  @!P2 BRA `(.L_x_230) ;  /* 0x00000000004ca947 */ /* 0x001ff40003800000 */
        /* <DEDUP_REMOVED lines=19> */
.L_x_230:
[----:B------:R-:W-:Y:S05]  /*33cd0*/  BSYNC.RECONVERGENT B0 ;  /* 0x0000000000007941 */ /* 0x000fea0003800200 */
.L_x_229:
[----:B------:R-:W-:Y:S01]  /*33ce0*/  BSSY.RECONVERGENT B0, `(.L_x_231) ;  /* 0x0000016000007945 */ /* 0x000fe20003800200 */
[----:B------:R-:W-:Y:S01]  /*33cf0*/  DMUL R18, R18, UR8 ;  /* 0x0000000812127c28 */ /* 0x000fe20008000000 */
[----:B------:R-:W-:Y:S02]  /*33d00*/  CS2R R34, SRZ ;  /* 0x0000000000227805 */ /* 0x000fe4000001ff00 */
[----:B------:R-:W-:Y:S08]  /*33d10*/  @!P1 BRA `(.L_x_232) ;  /* 0x0000000000489947 */ /* 0x000ff00003800000 */
[----:B-----5:R-:W-:Y:S01]  /*33d20*/  IMAD R24, R36, 0xab, RZ ;  /* 0x000000ab24187824 */ /* 0x020fe200078e02ff */
        /* <DEDUP_REMOVED lines=17> */
.L_x_232:
[----:B------:R-:W-:Y:S05]  /*33e40*/  BSYNC.RECONVERGENT B0 ;  /* 0x0000000000007941 */ /* 0x000fea0003800200 */
.L_x_231:
[----:B------:R-:W-:Y:S02]  /*33e50*/  UIADD3 UR4, UPT, UPT, UR5, 0x660, URZ ;  /* 0x0000066005047890 */ /* 0x000fe4000fffe0ff */
        /* <DEDUP_REMOVED lines=10> */
[----:B------:R-:W1:Y:S08]  /*33f00*/  F2I.F64.TRUNC R41, R24 ;  /* 0x0000001800297311 */ /* 0x000e70000030d100 */
[----:B0----5:R-:W0:Y:S08]  /*33f10*/  I2F.F64 R36, R40 ;  /* 0x0000002800247312 */ /* 0x021e300000201c00 */
[----:B-1----:R-:W1:Y:S01]  /*33f20*/  I2F.F64 R38, R41 ;  /* 0x0000002900267312 */ /* 0x002e620000201c00 */
[----:B0-----:R-:W-:-:S02]  /*33f30*/  DSETP.GEU.AND P1, PT, R26, R36, PT ;  /* 0x000000241a00722a */ /* 0x001fc40003f2e000 */
[----:B-1----:R-:W-:Y:S01]  /*33f40*/  DSETP.GEU.AND P2, PT, R24, R38, PT ;  /* 0x000000261800722a */ /* 0x002fe20003f4e000 */
[----:B------:R-:W-:Y:S02]  /*33f50*/  VIADD R38, R40, 0xffffffff ;  /* 0xffffffff28267836 */ /* 0x000fe40000000000 */
[----:B------:R-:W-:-:S09]  /*33f60*/  VIADD R39, R41, 0xffffffff ;  /* 0xffffffff29277836 */ /* 0x000fd20000000000 */
        /* <DEDUP_REMOVED lines=41> */
[----:B------:R-:W-:Y:S01]  /*34200*/  MOV R22, RZ ;  /* 0x000000ff00167202 */ /* 0x000fe20000000f00 */
[----:B------:R-:W-:-:S04]  /*34210*/  DADD R42, R26, -1 ;  /* 0xbff000001a2a7429 */ /* 0x000fc80000000000 */
[----:B------:R-:W-:Y:S02]  /*34220*/  DADD R20, R20, UR18 ;  /* 0x0000001214147e29 */ /* 0x000fe40008000000 */
[----:B------:R-:W-:Y:S01]  /*34230*/  DADD R22, R26, -R22 ;  /* 0x000000001a167229 */ /* 0x000fe20000000816 */
        /* <DEDUP_REMOVED lines=48> */
.L_x_234:
[----:B------:R-:W-:Y:S05]  /*34540*/  BSYNC.RECONVERGENT B0 ;  /* 0x0000000000007941 */ /* 0x000fea0003800200 */
.L_x_233:
        /* <DEDUP_REMOVED lines=24> */
.L_x_236:
[----:B------:R-:W-:Y:S05]  /*346d0*/  BSYNC.RECONVERGENT B0 ;  /* 0x0000000000007941 */ /* 0x000fea0003800200 */
.L_x_235:
[----:B------:R-:W-:Y:S01]  /*346e0*/  UIADD3 UR4, UPT, UPT, UR5, 0x880, URZ ;  /* 0x0000088005047890 */ /* 0x000fe2000fffe0ff */
[----:B------:R-:W2:Y:S01]  /*346f0*/  LDL.128 R4, [UR6+0x110] ;  /* 0x00011006ff047983 */ /* 0x000ea20008100c00 */
        /* <DEDUP_REMOVED lines=47> */
[----:B------:R-:W-:-:S07]  /*349f0*/  CS2R R46, SRZ ;  /* 0x00000000002e7805 */ /* 0x000fce000001ff00 */
[----:B------:R-:W-:Y:S01]  /*34a00*/  @P0 DMUL R36, R36, R36 ;  /* 0x0000002424240228 */ /* 0x000fe20000000000 */
[----:B0-----:R-:W0:Y:S08]  /*34a10*/  @P0 I2F.F64.S16 R4, R43 ;  /* 0x0000002b00040312 */ /* 0x001e300000101c00 */
[----:B-1----:R-:W1:Y:S01]  /*34a20*/  @P0 I2F.F64.S16 R6, R42 ;  /* 0x0000002a00060312 */ /* 0x002e620000101c00 */
[----:B0-----:R-:W-:Y:S01]  /*34a30*/  @P0 DMUL R4, R26, R4 ;  /* 0x000000041a040228 */ /* 0x001fe20000000000 */
[----:B------:R-:W-:Y:S01]  /*34a40*/  FSEL R27, RZ, 1.875, !P1 ;  /* 0x3ff00000ff1b7808 */ /* 0x000fe20004800000 */
[----:B------:R-:W-:-:S06]  /*34a50*/  IMAD.MOV.U32 R26, RZ, RZ, RZ ;  /* 0x000000ffff1a7224 */ /* 0x000fcc00078e00ff */
[----:B-1----:R-:W-:Y:S02]  /*34a60*/  @P0 DFMA R6, R24, R6, R4 ;  /* 0x000000061806022b */ /* 0x002fe40000000004 */
[----:B------:R-:W-:Y:S01]  /*34a70*/  DADD R24, R32, -R26 ;  /* 0x0000000020187229 */ /* 0x000fe2000000081a */
[----:B------:R-:W-:Y:S01]  /*34a80*/  FSEL R27, RZ, 1.875, P1 ;  /* 0x3ff00000ff1b7808 */ /* 0x000fe20000800000 */
[----:B------:R-:W-:-:S05]  /*34a90*/  DADD R42, R34, -1 ;  /* 0xbff00000222a7429 */ /* 0x000fca0000000000 */
[----:B------:R-:W-:Y:S02]  /*34aa0*/  DADD R26, R34, -R26 ;  /* 0x00000000221a7229 */ /* 0x000fe4000000081a */
[----:B------:R-:W-:Y:S02]  /*34ab0*/  DADD R24, R24, UR18 ;  /* 0x0000001218187e29 */ /* 0x000fe40008000000 */
        /* <DEDUP_REMOVED lines=14> */
[C---:B------:R-:W-:Y:S01]  /*34ba0*/  VIADD R29, R39.reuse, 0x1 ;  /* 0x00000001271d7836 */ /* 0x040fe20000000000 */
[----:B------:R-:W-:Y:S01]  /*34bb0*/  @!P1 IADD3 R29, PT, PT, R39, RZ, RZ ;  /* 0x000000ff271d9210 */ /* 0x000fe20007ffe0ff */
        /* <DEDUP_REMOVED lines=31> */
.L_x_238:
[----:B------:R-:W-:Y:S05]  /*34db0*/  BSYNC.RECONVERGENT B0 ;  /* 0x0000000000007941 */ /* 0x000fea0003800200 */
.L_x_237:
        /* <DEDUP_REMOVED lines=24> */
.L_x_240:
[----:B------:R-:W-:Y:S05]  /*34f40*/  BSYNC.RECONVERGENT B0 ;  /* 0x0000000000007941 */ /* 0x000fea0003800200 */
.L_x_239:
        /* <DEDUP_REMOVED lines=50> */
[----:B------:R-:W-:-:S05]  /*35270*/  @P0 DMUL R38, R36, R36 ;  /* 0x0000002424260228 */ /* 0x000fca0000000000 */
[----:B------:R-:W-:Y:S01]  /*35280*/  DADD R36, R24, -R46 ;  /* 0x0000000018247229 */ /* 0x000fe2000000082e */
        /* <DEDUP_REMOVED lines=58> */
.L_x_242:
[----:B------:R-:W-:Y:S05]  /*35630*/  BSYNC.RECONVERGENT B0 ;  /* 0x0000000000007941 */ /* 0x000fea0003800200 */
.L_x_241:
        /* <DEDUP_REMOVED lines=24> */
.L_x_244:
[----:B------:R-:W-:Y:S05]  /*357c0*/  BSYNC.RECONVERGENT B0 ;  /* 0x0000000000007941 */ /* 0x000fea0003800200 */
.L_x_243:
[----:B------:R-:W-:Y:S01]  /*357d0*/  UIADD3 UR5, UPT, UPT, UR5, 0xaa0, URZ ;  /* 0x00000aa005057890 */ /* 0x000fe2000fffe0ff */
[----:B-----5:R-:W2:Y:S01]  /*357e0*/  LDL.128 R4, [UR6+0x330] ;  /* 0x00033006ff047983 */ /* 0x020ea20008100c00 */
[----:B------:R-:W-:-:S05]  /*357f0*/  UMOV UR4, 0x3cd6e9e0 ;  /* 0x3cd6e9e000047882 */ /* 0x000fca0000000000 */
[----:B------:R-:W-:Y:S01]  /*35800*/  UMOV UR5, 0x3fb9ea82 ;  /* 0x3fb9ea8200057882 */ /* 0x000fe20000000000 */
[----:B--2---:R-:W-:Y:S02]  /*35810*/  DADD R4, R4, UR28 ;  /* 0x0000001c04047e29 */ /* 0x004fe40008000000 */
[----:B------:R-:W-:-:S08]  /*35820*/  DADD R6, R6, -UR4 ;  /* 0x8000000406067e29 */ /* 0x000fd00008000000 */
[----:B------:R-:W-:-:S08]  /*35830*/  DADD R34, R4, R6 ;  /* 0x0000000004227229 */ /* 0x000fd00000000006 */
[----:B------:R-:W-:-:S06]  /*35840*/  DFMA R44, R34, UR20, R6 ;  /* 0x00000014222c7c2b */ /* 0x000fcc0008000006 */
[----:B------:R-:W0:Y:S08]  /*35850*/  F2I.F64.TRUNC R48, R44 ;  /* 0x0000002c00307311 */ /* 0x000e30000030d100 */
[----:B0-----:R-:W0:Y:S02]  /*35860*/  I2F.F64 R38, R48 ;  /* 0x0000003000267312 */ /* 0x001e240000201c00 */
[----:B0-----:R-:W-:Y:S01]  /*35870*/  DSETP.GEU.AND P1, PT, R44, R38, PT ;  /* 0x000000262c00722a */ /* 0x001fe20003f2e000 */
[----:B------:R-:W-:-:S13]  /*35880*/  VIADD R39, R48, 0xffffffff ;  /* 0xffffffff30277836 */ /* 0x000fda0000000000 */
        /* <DEDUP_REMOVED lines=19> */
[----:B------:R-:W-:Y:S01]  /*359c0*/  DSETP.GEU.AND P1, PT, R34, RZ, PT ;  /* 0x000000ff2200722a */ /* 0x000fe20003f2e000 */
[----:B------:R-:W-:Y:S02]  /*359d0*/  VIADD R44, R39, 0x1 ;  /* 0x00000001272c7836 */ /* 0x000fe40000000000 */
[----:B--2---:R-:W-:-:S05]  /*359e0*/  IMAD.IADD R43, R43, 0x1, R38 ;  /* 0x000000012b2b7824 */ /* 0x004fca00078e0226 */
[----:B------:R-:W-:-:S06]  /*359f0*/  LOP3.LUT R42, R43, 0xff, RZ, 0xc0, !PT ;  /* 0x000000ff2b2a7812 */ /* 0x000fcc00078ec0ff */
[----:B------:R-:W2:Y:S01]  /*35a00*/  @P1 LDL.U8 R42, [R42+UR6+0x340] ;  /* 0x000340062a2a1983 */ /* 0x000ea20008100000 */
[----:B------:R-:W-:-:S06]  /*35a10*/  LOP3.LUT R43, R44, 0xff, RZ, 0xc0, !PT ;  /* 0x000000ff2c2b7812 */ /* 0x000fcc00078ec0ff */
[----:B------:R-:W3:Y:S01]  /*35a20*/  LDL.U8 R43, [R43+UR6+0x340] ;  /* 0x000340062b2b7983 */ /* 0x000ee20008100000 */
[----:B------:R-:W-:-:S14]  /*35a30*/  DSETP.GT.AND P2, PT, R4, R6, PT ;  /* 0x000000060400722a */ /* 0x000fdc0003f44000 */
[----:B------:R-:W-:-:S05]  /*35a40*/  @P2 IMAD.MOV R44, RZ, RZ, R39 ;  /* 0x000000ffff2c2224 */ /* 0x000fca00078e0227 */
[----:B------:R-:W-:Y:S01]  /*35a50*/  LOP3.LUT R39, R44, 0xff, RZ, 0xc0, !PT ;  /* 0x000000ff2c277812 */ /* 0x000fe200078ec0ff */
[----:B------:R-:W-:-:S05]  /*35a60*/  @P0 IMAD R44, R0, 0xab, RZ ;  /* 0x000000ab002c0824 */ /* 0x000fca00078e02ff */
[----:B------:R-:W-:Y:S01]  /*35a70*/  @P0 SHF.R.U32.HI R44, RZ, 0xb, R44 ;  /* 0x0000000bff2c0819 */ /* 0x000fe2000001162c */
[----:B------:R-:W4:Y:S03]  /*35a80*/  LDL.U8 R39, [R39+UR6+0x340] ;  /* 0x0003400627277983 */ /* 0x000f260008100000 */
        /* <DEDUP_REMOVED lines=9> */
[----:B--2---:R-:W-:-:S05]  /*35b20*/  @P1 IMAD R0, R42, 0xab, RZ ;  /* 0x000000ab2a001824 */ /* 0x004fca00078e02ff */
[----:B------:R-:W-:Y:S02]  /*35b30*/  @P1 SHF.R.U32.HI R0, RZ, 0xb, R0 ;  /* 0x0000000bff001819 */ /* 0x000fe40000011600 */
[----:B---3--:R-:W-:Y:S02]  /*35b40*/  IADD3 R43, PT, PT, R43, 0x1, R38 ;  /* 0x000000012b2b7810 */ /* 0x008fe40007ffe026 */
[----:B------:R-:W-:-:S05]  /*35b50*/  @P1 PRMT R0, R0, 0x9910, RZ ;  /* 0x0000991000001816 */ /* 0x000fca00000000ff */
[----:B------:R-:W-:-:S04]  /*35b60*/  @P1 IMAD R0, R0, 0xc, RZ ;  /* 0x0000000c00001824 */ /* 0x000fc800078e02ff */
[----:B------:R-:W-:-:S05]  /*35b70*/  @P1 IMAD.MOV R0, RZ, RZ, -R0 ;  /* 0x000000ffff001224 */ /* 0x000fca00078e0a00 */
[----:B------:R-:W-:Y:S02]  /*35b80*/  @P1 PRMT R45, R0, 0x7710, RZ ;  /* 0x00007710002d1816 */ /* 0x000fe400000000ff */
[----:B------:R-:W-:-:S03]  /*35b90*/  LOP3.LUT R0, R43, 0xff, RZ, 0xc0, !PT ;  /* 0x000000ff2b007812 */ /* 0x000fc600078ec0ff */
[----:B------:R-:W-:-:S03]  /*35ba0*/  @P1 IMAD.IADD R42, R42, 0x1, R45 ;  /* 0x000000012a2a1824 */ /* 0x000fc600078e022d */
[----:B------:R-:W5:Y:S01]  /*35bb0*/  LDL.U8 R0, [R0+UR6+0x340] ;  /* 0x0003400600007983 */ /* 0x000f620008100000 */
[----:B------:R-:W-:-:S05]  /*35bc0*/  @P1 IMAD.SHL.U32 R42, R42, 0x2, RZ ;  /* 0x000000022a2a1824 */ /* 0x000fca00078e00ff */
[----:B------:R-:W-:-:S04]  /*35bd0*/  @P1 LOP3.LUT R50, R42, 0x1fe, RZ, 0xe2, !PT ;  /* 0x000001fe2a321812 */ /* 0x000fc800078ee2ff */
[----:B------:R-:W2:Y:S01]  /*35be0*/  @P1 LDC.S8 R46, c[0x3][R50+0x1] ;  /* 0x00c00040322e1b82 */ /* 0x000ea20000000200 */
[----:B0-----:R-:W0:Y:S07]  /*35bf0*/  @P0 I2F.F64.S16 R48, R48 ;  /* 0x0000003000300312 */ /* 0x001e2e0000101c00 */
[----:B------:R-:W3:Y:S01]  /*35c00*/  @P1 LDC.S8 R42, c[0x3][R50] ;  /* 0x00c00000322a1b82 */ /* 0x000ee20000000200 */
[----:B-1----:R-:W1:Y:S01]  /*35c10*/  @P0 I2F.F64.S16 R44, R44 ;  /* 0x0000002c002c0312 */ /* 0x002e620000101c00 */
[----:B------:R-:W-:Y:S01]  /*35c20*/  DFMA R14, R16, 2, R14 ;  /* 0x40000000100e782b */ /* 0x000fe2000000000e */
[----:B------:R-:W-:-:S02]  /*35c30*/  FSEL R17, RZ, 1.875, !P2 ;  /* 0x3ff00000ff117808 */ /* 0x000fc40005000000 */
[----:B------:R-:W-:Y:S01]  /*35c40*/  MOV R16, RZ ;  /* 0x000000ff00107202 */ /* 0x000fe20000000f00 */
[----:B------:R-:W-:Y:S02]  /*35c50*/  @P0 DMUL R32, R32, R32 ;  /* 0x0000002020200228 */ /* 0x000fe40000000000 */
[----:B0-----:R-:W-:Y:S02]  /*35c60*/  @P0 DMUL R26, R26, R48 ;  /* 0x000000301a1a0228 */ /* 0x001fe40000000000 */
[----:B------:R-:W-:Y:S02]  /*35c70*/  DFMA R18, R18, 4, R14 ;  /* 0x401000001212782b */ /* 0x000fe4000000000e */
[----:B------:R-:W-:Y:S01]  /*35c80*/  DADD R14, R4, -R16 ;  /* 0x00000000040e7229 */ /* 0x000fe20000000810 */
[----:B------:R-:W-:Y:S01]  /*35c90*/  FSEL R17, RZ, 1.875, P2 ;  /* 0x3ff00000ff117808 */ /* 0x000fe20001000000 */
[----:B------:R-:W-:Y:S02]  /*35ca0*/  @P0 DMUL R32, R32, R32 ;  /* 0x0000002020200228 */ /* 0x000fe40000000000 */
[----:B-1----:R-:W-:-:S03]  /*35cb0*/  @P0 DFMA R24, R24, R44, R26 ;  /* 0x0000002c1818022b */ /* 0x002fc6000000001a */
[----:B------:R-:W-:Y:S02]  /*35cc0*/  DADD R16, R6, -R16 ;  /* 0x0000000006107229 */ /* 0x000fe40000000810 */
[----:B------:R-:W-:Y:S01]  /*35cd0*/  DADD R14, R14, UR18 ;  /* 0x000000120e0e7e29 */ /* 0x000fe20008000000 */
[----:B------:R-:W-:Y:S02]  /*35ce0*/  CS2R R26, SRZ ;  /* 0x00000000001a7805 */ /* 0x000fe4000001ff00 */
[----:B------:R-:W-:Y:S02]  /*35cf0*/  @P0 DMUL R26, R32, R24 ;  /* 0x00000018201a0228 */ /* 0x000fe40000000000 */
[----:B------:R-:W-:Y:S02]  /*35d00*/  DADD R24, R4, -1 ;  /* 0xbff0000004187429 */ /* 0x000fe40000000000 */
[----:B------:R-:W-:Y:S02]  /*35d10*/  DADD R16, R16, UR18 ;  /* 0x0000001210107e29 */ /* 0x000fe40008000000 */
[----:B------:R-:W-:-:S02]  /*35d20*/  DFMA R44, -R14, R14, 0.5 ;  /* 0x3fe000000e2c742b */ /* 0x000fc4000000010e */
[----:B------:R-:W-:Y:S01]  /*35d30*/  DADD R32, R6, -1 ;  /* 0xbff0000006207429 */ /* 0x000fe20000000000 */
[----:B--2---:R-:W0:Y:S01]  /*35d40*/  @P1 I2F.F64.S16 R46, R46 ;  /* 0x0000002e002e1312 */ /* 0x004e220000101c00 */
[----:B------:R-:W-:-:S04]  /*35d50*/  DADD R24, R24, UR16 ;  /* 0x0000001018187e29 */ /* 0x000fc80008000000 */
[----:B------:R-:W-:-:S03]  /*35d60*/  DFMA R44, -R16, R16, R44 ;  /* 0x00000010102c722b */ /* 0x000fc6000000012c */
[----:B---3--:R-:W1:Y:S01]  /*35d70*/  @P1 I2F.F64.S16 R42, R42 ;  /* 0x0000002a002a1312 */ /* 0x008e620000101c00 */
[----:B------:R-:W-:Y:S02]  /*35d80*/  DADD R28, R28, R26 ;  /* 0x000000001c1c7229 */ /* 0x000fe4000000001a */
[----:B------:R-:W-:Y:S02]  /*35d90*/  DADD R32, R32, UR16 ;  /* 0x0000001020207e29 */ /* 0x000fe40008000000 */
[----:B------:R-:W-:Y:S02]  /*35da0*/  DFMA R26, -R24, R24, 0.5 ;  /* 0x3fe00000181a742b */ /* 0x000fe40000000118 */
[----:B0-----:R-:W-:Y:S02]  /*35db0*/  @P1 DMUL R6, R6, R46 ;  /* 0x0000002e06061228 */ /* 0x001fe40000000000 */
[----:B------:R-:W-:Y:S02]  /*35dc0*/  @P1 DMUL R34, R34, R34 ;  /* 0x0000002222221228 */ /* 0x000fe40000000000 */
[----:B------:R-:W-:-:S02]  /*35dd0*/  DSETP.GEU.AND P0, PT, R44, RZ, PT ;  /* 0x000000ff2c00722a */ /* 0x000fc40003f0e000 */
[----:B------:R-:W-:Y:S02]  /*35de0*/  DADD R28, R28, R40 ;  /* 0x000000001c1c7229 */ /* 0x000fe40000000028 */
[----:B------:R-:W-:Y:S01]  /*35df0*/  DFMA R26, -R32, R32, R26 ;  /* 0x00000020201a722b */ /* 0x000fe2000000011a */
[----:B------:R-:W-:Y:S01]  /*35e00*/  VIADD R40, R38, 0x1 ;  /* 0x0000000126287836 */ /* 0x000fe20000000000 */
[----:B-1----:R-:W-:Y:S01]  /*35e10*/  @P1 DFMA R6, R4, R42, R6 ;  /* 0x0000002a0406122b */ /* 0x002fe20000000006 */
[----:B------:R-:W-:Y:S01]  /*35e20*/  @!P2 IMAD.MOV R40, RZ, RZ, R38 ;  /* 0x000000ffff28a224 */ /* 0x000fe200078e0226 */
[----:B------:R-:W-:Y:S01]  /*35e30*/  @P1 DMUL R34, R34, R34 ;  /* 0x0000002222221228 */ /* 0x000fe20000000000 */
[----:B------:R-:W-:Y:S02]  /*35e40*/  BSSY.RECONVERGENT B0, `(.L_x_245) ;  /* 0x000001c000007945 */ /* 0x000fe40003800200 */
[----:B----4-:R-:W-:Y:S01]  /*35e50*/  IMAD.IADD R39, R39, 0x1, R40 ;  /* 0x0000000127277824 */ /* 0x010fe200078e0228 */
[----:B------:R-:W-:Y:S01]  /*35e60*/  CS2R R4, SRZ ;  /* 0x0000000000047805 */ /* 0x000fe2000001ff00 */
[----:B------:R-:W-:-:S02]  /*35e70*/  DSETP.GEU.AND P2, PT, R26, RZ, PT ;  /* 0x000000ff1a00722a */ /* 0x000fc40003f4e000 */
[----:B------:R-:W-:Y:S01]  /*35e80*/  DMUL R28, R28, 70 ;  /* 0x405180001c1c7828 */ /* 0x000fe20000000000 */
[----:B------:R-:W-:Y:S01]  /*35e90*/  LOP3.LUT R39, R39, 0xff, RZ, 0xc0, !PT ;  /* 0x000000ff27277812 */ /* 0x000fe200078ec0ff */
[----:B------:R-:W-:Y:S01]  /*35ea0*/  @P1 DMUL R4, R34, R6 ;  /* 0x0000000622041228 */ /* 0x000fe20000000000 */
[----:B------:R-:W-:Y:S01]  /*35eb0*/  CS2R R6, SRZ ;  /* 0x0000000000067805 */ /* 0x000fe2000001ff00 */
[----:B------:R-:W-:Y:S09]  /*35ec0*/  @!P0 BRA `(.L_x_246) ;  /* 0x00000000004c8947 */ /* 0x000ff20003800000 */
        /* <DEDUP_REMOVED lines=19> */
.L_x_246:
[----:B------:R-:W-:Y:S05]  /*36000*/  BSYNC.RECONVERGENT B0 ;  /* 0x0000000000007941 */ /* 0x000fea0003800200 */
.L_x_245:
[----:B------:R-:W-:Y:S01]  /*36010*/  BSSY.RECONVERGENT B0, `(.L_x_247) ;  /* 0x0000016000007945 */ /* 0x000fe20003800200 */
[----:B------:R-:W-:Y:S01]  /*36020*/  DMUL R28, R28, UR8 ;  /* 0x000000081c1c7c28 */ /* 0x000fe20008000000 */
[----:B------:R-:W-:Y:S02]  /*36030*/  CS2R R14, SRZ ;  /* 0x00000000000e7805 */ /* 0x000fe4000001ff00 */
[----:B------:R-:W-:Y:S08]  /*36040*/  @!P2 BRA `(.L_x_248) ;  /* 0x000000000048a947 */ /* 0x000ff00003800000 */
        /* <DEDUP_REMOVED lines=18> */
.L_x_248:
[----:B------:R-:W-:Y:S05]  /*36170*/  BSYNC.RECONVERGENT B0 ;  /* 0x0000000000007941 */ /* 0x000fea0003800200 */
.L_x_247:
[----:B------:R-:W-:Y:S01]  /*36180*/  DADD R4, R6, R4 ;  /* 0x0000000006047229 */ /* 0x000fe20000000004 */
[----:B------:R-:W-:Y:S01]  /*36190*/  BSSY.RECONVERGENT B0, `(.L_x_249) ;  /* 0x000002d000007945 */ /* 0x000fe20003800200 */
[----:B------:R-:W-:Y:S02]  /*361a0*/  DFMA R6, R20, 8, R18 ;  /* 0x402000001406782b */ /* 0x000fe40000000012 */
[----:B------:R-:W-:Y:S02]  /*361b0*/  DFMA R22, R36, 2, R22 ;  /* 0x400000002416782b */ /* 0x000fe40000000016 */
[----:B------:R-:W-:Y:S02]  /*361c0*/  DFMA R10, R12, 2, R10 ;  /* 0x400000000c0a782b */ /* 0x000fe4000000000a */
[----:B------:R-:W-:Y:S02]  /*361d0*/  DADD R4, R4, R14 ;  /* 0x0000000004047229 */ /* 0x000fe4000000000e */
[----:B------:R-:W-:-:S02]  /*361e0*/  DFMA R6, R6, R2, UR26 ;  /* 0x0000001a06067e2b */ /* 0x000fc40008000002 */
[----:B------:R-:W-:Y:S02]  /*361f0*/  DFMA R22, R28, 4, R22 ;  /* 0x401000001c16782b */ /* 0x000fe40000000016 */
[----:B------:R-:W-:Y:S02]  /*36200*/  DFMA R8, R10, R8, 0.5 ;  /* 0x3fe000000a08742b */ /* 0x000fe40000000008 */
        /* <DEDUP_REMOVED lines=26> */
[----:B0----5:R-:W-:-:S06]  /*363b0*/  LEA R0, R5, R2, 0x6 ;  /* 0x0000000205007211 */ /* 0x021fcc00078e30ff */
[----:B------:R-:W0:Y:S02]  /*363c0*/  LDC.U8 R0, c[0x3][R0+0x18] ;  /* 0x00c0060000007b82 */ /* 0x000e240000000000 */
[----:B0-----:R-:W-:-:S13]  /*363d0*/  ISETP.GT.U32.AND P0, PT, R0, 0x9, PT ;  /* 0x000000090000780c */ /* 0x001fda0003f04070 */
[----:B------:R-:W-:Y:S05]  /*363e0*/  @P0 BRA `(.L_x_250) ;  /* 0x00000000001c0947 */ /* 0x000fea0003800000 */
[----:B------:R-:W-:Y:S01]  /*363f0*/  ISETP.GT.U32.AND P0, PT, R0, 0xffff, PT ;  /* 0x0000ffff0000780c */ /* 0x000fe20003f04070 */
[----:B------:R-:W-:-:S03]  /*36400*/  IMAD.MOV.U32 R3, RZ, RZ, 0x1 ;  /* 0x00000001ff037424 */ /* 0x000fc600078e00ff */
[----:B------:R-:W-:-:S04]  /*36410*/  SEL R0, R0, 0xffff, !P0 ;  /* 0x0000ffff00007807 */ /* 0x000fc80004000000 */
[----:B------:R-:W-:-:S04]  /*36420*/  LOP3.LUT R0, R0, 0xffff, RZ, 0xc0, !PT ;  /* 0x0000ffff00007812 */ /* 0x000fc800078ec0ff */
[----:B------:R-:W-:-:S04]  /*36430*/  SHF.L.U32 R0, R3, R0, RZ ;  /* 0x0000000003007219 */ /* 0x000fc800000006ff */
[----:B------:R-:W-:-:S13]  /*36440*/  LOP3.LUT P0, RZ, R0, 0x250, RZ, 0xc0, !PT ;  /* 0x0000025000ff7812 */ /* 0x000fda000780c0ff */
[----:B------:R-:W-:Y:S05]  /*36450*/  @P0 EXIT ;  /* 0x000000000000094d */ /* 0x000fea0003800000 */
.L_x_250:
[----:B------:R-:W-:Y:S05]  /*36460*/  BSYNC.RECONVERGENT B0 ;  /* 0x0000000000007941 */ /* 0x000fea0003800200 */
.L_x_249:
[----:B------:R-:W-:Y:S01]  /*36470*/  STG.E.64 desc[UR10][R30.64], RZ ;  /* 0x000000ff1e007986 */ /* 0x000fe2000c101b0a */
[----:B------:R-:W-:Y:S05]  /*36480*/  EXIT ;  /* 0x000000000000794d */ /* 0x000fea0003800000 */
        .weak           $__internal_0_$__cuda_sm20_div_rn_f64_full
        .type           $__internal_0_$__cuda_sm20_div_rn_f64_full,@function
        .size           $__internal_0_$__cuda_sm20_div_rn_f64_full,(.L_x_309 - $__internal_0_$__cuda_sm20_div_rn_f64_full)
$__internal_0_$__cuda_sm20_div_rn_f64_full:
[C---:B------:R-:W-:Y:S01]  /*36490*/  FSETP.GEU.AND P0, PT, |R13|.reuse, 1.469367938527859385e-39, PT ;  /* 0x001000000d00780b */ /* 0x040fe20003f0e200 */
[----:B------:R-:W-:Y:S01]  /*364a0*/  IMAD.MOV.U32 R8, RZ, RZ, 0x1 ;  /* 0x00000001ff087424 */ /* 0x000fe200078e00ff */
[----:B------:R-:W-:Y:S01]  /*364b0*/  LOP3.LUT R10, R13, 0x800fffff, RZ, 0xc0, !PT ;  /* 0x800fffff0d0a7812 */ /* 0x000fe200078ec0ff */
[----:B------:R-:W-:Y:S01]  /*364c0*/  IMAD.MOV.U32 R5, RZ, RZ, 0x1ca00000 ;  /* 0x1ca00000ff057424 */ /* 0x000fe200078e00ff */
[C---:B------:R-:W-:Y:S01]  /*364d0*/  FSETP.GEU.AND P2, PT, |R15|.reuse, 1.469367938527859385e-39, PT ;  /* 0x001000000f00780b */ /* 0x040fe20003f4e200 */
[----:B------:R-:W-:Y:S01]  /*364e0*/  BSSY.RECONVERGENT B1, `(.L_x_251) ;  /* 0x0000052000017945 */ /* 0x000fe20003800200 */
[----:B------:R-:W-:Y:S01]  /*364f0*/  LOP3.LUT R11, R10, 0x3ff00000, RZ, 0xfc, !PT ;  /* 0x3ff000000a0b7812 */ /* 0x000fe200078efcff */
[----:B------:R-:W-:Y:S01]  /*36500*/  IMAD.MOV.U32 R10, RZ, RZ, R12 ;  /* 0x000000ffff0a7224 */ /* 0x000fe200078e000c */
[----:B------:R-:W-:Y:S02]  /*36510*/  LOP3.LUT R3, R15, 0x7ff00000, RZ, 0xc0, !PT ;  /* 0x7ff000000f037812 */ /* 0x000fe400078ec0ff */
[----:B------:R-:W-:-:S02]  /*36520*/  LOP3.LUT R7, R13, 0x7ff00000, RZ, 0xc0, !PT ;  /* 0x7ff000000d077812 */ /* 0x000fc400078ec0ff */
[----:B------:R-:W-:Y:S01]  /*36530*/  MOV R20, R14 ;  /* 0x0000000e00147202 */ /* 0x000fe20000000f00 */
[----:B------:R-:W-:Y:S01]  /*36540*/  @!P0 DMUL R10, R12, 8.98846567431157953865e+307 ;  /* 0x7fe000000c0a8828 */ /* 0x000fe20000000000 */
[----:B------:R-:W-:-:S03]  /*36550*/  ISETP.GE.U32.AND P1, PT, R3, R7, PT ;  /* 0x000000070300720c */ /* 0x000fc60003f26070 */
[----:B------:R-:W-:Y:S02]  /*36560*/  @!P2 LOP3.LUT R6, R13, 0x7ff00000, RZ, 0xc0, !PT ;  /* 0x7ff000000d06a812 */ /* 0x000fe400078ec0ff */
[----:B------:R-:W0:Y:S01]  /*36570*/  MUFU.RCP64H R9, R11 ;  /* 0x0000000b00097308 */ /* 0x000e220000001800 */
[----:B------:R-:W-:Y:S02]  /*36580*/  SEL R21, R5, 0x63400000, !P1 ;  /* 0x6340000005157807 */ /* 0x000fe40004800000 */
[----:B------:R-:W-:Y:S01]  /*36590*/  @!P2 ISETP.GE.U32.AND P3, PT, R3, R6, PT ;  /* 0x000000060300a20c */ /* 0x000fe20003f66070 */
[----:B------:R-:W-:Y:S01]  /*365a0*/  IMAD.MOV.U32 R6, RZ, RZ, R3 ;  /* 0x000000ffff067224 */ /* 0x000fe200078e0003 */
[----:B------:R-:W-:Y:S02]  /*365b0*/  LOP3.LUT R21, R21, 0x800fffff, R15, 0xf8, !PT ;  /* 0x800fffff15157812 */ /* 0x000fe400078ef80f */
[----:B------:R-:W-:Y:S01]  /*365c0*/  @!P0 LOP3.LUT R7, R11, 0x7ff00000, RZ, 0xc0, !PT ;  /* 0x7ff000000b078812 */ /* 0x000fe200078ec0ff */
[----:B0-----:R-:W-:-:S08]  /*365d0*/  DFMA R22, R8, -R10, 1 ;  /* 0x3ff000000816742b */ /* 0x001fd0000000080a */
[----:B------:R-:W-:-:S08]  /*365e0*/  DFMA R22, R22, R22, R22 ;  /* 0x000000161616722b */ /* 0x000fd00000000016 */
[----:B------:R-:W-:Y:S01]  /*365f0*/  DFMA R22, R8, R22, R8 ;  /* 0x000000160816722b */ /* 0x000fe20000000008 */
[----:B------:R-:W-:-:S04]  /*36600*/  @!P2 SEL R9, R5, 0x63400000, !P3 ;  /* 0x634000000509a807 */ /* 0x000fc80005800000 */
[----:B------:R-:W-:-:S03]  /*36610*/  @!P2 LOP3.LUT R24, R9, 0x80000000, R15, 0xf8, !PT ;  /* 0x800000000918a812 */ /* 0x000fc600078ef80f */
[----:B------:R-:W-:Y:S01]  /*36620*/  DFMA R8, R22, -R10, 1 ;  /* 0x3ff000001608742b */ /* 0x000fe2000000080a */
[----:B------:R-:W-:Y:S01]  /*36630*/  @!P2 LOP3.LUT R25, R24, 0x100000, RZ, 0xfc, !PT ;  /* 0x001000001819a812 */ /* 0x000fe200078efcff */
[----:B------:R-:W-:-:S06]  /*36640*/  @!P2 IMAD.MOV.U32 R24, RZ, RZ, RZ ;  /* 0x000000ffff18a224 */ /* 0x000fcc00078e00ff */
[----:B------:R-:W-:Y:S02]  /*36650*/  DFMA R22, R22, R8, R22 ;  /* 0x000000081616722b */ /* 0x000fe40000000016 */
[----:B------:R-:W-:Y:S01]  /*36660*/  @!P2 DFMA R20, R20, 2, -R24 ;  /* 0x400000001414a82b */ /* 0x000fe20000000818 */
[----:B------:R-:W-:-:S07]  /*36670*/  VIADD R9, R7, 0xffffffff ;  /* 0xffffffff07097836 */ /* 0x000fce0000000000 */
[----:B------:R-:W-:Y:S02]  /*36680*/  DMUL R24, R22, R20 ;  /* 0x0000001416187228 */ /* 0x000fe40000000000 */
[----:B------:R-:W-:-:S05]  /*36690*/  @!P2 LOP3.LUT R6, R21, 0x7ff00000, RZ, 0xc0, !PT ;  /* 0x7ff000001506a812 */ /* 0x000fca00078ec0ff */
[----:B------:R-:W-:Y:S01]  /*366a0*/  VIADD R8, R6, 0xffffffff ;  /* 0xffffffff06087836 */ /* 0x000fe20000000000 */
[----:B------:R-:W-:-:S04]  /*366b0*/  DFMA R26, R24, -R10, R20 ;  /* 0x8000000a181a722b */ /* 0x000fc80000000014 */
[----:B------:R-:W-:-:S04]  /*366c0*/  ISETP.GT.U32.AND P0, PT, R8, 0x7feffffe, PT ;  /* 0x7feffffe0800780c */ /* 0x000fc80003f04070 */
[----:B------:R-:W-:Y:S01]  /*366d0*/  ISETP.GT.U32.OR P0, PT, R9, 0x7feffffe, P0 ;  /* 0x7feffffe0900780c */ /* 0x000fe20000704470 */
[----:B------:R-:W-:-:S12]  /*366e0*/  DFMA R26, R22, R26, R24 ;  /* 0x0000001a161a722b */ /* 0x000fd80000000018 */
[----:B------:R-:W-:Y:S05]  /*366f0*/  @P0 BRA `(.L_x_252) ;  /* 0x00000000006c0947 */ /* 0x000fea0003800000 */
[----:B------:R-:W-:-:S04]  /*36700*/  LOP3.LUT R8, R13, 0x7ff00000, RZ, 0xc0, !PT ;  /* 0x7ff000000d087812 */ /* 0x000fc800078ec0ff */
[CC--:B------:R-:W-:Y:S02]  /*36710*/  VIADDMNMX R6, R3.reuse, -R8.reuse, 0xb9600000, !PT ;  /* 0xb960000003067446 */ /* 0x0c0fe40007800908 */
[----:B------:R-:W-:Y:S02]  /*36720*/  ISETP.GE.U32.AND P0, PT, R3, R8, PT ;  /* 0x000000080300720c */ /* 0x000fe40003f06070 */
[----:B------:R-:W-:Y:S02]  /*36730*/  VIMNMX R3, PT, PT, R6, 0x46a00000, PT ;  /* 0x46a0000006037848 */ /* 0x000fe40003fe0100 */
[----:B------:R-:W-:-:S04]  /*36740*/  SEL R6, R5, 0x63400000, !P0 ;  /* 0x6340000005067807 */ /* 0x000fc80004000000 */
[----:B------:R-:W-:Y:S01]  /*36750*/  IADD3 R3, PT, PT, -R6, R3, RZ ;  /* 0x0000000306037210 */ /* 0x000fe20007ffe1ff */
[----:B------:R-:W-:-:S04]  /*36760*/  IMAD.MOV.U32 R6, RZ, RZ, RZ ;  /* 0x000000ffff067224 */ /* 0x000fc800078e00ff */
[----:B------:R-:W-:-:S06]  /*36770*/  VIADD R7, R3, 0x7fe00000 ;  /* 0x7fe0000003077836 */ /* 0x000fcc0000000000 */
[----:B------:R-:W-:-:S10]  /*36780*/  DMUL R8, R26, R6 ;  /* 0x000000061a087228 */ /* 0x000fd40000000000 */
[----:B------:R-:W-:-:S13]  /*36790*/  FSETP.GTU.AND P0, PT, |R9|, 1.469367938527859385e-39, PT ;  /* 0x001000000900780b */ /* 0x000fda0003f0c200 */
[----:B------:R-:W-:Y:S05]  /*367a0*/  @P0 BRA `(.L_x_253) ;  /* 0x0000000000940947 */ /* 0x000fea0003800000 */
[----:B------:R-:W-:-:S06]  /*367b0*/  DFMA R10, R26, -R10, R20 ;  /* 0x8000000a1a0a722b */ /* 0x000fcc0000000014 */
[----:B------:R-:W-:-:S04]  /*367c0*/  IMAD.MOV.U32 R10, RZ, RZ, RZ ;  /* 0x000000ffff0a7224 */ /* 0x000fc800078e00ff */
[C---:B------:R-:W-:Y:S02]  /*367d0*/  FSETP.NEU.AND P0, PT, R11.reuse, RZ, PT ;  /* 0x000000ff0b00720b */ /* 0x040fe40003f0d000 */
[----:B------:R-:W-:-:S04]  /*367e0*/  LOP3.LUT R13, R11, 0x80000000, R13, 0x48, !PT ;  /* 0x800000000b0d7812 */ /* 0x000fc800078e480d */
[----:B------:R-:W-:-:S07]  /*367f0*/  LOP3.LUT R11, R13, R7, RZ, 0xfc, !PT ;  /* 0x000000070d0b7212 */ /* 0x000fce00078efcff */
[----:B------:R-:W-:Y:S05]  /*36800*/  @!P0 BRA `(.L_x_253) ;  /* 0x00000000007c8947 */ /* 0x000fea0003800000 */
[----:B------:R-:W-:Y:S01]  /*36810*/  IMAD.MOV R7, RZ, RZ, -R3 ;  /* 0x000000ffff077224 */ /* 0x000fe200078e0a03 */
[----:B------:R-:W-:Y:S01]  /*36820*/  MOV R6, RZ ;  /* 0x000000ff00067202 */ /* 0x000fe20000000f00 */
[----:B------:R-:W-:Y:S01]  /*36830*/  DMUL.RP R10, R26, R10 ;  /* 0x0000000a1a0a7228 */ /* 0x000fe20000008000 */
[----:B------:R-:W-:-:S04]  /*36840*/  IADD3 R3, PT, PT, -R3, -0x43300000, RZ ;  /* 0xbcd0000003037810 */ /* 0x000fc80007ffe1ff */
[----:B------:R-:W-:-:S05]  /*36850*/  DFMA R6, R8, -R6, R26 ;  /* 0x800000060806722b */ /* 0x000fca000000001a */
[----:B------:R-:W-:-:S05]  /*36860*/  LOP3.LUT R13, R11, R13, RZ, 0x3c, !PT ;  /* 0x0000000d0b0d7212 */ /* 0x000fca00078e3cff */
[----:B------:R-:W-:-:S04]  /*36870*/  FSETP.NEU.AND P0, PT, |R7|, R3, PT ;  /* 0x000000030700720b */ /* 0x000fc80003f0d200 */
[----:B------:R-:W-:Y:S02]  /*36880*/  FSEL R8, R10, R8, !P0 ;  /* 0x000000080a087208 */ /* 0x000fe40004000000 */
[----:B------:R-:W-:Y:S01]  /*36890*/  FSEL R9, R13, R9, !P0 ;  /* 0x000000090d097208 */ /* 0x000fe20004000000 */
[----:B------:R-:W-:Y:S06]  /*368a0*/  BRA `(.L_x_253) ;  /* 0x0000000000547947 */ /* 0x000fec0003800000 */
.L_x_252:
[----:B------:R-:W-:-:S14]  /*368b0*/  DSETP.NAN.AND P0, PT, R14, R14, PT ;  /* 0x0000000e0e00722a */ /* 0x000fdc0003f08000 */
[----:B------:R-:W-:Y:S05]  /*368c0*/  @P0 BRA `(.L_x_254) ;  /* 0x0000000000440947 */ /* 0x000fea0003800000 */
[----:B------:R-:W-:-:S14]  /*368d0*/  DSETP.NAN.AND P0, PT, R12, R12, PT ;  /* 0x0000000c0c00722a */ /* 0x000fdc0003f08000 */
[----:B------:R-:W-:Y:S05]  /*368e0*/  @P0 BRA `(.L_x_255) ;  /* 0x0000000000300947 */ /* 0x000fea0003800000 */
[----:B------:R-:W-:Y:S01]  /*368f0*/  ISETP.NE.AND P0, PT, R6, R7, PT ;  /* 0x000000070600720c */ /* 0x000fe20003f05270 */
[----:B------:R-:W-:Y:S02]  /*36900*/  IMAD.MOV.U32 R8, RZ, RZ, 0x0 ;  /* 0x00000000ff087424 */ /* 0x000fe400078e00ff */
[----:B------:R-:W-:-:S10]  /*36910*/  IMAD.MOV.U32 R9, RZ, RZ, -0x80000 ;  /* 0xfff80000ff097424 */ /* 0x000fd400078e00ff */
[----:B------:R-:W-:Y:S05]  /*36920*/  @!P0 BRA `(.L_x_253) ;  /* 0x0000000000348947 */ /* 0x000fea0003800000 */
[----:B------:R-:W-:Y:S02]  /*36930*/  ISETP.NE.AND P0, PT, R6, 0x7ff00000, PT ;  /* 0x7ff000000600780c */ /* 0x000fe40003f05270 */
[----:B------:R-:W-:Y:S02]  /*36940*/  LOP3.LUT R9, R15, 0x80000000, R13, 0x48, !PT ;  /* 0x800000000f097812 */ /* 0x000fe400078e480d */
[----:B------:R-:W-:-:S13]  /*36950*/  ISETP.EQ.OR P0, PT, R7, RZ, !P0 ;  /* 0x000000ff0700720c */ /* 0x000fda0004702670 */
[----:B------:R-:W-:Y:S01]  /*36960*/  @P0 LOP3.LUT R3, R9, 0x7ff00000, RZ, 0xfc, !PT ;  /* 0x7ff0000009030812 */ /* 0x000fe200078efcff */
[----:B------:R-:W-:Y:S02]  /*36970*/  @!P0 IMAD.MOV.U32 R8, RZ, RZ, RZ ;  /* 0x000000ffff088224 */ /* 0x000fe400078e00ff */
[----:B------:R-:W-:Y:S01]  /*36980*/  @P0 IMAD.MOV.U32 R8, RZ, RZ, RZ ;  /* 0x000000ffff080224 */ /* 0x000fe200078e00ff */
[----:B------:R-:W-:Y:S01]  /*36990*/  @P0 MOV R9, R3 ;  /* 0x0000000300090202 */ /* 0x000fe20000000f00 */
[----:B------:R-:W-:Y:S06]  /*369a0*/  BRA `(.L_x_253) ;  /* 0x0000000000147947 */ /* 0x000fec0003800000 */
.L_x_255:
[----:B------:R-:W-:Y:S01]  /*369b0*/  LOP3.LUT R9, R13, 0x80000, RZ, 0xfc, !PT ;  /* 0x000800000d097812 */ /* 0x000fe200078efcff */
[----:B------:R-:W-:Y:S01]  /*369c0*/  IMAD.MOV.U32 R8, RZ, RZ, R12 ;  /* 0x000000ffff087224 */ /* 0x000fe200078e000c */
[----:B------:R-:W-:Y:S06]  /*369d0*/  BRA `(.L_x_253) ;  /* 0x0000000000087947 */ /* 0x000fec0003800000 */
.L_x_254:
[----:B------:R-:W-:Y:S01]  /*369e0*/  LOP3.LUT R9, R15, 0x80000, RZ, 0xfc, !PT ;  /* 0x000800000f097812 */ /* 0x000fe200078efcff */
[----:B------:R-:W-:-:S07]  /*369f0*/  IMAD.MOV.U32 R8, RZ, RZ, R14 ;  /* 0x000000ffff087224 */ /* 0x000fce00078e000e */
.L_x_253:
[----:B------:R-:W-:Y:S05]  /*36a00*/  BSYNC.RECONVERGENT B1 ;  /* 0x0000000000017941 */ /* 0x000fea0003800200 */
.L_x_251:
[----:B------:R-:W-:-:S04]  /*36a10*/  IMAD.MOV.U32 R5, RZ, RZ, 0x0 ;  /* 0x00000000ff057424 */ /* 0x000fc800078e00ff */
[----:B------:R-:W-:Y:S05]  /*36a20*/  RET.REL.NODEC R4 `(_Z19part2ElectricBooglomjPm) ;  /* 0xfffffc9404747950 */ /* 0x000fea0003c3ffff */
.L_x_256:
[----:B------:R-:W-:-:S00]  /*36a30*/  BRA `(.L_x_256) ;  /* 0xfffffffc00fc7947 */ /* 0x000fc0000383ffff */
[----:B------:R-:W-:-:S00]  /*36a40*/  NOP ;  /* 0x0000000000007918 */ /* 0x000fc00000000000 */
        /* <DEDUP_REMOVED lines=11> */
.L_x_309:


//--------------------- .text._Z23checkSeedBiomesHumiditymPjPm --------------------------
	.section	.text._Z23checkSeedBiomesHumiditymPjPm,"ax",@progbits
	.align	128
.text._Z23checkSeedBiomesHumiditymPjPm:
        .type           _Z23checkSeedBiomesHumiditymPjPm,@function
        .size           _Z23checkSeedBiomesHumiditymPjPm,(.L_x_311 - _Z23checkSeedBiomesHumiditymPjPm)
        .other          _Z23checkSeedBiomesHumiditymPjPm,@"STO_CUDA_ENTRY STV_DEFAULT"
_Z23checkSeedBiomesHumiditymPjPm:
[----:B------:R-:W0:Y:S01]  /*0000*/  LDC R1, c[0x0][0x37c] ;  /* 0x0000df00ff017b82 */ /* 0x000e220000000800 */
[----:B------:R-:W1:Y:S07]  /*0010*/  S2R R47, SR_TID.X ;  /* 0x00000000002f7919 */ /* 0x000e6e0000002100 */
[----:B------:R-:W1:Y:S01]  /*0020*/  S2UR UR4, SR_CTAID.X ;  /* 0x00000000000479c3 */ /* 0x000e620000002500 */
[----:B------:R-:W2:Y:S01]  /*0030*/  LDCU.64 UR6, c[0x0][0x380] ;  /* 0x00007000ff0677ac */ /* 0x000ea20008000a00 */
[----:B0-----:R-:W-:-:S02]  /*0040*/  VIADD R1, R1, 0xfffffbc0 ;  /* 0xfffffbc001017836 */ /* 0x001fc40000000000 */
[----:B------:R-:W-:Y:S02]  /*0050*/  HFMA2 R14, -RZ, RZ, 0, 0 ;  /* 0x00000000ff0e7431 */ /* 0x000fe400000001ff */
[----:B------:R-:W-:Y:S01]  /*0060*/  IMAD.MOV.U32 R7, RZ, RZ, RZ ;  /* 0x000000ffff077224 */ /* 0x000fe200078e00ff */
[----:B------:R-:W-:Y:S01]  /*0070*/  CS2R R16, SRZ ;  /* 0x0000000000107805 */ /* 0x000fe2000001ff00 */
[----:B------:R-:W-:Y:S01]  /*0080*/  IMAD.MOV.U32 R15, RZ, RZ, 0x3ff00000 ;  /* 0x3ff00000ff0f7424 */ /* 0x000fe200078e00ff */
[----:B------:R-:W1:Y:S01]  /*0090*/  LDC R12, c[0x0][0x360] ;  /* 0x0000d800ff0c7b82 */ /* 0x000e620000000800 */
[----:B------:R-:W-:Y:S02]  /*00a0*/  IMAD.MOV.U32 R18, RZ, RZ, 0x0 ;  /* 0x00000000ff127424 */ /* 0x000fe400078e00ff */
[----:B------:R-:W-:-:S05]  /*00b0*/  IMAD.MOV.U32 R19, RZ, RZ, 0x3ff00000 ;  /* 0x3ff00000ff137424 */ /* 0x000fca00078e00ff */
[----:B------:R-:W0:Y:S01]  /*00c0*/  S2UR UR5, SR_CgaCtaId ;  /* 0x00000000000579c3 */ /* 0x000e220000008800 */
[----:B-1----:R-:W-:Y:S01]  /*00d0*/  IMAD R12, R12, UR4, R47 ;  /* 0x000000040c0c7c24 */ /* 0x002fe2000f8e022f */
[----:B------:R-:W-:-:S04]  /*00e0*/  UMOV UR4, 0x400 ;  /* 0x0000040000047882 */ /* 0x000fc80000000000 */
[----:B--2---:R-:W-:Y:S01]  /*00f0*/  IADD3 R12, P0, PT, R12, UR6, RZ ;  /* 0x000000060c0c7c10 */ /* 0x004fe2000ff1e0ff */
[----:B------:R-:W1:Y:S04]  /*0100*/  LDCU UR6, c[0x0][0x2f8] ;  /* 0x00005f00ff0677ac */ /* 0x000e680008000800 */
[----:B------:R-:W-:Y:S01]  /*0110*/  IMAD.X R13, RZ, RZ, UR7, P0 ;  /* 0x00000007ff0d7e24 */ /* 0x000fe200080e06ff */
[----:B0-----:R-:W-:Y:S01]  /*0120*/  ULEA UR4, UR5, UR4, 0x18 ;  /* 0x0000000405047291 */ /* 0x001fe2000f8ec0ff */
[----:B------:R-:W-:-:S04]  /*0130*/  IMAD.WIDE.U32 R2, R12, 0x9b83, RZ ;  /* 0x00009b830c027825 */ /* 0x000fc800078e00ff */
[----:B------:R-:W-:Y:S01]  /*0140*/  IMAD R5, R13, 0x9b83, RZ ;  /* 0x00009b830d057824 */ /* 0x000fe200078e02ff */
[----:B------:R-:W-:-:S03]  /*0150*/  LOP3.LUT R46, R2, 0xdeece66d, RZ, 0x3c, !PT ;  /* 0xdeece66d022e7812 */ /* 0x000fc600078e3cff */
[----:B------:R-:W-:Y:S01]  /*0160*/  IMAD.IADD R4, R3, 0x1, R5 ;  /* 0x0000000103047824 */ /* 0x000fe200078e0205 */
[----:B------:R-:W-:Y:S01]  /*0170*/  IADD3 R5, PT, PT, R47, UR4, RZ ;  /* 0x000000042f057c10 */ /* 0x000fe2000fffe0ff */
[----:B-1----:R-:W-:-:S03]  /*0180*/  VIADD R6, R1, UR6 ;  /* 0x0000000601067c36 */ /* 0x002fc60008000000 */
[----:B------:R-:W-:-:S04]  /*0190*/  LOP3.LUT R4, R4, 0xffff, RZ, 0xc0, !PT ;  /* 0x0000ffff04047812 */ /* 0x000fc800078ec0ff */
[----:B------:R-:W-:-:S07]  /*01a0*/  LOP3.LUT R4, R4, 0x5, RZ, 0x3c, !PT ;  /* 0x0000000504047812 */ /* 0x000fce00078e3cff */
.L_x_270:
[----:B---3--:R-:W-:Y:S01]  /*01b0*/  IMAD.MOV.U32 R0, RZ, RZ, 0x1 ;  /* 0x00000001ff007424 */ /* 0x008fe200078e00ff */
[----:B------:R-:W-:Y:S01]  /*01c0*/  MOV R9, 0x5 ;  /* 0x0000000500097802 */ /* 0x000fe20000000f00 */
[----:B------:R-:W-:Y:S01]  /*01d0*/  IMAD.MOV.U32 R10, RZ, RZ, 0x6 ;  /* 0x00000006ff0a7424 */ /* 0x000fe200078e00ff */
[----:B------:R-:W-:Y:S01]  /*01e0*/  MOV R21, 0x14 ;  /* 0x0000001400157802 */ /* 0x000fe20000000f00 */
[----:B------:R-:W-:Y:S01]  /*01f0*/  IMAD.MOV.U32 R2, RZ, RZ, 0x2 ;  /* 0x00000002ff027424 */ /* 0x000fe200078e00ff */
[----:B------:R0:W-:Y:S01]  /*0200*/  STS.U8 [R47+UR4+0x80], R0 ;  /* 0x000080002f007988 */ /* 0x0001e20008000004 */
[----:B------:R-:W-:Y:S02]  /*0210*/  IMAD.MOV.U32 R20, RZ, RZ, 0x9 ;  /* 0x00000009ff147424 */ /* 0x000fe400078e00ff */
[----:B------:R-:W-:Y:S01]  /*0220*/  IMAD.MOV.U32 R8, RZ, RZ, 0x4 ;  /* 0x00000004ff087424 */ /* 0x000fe200078e00ff */
[----:B------:R1:W-:Y:S01]  /*0230*/  STS.U8 [R47+UR4+0x100], R2 ;  /* 0x000100022f007988 */ /* 0x0003e20008000004 */
[----:B------:R-:W-:-:S02]  /*0240*/  IMAD.MOV.U32 R11, RZ, RZ, 0x8 ;  /* 0x00000008ff0b7424 */ /* 0x000fc400078e00ff */
[----:B------:R-:W-:Y:S01]  /*0250*/  IMAD.MOV.U32 R3, RZ, RZ, 0x3 ;  /* 0x00000003ff037424 */ /* 0x000fe200078e00ff */
[----:B------:R2:W-:Y:S01]  /*0260*/  STS.U8 [R47+UR4+0x200], R8 ;  /* 0x000200082f007988 */ /* 0x0005e20008000004 */
[----:B------:R-:W-:Y:S01]  /*0270*/  IMAD.MOV.U32 R22, RZ, RZ, 0x15 ;  /* 0x00000015ff167424 */ /* 0x000fe200078e00ff */
[----:B0-----:R-:W-:Y:S01]  /*0280*/  PRMT R0, R10, 0x7610, R0 ;  /* 0x000076100a007816 */ /* 0x001fe20000000000 */
[----:B------:R-:W-:Y:S01]  /*0290*/  IMAD.MOV.U32 R10, RZ, RZ, 0x7 ;  /* 0x00000007ff0a7424 */ /* 0x000fe200078e00ff */
        /* <DEDUP_REMOVED lines=8> */
[----:B------:R-:W-:Y:S01]  /*0320*/  IMAD.MOV.U32 R25, RZ, RZ, 0xef ;  /* 0x000000efff197424 */ /* 0x000fe200078e00ff */
[----:B0-----:R-:W-:Y:S01]  /*0330*/  MOV R11, 0xf ;  /* 0x0000000f000b7802 */ /* 0x001fe20000000f00 */
[----:B------:R-:W-:Y:S01]  /*0340*/  IMAD.MOV.U32 R26, RZ, RZ, 0xf8 ;  /* 0x000000f8ff1a7424 */ /* 0x000fe200078e00ff */
[----:B------:R0:W-:Y:S01]  /*0350*/  STS.U8 [R47+UR4+0x300], R0 ;  /* 0x000300002f007988 */ /* 0x0001e20008000004 */
[----:B------:R-:W-:Y:S02]  /*0360*/  IMAD.MOV.U32 R27, RZ, RZ, 0xf9 ;  /* 0x000000f9ff1b7424 */ /* 0x000fe400078e00ff */
[----:B-1----:R-:W-:Y:S01]  /*0370*/  IMAD.MOV.U32 R10, RZ, RZ, 0xe ;  /* 0x0000000eff0a7424 */ /* 0x002fe200078e00ff */
[----:B------:R1:W-:Y:S01]  /*0380*/  STS.U8 [R47+UR4+0x180], R3 ;  /* 0x000180032f007988 */ /* 0x0003e20008000004 */
[----:B------:R-:W-:-:S03]  /*0390*/  IMAD.MOV.U32 R28, RZ, RZ, 0xfa ;  /* 0x000000faff1c7424 */ /* 0x000fc600078e00ff */
[----:B--2---:R-:W-:Y:S01]  /*03a0*/  PRMT R2, R10, 0x7610, R2 ;  /* 0x000076100a027816 */ /* 0x004fe20000000002 */
[----:B------:R2:W-:Y:S01]  /*03b0*/  STS.U8 [R47+UR4+0x580], R8 ;  /* 0x000580082f007988 */ /* 0x0005e20008000004 */
[----:B0-----:R-:W-:Y:S01]  /*03c0*/  IMAD.MOV.U32 R0, RZ, RZ, 0xc ;  /* 0x0000000cff007424 */ /* 0x001fe200078e00ff */
[----:B------:R-:W-:Y:S02]  /*03d0*/  PRMT R10, R11, 0x7610, R10 ;  /* 0x000076100b0a7816 */ /* 0x000fe4000000000a */
[----:B------:R-:W-:Y:S01]  /*03e0*/  PRMT R11, R20, 0x7610, R11 ;  /* 0x00007610140b7816 */ /* 0x000fe2000000000b */
[----:B------:R-:W-:Y:S01]  /*03f0*/  IMAD.MOV.U32 R20, RZ, RZ, 0x13 ;  /* 0x00000013ff147424 */ /* 0x000fe200078e00ff */
[----:B-1----:R-:W-:Y:S01]  /*0400*/  MOV R3, 0xa ;  /* 0x0000000a00037802 */ /* 0x002fe20000000f00 */
[----:B------:R0:W-:Y:S01]  /*0410*/  STS.U8 [R47+UR4+0x600], R0 ;  /* 0x000600002f007988 */ /* 0x0001e20008000004 */
[----:B--2---:R-:W-:-:S03]  /*0420*/  IMAD.MOV.U32 R8, RZ, RZ, 0x12 ;  /* 0x00000012ff087424 */ /* 0x004fc600078e00ff */
[----:B------:R1:W-:Y:S04]  /*0430*/  STS.U8 [R47+UR4+0x500], R3 ;  /* 0x000500032f007988 */ /* 0x0003e80008000004 */
        /* <DEDUP_REMOVED lines=24> */
[----:B0-----:R-:W-:Y:S01]  /*05c0*/  PRMT R2, R8, 0x7610, R2 ;  /* 0x0000761008027816 */ /* 0x001fe20000000002 */
[----:B------:R-:W-:Y:S02]  /*05d0*/  IMAD.MOV.U32 R8, RZ, RZ, 0x1b ;  /* 0x0000001bff087424 */ /* 0x000fe400078e00ff */
[----:B------:R0:W-:Y:S01]  /*05e0*/  STS.U8 [R47+UR4+0xc00], R3 ;  /* 0x000c00032f007988 */ /* 0x0001e20008000004 */
[----:B-1----:R-:W-:-:S03]  /*05f0*/  PRMT R0, R21, 0x7610, R0 ;  /* 0x0000761015007816 */ /* 0x002fc60000000000 */
[----:B------:R1:W-:Y:S01]  /*0600*/  STS.U8 [R47+UR4+0xb80], R11 ;  /* 0x000b800b2f007988 */ /* 0x0003e20008000004 */
[----:B------:R-:W-:Y:S02]  /*0610*/  MOV R21, 0x28 ;  /* 0x0000002800157802 */ /* 0x000fe40000000f00 */
[----:B--2---:R-:W-:Y:S01]  /*0620*/  PRMT R10, R20, 0x7610, R10 ;  /* 0x00007610140a7816 */ /* 0x004fe2000000000a */
[----:B------:R-:W-:Y:S01]  /*0630*/  IMAD.MOV.U32 R20, RZ, RZ, 0x24 ;  /* 0x00000024ff147424 */ /* 0x000fe200078e00ff */
        /* <DEDUP_REMOVED lines=16> */
[----:B------:R0:W-:Y:S02]  /*0740*/  STS.U8 [R47+UR4+0xf00], R0 ;  /* 0x000f00002f007988 */ /* 0x0001e40008000004 */
[----:B-1----:R-:W-:Y:S02]  /*0750*/  PRMT R2, R3, 0x7610, R2 ;  /* 0x0000761003027816 */ /* 0x002fe40000000002 */
[----:B------:R1:W-:Y:S01]  /*0760*/  STS.U8 [R47+UR4+0x1080], R11 ;  /* 0x0010800b2f007988 */ /* 0x0003e20008000004 */
[----:B------:R-:W-:Y:S01]  /*0770*/  PRMT R3, R20, 0x7610, R3 ;  /* 0x0000761014037816 */ /* 0x000fe20000000003 */
[----:B------:R-:W-:Y:S01]  /*0780*/  IMAD.MOV.U32 R20, RZ, RZ, 0x2c ;  /* 0x0000002cff147424 */ /* 0x000fe200078e00ff */
[----:B--2---:R-:W-:Y:S01]  /*0790*/  MOV R9, 0x23 ;  /* 0x0000002300097802 */ /* 0x004fe20000000f00 */
[----:B------:R2:W-:Y:S01]  /*07a0*/  STS.U8 [R47+UR4+0xd80], R8 ;  /* 0x000d80082f007988 */ /* 0x0005e20008000004 */
[----:B0-----:R-:W-:-:S03]  /*07b0*/  IMAD.MOV.U32 R0, RZ, RZ, 0x25 ;  /* 0x00000025ff007424 */ /* 0x001fc600078e00ff */
[----:B------:R0:W-:Y:S01]  /*07c0*/  STS.U8 [R47+UR4+0x1180], R9 ;  /* 0x001180092f007988 */ /* 0x0001e20008000004 */
[----:B-1----:R-:W-:-:S03]  /*07d0*/  PRMT R11, R21, 0x7610, R11 ;  /* 0x00007610150b7816 */ /* 0x002fc6000000000b */
[----:B------:R1:W-:Y:S01]  /*07e0*/  STS.U8 [R47+UR4+0x1280], R0 ;  /* 0x001280002f007988 */ /* 0x0003e20008000004 */
[----:B------:R-:W-:Y:S01]  /*07f0*/  MOV R21, 0x2d ;  /* 0x0000002d00157802 */ /* 0x000fe20000000f00 */
[----:B--2---:R-:W-:Y:S02]  /*0800*/  IMAD.MOV.U32 R8, RZ, RZ, 0x22 ;  /* 0x00000022ff087424 */ /* 0x004fe400078e00ff */
        /* <DEDUP_REMOVED lines=29> */
[----:B--2---:R-:W-:Y:S02]  /*09e0*/  PRMT R9, R11, 0x7610, R9 ;  /* 0x000076100b097816 */ /* 0x004fe40000000009 */
[----:B------:R-:W-:Y:S01]  /*09f0*/  PRMT R11, R20, 0x7610, R11 ;  /* 0x00007610140b7816 */ /* 0x000fe2000000000b */
[----:B------:R2:W-:Y:S01]  /*0a00*/  STS.U8 [R47+UR4+0x1900], R0 ;  /* 0x001900002f007988 */ /* 0x0005e20008000004 */
[----:B0-----:R-:W-:Y:S01]  /*0a10*/  IMAD.MOV.U32 R8, RZ, RZ, 0x2f ;  /* 0x0000002fff087424 */ /* 0x001fe200078e00ff */
        /* <DEDUP_REMOVED lines=18> */
[----:B--2---:R-:W-:Y:S02]  /*0b40*/  PRMT R8, R21, 0x7610, R8 ;  /* 0x0000761015087816 */ /* 0x004fe40000000008 */
[----:B------:R-:W-:Y:S01]  /*0b50*/  MOV R21, 0x41 ;  /* 0x0000004100157802 */ /* 0x000fe20000000f00 */
[----:B------:R2:W-:Y:S03]  /*0b60*/  STS.U8 [R47+UR4+0x1e00], R10 ;  /* 0x001e000a2f007988 */ /* 0x0005e60008000004 */
[----:B0-----:R-:W-:Y:S01]  /*0b70*/  PRMT R2, R21, 0x7610, R2 ;  /* 0x0000761015027816 */ /* 0x001fe20000000002 */
[----:B------:R0:W-:Y:S01]  /*0b80*/  STS.U8 [R47+UR4+0x1f80], R11 ;  /* 0x001f800b2f007988 */ /* 0x0001e20008000004 */
[----:B-1----:R-:W-:Y:S01]  /*0b90*/  PRMT R9, R20, 0x7610, R9 ;  /* 0x0000761014097816 */ /* 0x002fe20000000009 */
[----:B------:R-:W-:-:S02]  /*0ba0*/  IMAD.MOV.U32 R20, RZ, RZ, 0x47 ;  /* 0x00000047ff147424 */ /* 0x000fc400078e00ff */
[----:B------:R1:W-:Y:S01]  /*0bb0*/  STS.U8 [R47+UR4+0x2080], R2 ;  /* 0x002080022f007988 */ /* 0x0003e20008000004 */
[----:B------:R-:W-:Y:S02]  /*0bc0*/  IMAD.MOV.U32 R21, RZ, RZ, 0x51 ;  /* 0x00000051ff157424 */ /* 0x000fe400078e00ff */
[----:B--2---:R-:W-:Y:S01]  /*0bd0*/  IMAD.MOV.U32 R10, RZ, RZ, 0x44 ;  /* 0x00000044ff0a7424 */ /* 0x004fe200078e00ff */
[----:B------:R2:W-:Y:S01]  /*0be0*/  STS.U8 [R47+UR4+0x2000], R0 ;  /* 0x002000002f007988 */ /* 0x0005e20008000004 */
[----:B0-----:R-:W-:-:S03]  /*0bf0*/  MOV R11, 0x46 ;  /* 0x00000046000b7802 */ /* 0x001fc60000000f00 */
        /* <DEDUP_REMOVED lines=9> */
[----:B-1----:R-:W-:Y:S02]  /*0c90*/  PRMT R9, R10, 0x7610, R9 ;  /* 0x000076100a097816 */ /* 0x002fe40000000009 */
[----:B------:R-:W-:Y:S01]  /*0ca0*/  PRMT R10, R20, 0x7610, R10 ;  /* 0x00007610140a7816 */ /* 0x000fe2000000000a */
[----:B------:R1:W-:Y:S01]  /*0cb0*/  STS.U8 [R47+UR4+0x2480], R11 ;  /* 0x0024800b2f007988 */ /* 0x0003e20008000004 */
[----:B--2---:R-:W-:Y:S01]  /*0cc0*/  IMAD.MOV.U32 R8, RZ, RZ, 0x43 ;  /* 0x00000043ff087424 */ /* 0x004fe200078e00ff */
[----:B------:R-:W-:Y:S02]  /*0cd0*/  MOV R20, 0x50 ;  /* 0x0000005000147802 */ /* 0x000fe40000000f00 */
        /* <DEDUP_REMOVED lines=19> */
[----:B------:R1:W-:Y:S03]  /*0e10*/  STS.U8 [R47+UR4+0x2800], R11 ;  /* 0x0028000b2f007988 */ /* 0x0003e60008000004 */
[----:B--2---:R-:W-:Y:S01]  /*0e20*/  PRMT R2, R21, 0x7610, R2 ;  /* 0x0000761015027816 */ /* 0x004fe20000000002 */
[----:B------:R2:W-:Y:S01]  /*0e30*/  STS.U8 [R47+UR4+0x2980], R10 ;  /* 0x0029800a2f007988 */ /* 0x0005e20008000004 */
[----:B0-----:R-:W-:Y:S01]  /*0e40*/  PRMT R9, R20, 0x7610, R9 ;  /* 0x0000761014097816 */ /* 0x001fe20000000009 */
[----:B------:R-:W-:-:S02]  /*0e50*/  IMAD.MOV.U32 R20, RZ, RZ, 0x5b ;  /* 0x0000005bff147424 */ /* 0x000fc400078e00ff */
[----:B------:R0:W-:Y:S01]  /*0e60*/  STS.U8 [R47+UR4+0x2a80], R2 ;  /* 0x002a80022f007988 */ /* 0x0001e20008000004 */
[----:B------:R-:W-:Y:S02]  /*0e70*/  IMAD.MOV.U32 R21, RZ, RZ, 0x65 ;  /* 0x00000065ff157424 */ /* 0x000fe400078e00ff */
[----:B-1----:R-:W-:Y:S01]  /*0e80*/  IMAD.MOV.U32 R11, RZ, RZ, 0x58 ;  /* 0x00000058ff0b7424 */ /* 0x002fe200078e00ff */
        /* <DEDUP_REMOVED lines=9> */
[----:B--2---:R-:W-:-:S03]  /*0f20*/  MOV R11, 0x5f ;  /* 0x0000005f000b7802 */ /* 0x004fc60000000f00 */
[----:B------:R2:W-:Y:S01]  /*0f30*/  STS.U8 [R47+UR4+0x2d00], R0 ;  /* 0x002d00002f007988 */ /* 0x0005e20008000004 */
[----:B0-----:R-:W-:Y:S02]  /*0f40*/  PRMT R9, R11, 0x7610, R9 ;  /* 0x000076100b097816 */ /* 0x001fe40000000009 */
[----:B------:R-:W-:Y:S01]  /*0f50*/  PRMT R11, R20, 0x7610, R11 ;  /* 0x00007610140b7816 */ /* 0x000fe2000000000b */
[----:B------:R0:W-:Y:S01]  /*0f60*/  STS.U8 [R47+UR4+0x2e80], R10 ;  /* 0x002e800a2f007988 */ /* 0x0001e20008000004 */
[----:B-1----:R-:W-:Y:S01]  /*0f70*/  IMAD.MOV.U32 R8, RZ, RZ, 0x57 ;  /* 0x00000057ff087424 */ /* 0x002fe200078e00ff */
[----:B------:R-:W-:Y:S02]  /*0f80*/  MOV R20, 0x64 ;  /* 0x0000006400147802 */ /* 0x000fe40000000f00 */
        /* <DEDUP_REMOVED lines=18> */
[----:B------:R-:W-:Y:S01]  /*10b0*/  MOV R21, 0x69 ;  /* 0x0000006900157802 */ /* 0x000fe20000000f00 */
        /* <DEDUP_REMOVED lines=29> */
[----:B------:R0:W-:Y:S01]  /*1290*/  STS.U8 [R47+UR4+0x3700], R0 ;  /* 0x003700002f007988 */ /* 0x0001e20008000004 */
[----:B-1----:R-:W-:Y:S01]  /*12a0*/  IMAD.MOV.U32 R8, RZ, RZ, 0x6b ;  /* 0x0000006bff087424 */ /* 0x002fe200078e00ff */
[----:B------:R-:W-:-:S02]  /*12b0*/  MOV R20, 0x78 ;  /* 0x0000007800147802 */ /* 0x000fc40000000f00 */
        /* <DEDUP_REMOVED lines=48> */
[----:B-1----:R-:W-:Y:S02]  /*15c0*/  PRMT R9, R11, 0x7610, R9 ;  /* 0x000076100b097816 */ /* 0x002fe40000000009 */
[----:B------:R-:W-:Y:S01]  /*15d0*/  PRMT R11, R20, 0x7610, R11 ;  /* 0x00007610140b7816 */ /* 0x000fe2000000000b */
[----:B------:R1:W-:Y:S01]  /*15e0*/  STS.U8 [R47+UR4+0x4100], R0 ;  /* 0x004100002f007988 */ /* 0x0003e20008000004 */
[----:B--2---:R-:W-:Y:S01]  /*15f0*/  IMAD.MOV.U32 R8, RZ, RZ, 0x7f ;  /* 0x0000007fff087424 */ /* 0x004fe200078e00ff */
[----:B------:R-:W-:-:S02]  /*1600*/  MOV R20, 0x8c ;  /* 0x0000008c00147802 */ /* 0x000fc40000000f00 */
        /* <DEDUP_REMOVED lines=20> */
[----:B------:R-:W-:Y:S01]  /*1750*/  MOV R21, 0x91 ;  /* 0x0000009100157802 */ /* 0x000fe20000000f00 */
        /* <DEDUP_REMOVED lines=97> */
[----:B------:R-:W-:Y:S01]  /*1d70*/  MOV R21, 0xb9 ;  /* 0x000000b900157802 */ /* 0x000fe20000000f00 */
[----:B-1----:R-:W-:Y:S02]  /*1d80*/  IMAD.MOV.U32 R2, RZ, RZ, 0xb2 ;  /* 0x000000b2ff027424 */ /* 0x002fe400078e00ff */
        /* <DEDUP_REMOVED lines=11> */
[----:B------:R-:W-:Y:S02]  /*1e40*/  IMAD R21, R4, 0x772c5f11, RZ ;  /* 0x772c5f1104157824 */ /* 0x000fe400078e02ff */
[----:B------:R0:W-:Y:S01]  /*1e50*/  STS.U8 [R47+UR4+0x5800], R11 ;  /* 0x0058000b2f007988 */ /* 0x0001e20008000004 */
[----:B-1----:R-:W-:-:S03]  /*1e60*/  IMAD.MOV.U32 R3, RZ, RZ, 0xba ;  /* 0x000000baff037424 */ /* 0x002fc600078e00ff */
[----:B------:R1:W-:Y:S01]  /*1e70*/  STS.U8 [R47+UR4+0x5d80], R8 ;  /* 0x005d80082f007988 */ /* 0x0003e20008000004 */
[----:B------:R-:W-:Y:S01]  /*1e80*/  IMAD R21, R46, 0x530f32eb, R21 ;  /* 0x530f32eb2e157824 */ /* 0x000fe200078e0215 */
[----:B--2---:R-:W-:Y:S01]  /*1e90*/  PRMT R9, R20, 0x7610, R9 ;  /* 0x0000761014097816 */ /* 0x004fe20000000009 */
[----:B------:R-:W-:Y:S01]  /*1ea0*/  IMAD.MOV.U32 R20, RZ, RZ, 0xbf ;  /* 0x000000bfff147424 */ /* 0x000fe200078e00ff */
        /* <DEDUP_REMOVED lines=16> */
[----:B------:R-:W-:Y:S02]  /*1fb0*/  IMAD R11, R4, -0x4b9ff597, RZ ;  /* 0xb4600a69040b7824 */ /* 0x000fe400078e02ff */
[----:B------:R0:W-:Y:S01]  /*1fc0*/  STS.U8 [R47+UR4+0x6000], R3 ;  /* 0x006000032f007988 */ /* 0x0001e20008000004 */
[----:B-1----:R-:W-:-:S03]  /*1fd0*/  IMAD.MOV.U32 R10, RZ, RZ, 0xbc ;  /* 0x000000bcff0a7424 */ /* 0x002fc600078e00ff */
[----:B------:R1:W-:Y:S01]  /*1fe0*/  STS.U8 [R47+UR4+0x6100], R9 ;  /* 0x006100092f007988 */ /* 0x0003e20008000004 */
[----:B------:R-:W-:Y:S02]  /*1ff0*/  IMAD R11, R46, 0x7760bb20, R11 ;  /* 0x7760bb202e0b7824 */ /* 0x000fe400078e020b */
[----:B--2---:R-:W-:Y:S01]  /*2000*/  IMAD.MOV.U32 R2, RZ, RZ, -0x6bd21946 ;  /* 0x942de6baff027424 */ /* 0x004fe200078e00ff */
[----:B------:R2:W-:Y:S01]  /*2010*/  STS.U8 [R47+UR4+0x5e00], R10 ;  /* 0x005e000a2f007988 */ /* 0x0005e20008000004 */
[----:B0-----:R-:W-:-:S03]  /*2020*/  IMAD.MOV.U32 R3, RZ, RZ, 0x40 ;  /* 0x00000040ff037424 */ /* 0x001fc600078e00ff */
[----:B------:R0:W-:Y:S01]  /*2030*/  STS.U8 [R47+UR4+0x5f00], R0 ;  /* 0x005f00002f007988 */ /* 0x0001e20008000004 */
[----:B-1----:R-:W-:Y:S02]  /*2040*/  IMAD.MOV.U32 R9, RZ, RZ, -0x768ed2c8 ;  /* 0x89712d38ff097424 */ /* 0x002fe400078e00ff */
[C---:B------:R-:W-:Y:S01]  /*2050*/  IMAD.WIDE.U32 R2, R46.reuse, -0x4b9ff597, R2 ;  /* 0xb4600a692e027825 */ /* 0x040fe200078e0002 */
[----:B------:R1:W-:Y:S01]  /*2060*/  STS.U8 [R47+UR4+0x6080], R20 ;  /* 0x006080142f007988 */ /* 0x0003e20008000004 */
[----:B--2---:R-:W-:Y:S02]  /*2070*/  MOV R10, 0xc3 ;  /* 0x000000c3000a7802 */ /* 0x004fe40000000f00 */
[----:B------:R-:W-:Y:S01]  /*2080*/  IMAD.WIDE.U32 R8, R46, 0x772c5f11, R8 ;  /* 0x772c5f112e087825 */ /* 0x000fe200078e0008 */
[----:B------:R2:W-:Y:S01]  /*2090*/  STS.U8 [R47+UR4+0x6280], R23 ;  /* 0x006280172f007988 */ /* 0x0005e20008000004 */
[----:B0-----:R-:W-:Y:S02]  /*20a0*/  MOV R0, 0xc6 ;  /* 0x000000c600007802 */ /* 0x001fe40000000f00 */
[----:B------:R-:W-:Y:S01]  /*20b0*/  IMAD.IADD R11, R3, 0x1, R11 ;  /* 0x00000001030b7824 */ /* 0x000fe200078e020b */
[----:B------:R-:W-:Y:S01]  /*20c0*/  IADD3 R3, PT, PT, R9, R21, RZ ;  /* 0x0000001509037210 */ /* 0x000fe20007ffe0ff */
[----:B------:R0:W-:Y:S01]  /*20d0*/  STS.U8 [R47+UR4+0x6180], R10 ;  /* 0x0061800a2f007988 */ /* 0x0001e20008000004 */
[----:B-1----:R-:W-:-:S02]  /*20e0*/  IMAD.MOV.U32 R20, RZ, RZ, 0xc7 ;  /* 0x000000c7ff147424 */ /* 0x002fc400078e00ff */
[----:B------:R-:W-:Y:S01]  /*20f0*/  IMAD.MOV.U32 R21, RZ, RZ, 0xcd ;  /* 0x000000cdff157424 */ /* 0x000fe200078e00ff */
[----:B------:R1:W-:Y:S01]  /*2100*/  STS.U8 [R47+UR4+0x6200], R22 ;  /* 0x006200162f007988 */ /* 0x0003e20008000004 */
[----:B--2---:R-:W-:Y:S01]  /*2110*/  IMAD.MOV.U32 R23, RZ, RZ, 0xcf ;  /* 0x000000cfff177424 */ /* 0x004fe200078e00ff */
[----:B------:R-:W-:Y:S01]  /*2120*/  SHF.R.U64 R2, R2, 0x15, R11 ;  /* 0x0000001502027819 */ /* 0x000fe2000000120b */
[----:B------:R-:W-:Y:S01]  /*2130*/  IMAD.MOV.U32 R11, RZ, RZ, 0xca ;  /* 0x000000caff0b7424 */ /* 0x000fe200078e00ff */
[----:B------:R2:W-:Y:S01]  /*2140*/  STS.U8 [R47+UR4+0x6380], R20 ;  /* 0x006380142f007988 */ /* 0x0005e20008000004 */
[----:B------:R-:W-:Y:S01]  /*2150*/  IMAD.MOV.U32 R9, RZ, RZ, 0xc9 ;  /* 0x000000c9ff097424 */ /* 0x000fe200078e00ff */
[----:B0-----:R-:W-:Y:S02]  /*2160*/  PRMT R10, R0, 0x7610, R10 ;  /* 0x00007610000a7816 */ /* 0x001fe4000000000a */
[----:B------:R-:W-:Y:S01]  /*2170*/  SHF.R.U64 R0, R8, 0x15, R3 ;  /* 0x0000001508007819 */ /* 0x000fe20000001203 */
[----:B------:R-:W-:Y:S01]  /*2180*/  IMAD.MOV.U32 R3, RZ, RZ, 0xcb ;  /* 0x000000cbff037424 */ /* 0x000fe200078e00ff */
[----:B------:R-:W-:Y:S01]  /*2190*/  STS.U8 [R47+UR4], RZ ;  /* 0x000000ff2f007988 */ /* 0x000fe20008000004 */
[----:B------:R-:W-:-:S02]  /*21a0*/  IMAD.MOV.U32 R8, RZ, RZ, 0xc8 ;  /* 0x000000c8ff087424 */ /* 0x000fc400078e00ff */
[----:B-1----:R-:W-:Y:S01]  /*21b0*/  IMAD.MOV.U32 R22, RZ, RZ, 0xce ;  /* 0x000000ceff167424 */ /* 0x002fe200078e00ff */
[----:B------:R0:W-:Y:S01]  /*21c0*/  STS.U8 [R47+UR4+0x6300], R10 ;  /* 0x0063000a2f007988 */ /* 0x0001e20008000004 */
[----:B--2---:R-:W-:Y:S02]  /*21d0*/  MOV R20, 0xcc ;  /* 0x000000cc00147802 */ /* 0x004fe40000000f00 */
[----:B0-----:R-:W-:Y:S01]  /*21e0*/  PRMT R10, R3, 0x7610, R10 ;  /* 0x00007610030a7816 */ /* 0x001fe2000000000a */
[----:B------:R-:W-:-:S05]  /*21f0*/  IMAD R3, R7, 0x110, R6 ;  /* 0x0000011007037824 */ /* 0x000fca00078e0206 */
[----:B------:R0:W-:Y:S04]  /*2200*/  CCTLL.PF2 [R3] ;  /* 0x0000000003007990 */ /* 0x0001e80000800000 */
[----:B------:R1:W-:Y:S04]  /*2210*/  STS.U8 [R47+UR4+0x6400], R8 ;  /* 0x006400082f007988 */ /* 0x0003e80008000004 */
[----:B------:R2:W-:Y:S04]  /*2220*/  STS.U8 [R47+UR4+0x6680], R21 ;  /* 0x006680152f007988 */ /* 0x0005e80008000004 */
[----:B------:R3:W-:Y:S01]  /*2230*/  STS.U8 [R47+UR4+0x6700], R22 ;  /* 0x006700162f007988 */ /* 0x0007e20008000004 */
[----:B-1----:R-:W-:-:S03]  /*2240*/  PRMT R8, R23, 0x7610, R8 ;  /* 0x0000761017087816 */ /* 0x002fc60000000008 */
[----:B------:R1:W-:Y:S01]  /*2250*/  STS.U8 [R47+UR4+0x6500], R11 ;  /* 0x0065000b2f007988 */ /* 0x0003e20008000004 */
[----:B------:R-:W-:Y:S01]  /*2260*/  MOV R23, 0xd6 ;  /* 0x000000d600177802 */ /* 0x000fe20000000f00 */
[----:B--2---:R-:W-:Y:S02]  /*2270*/  IMAD.MOV.U32 R21, RZ, RZ, 0xd4 ;  /* 0x000000d4ff157424 */ /* 0x004fe400078e00ff */
[----:B------:R2:W-:Y:S01]  /*2280*/  STS.U8 [R47+UR4+0x6480], R9 ;  /* 0x006480092f007988 */ /* 0x0005e20008000004 */
[----:B---3--:R-:W-:-:S03]  /*2290*/  IMAD.MOV.U32 R22, RZ, RZ, 0xd5 ;  /* 0x000000d5ff167424 */ /* 0x008fc600078e00ff */
[----:B------:R3:W-:Y:S01]  /*22a0*/  STS.U8 [R47+UR4+0x6780], R8 ;  /* 0x006780082f007988 */ /* 0x0007e20008000004 */
[----:B-1----:R-:W-:-:S03]  /*22b0*/  MOV R11, 0xd1 ;  /* 0x000000d1000b7802 */ /* 0x002fc60000000f00 */
[----:B------:R1:W-:Y:S01]  /*22c0*/  STS.U8 [R47+UR4+0x6600], R20 ;  /* 0x006600142f007988 */ /* 0x0003e20008000004 */
[----:B--2---:R-:W-:-:S03]  /*22d0*/  IMAD.MOV.U32 R9, RZ, RZ, 0xd0 ;  /* 0x000000d0ff097424 */ /* 0x004fc600078e00ff */
[----:B------:R2:W-:Y:S01]  /*22e0*/  STS.U8 [R47+UR4+0x6580], R10 ;  /* 0x0065800a2f007988 */ /* 0x0005e20008000004 */
[----:B---3--:R-:W-:Y:S02]  /*22f0*/  PRMT R8, R21, 0x7610, R8 ;  /* 0x0000761015087816 */ /* 0x008fe40000000008 */
[----:B------:R-:W-:Y:S01]  /*2300*/  PRMT R21, R22, 0x7610, R21 ;  /* 0x0000761016157816 */ /* 0x000fe20000000015 */
[----:B------:R3:W-:Y:S01]  /*2310*/  STS.U8 [R47+UR4+0x6800], R9 ;  /* 0x006800092f007988 */ /* 0x0007e20008000004 */
[----:B-1----:R-:W-:Y:S01]  /*2320*/  IMAD.MOV.U32 R20, RZ, RZ, 0xd3 ;  /* 0x000000d3ff147424 */ /* 0x002fe200078e00ff */
[----:B------:R-:W-:Y:S02]  /*2330*/  PRMT R22, R23, 0x7610, R22 ;  /* 0x0000761017167816 */ /* 0x000fe40000000016 */
[----:B------:R-:W-:Y:S01]  /*2340*/  MOV R23, 0xda ;  /* 0x000000da00177802 */ /* 0x000fe20000000f00 */
[----:B------:R1:W-:Y:S01]  /*2350*/  STS.U8 [R47+UR4+0x6a00], R8 ;  /* 0x006a00082f007988 */ /* 0x0003e20008000004 */
[----:B--2---:R-:W-:Y:S01]  /*2360*/  PRMT R10, R11, 0x7610, R10 ;  /* 0x000076100b0a7816 */ /* 0x004fe2000000000a */
[----:B------:R-:W-:-:S02]  /*2370*/  IMAD.MOV.U32 R11, RZ, RZ, 0xd2 ;  /* 0x000000d2ff0b7424 */ /* 0x000fc400078e00ff */
[----:B------:R2:W-:Y:S01]  /*2380*/  STS.U8 [R47+UR4+0x6980], R20 ;  /* 0x006980142f007988 */ /* 0x0005e20008000004 */
[----:B---3--:R-:W-:-:S03]  /*2390*/  IMAD.MOV.U32 R9, RZ, RZ, 0xd7 ;  /* 0x000000d7ff097424 */ /* 0x008fc600078e00ff */
[----:B------:R3:W-:Y:S01]  /*23a0*/  STS.U8 [R47+UR4+0x6900], R11 ;  /* 0x0069000b2f007988 */ /* 0x0007e20008000004 */
[----:B-1----:R-:W-:Y:S01]  /*23b0*/  PRMT R8, R24, 0x7610, R8 ;  /* 0x0000761018087816 */ /* 0x002fe20000000008 */
[----:B------:R-:W-:Y:S02]  /*23c0*/  IMAD.MOV.U32 R24, RZ, RZ, 0xdf ;  /* 0x000000dfff187424 */ /* 0x000fe400078e00ff */
[----:B------:R1:W-:Y:S01]  /*23d0*/  STS.U8 [R47+UR4+0x6880], R10 ;  /* 0x0068800a2f007988 */ /* 0x0003e20008000004 */
[----:B--2---:R-:W-:Y:S02]  /*23e0*/  PRMT R20, R23, 0x7610, R20 ;  /* 0x0000761017147816 */ /* 0x004fe40000000014 */
[----:B------:R-:W-:Y:S01]  /*23f0*/  MOV R23, 0xde ;  /* 0x000000de00177802 */ /* 0x000fe20000000f00 */
[----:B------:R2:W-:Y:S01]  /*2400*/  STS.U8 [R47+UR4+0x6a80], R21 ;  /* 0x006a80152f007988 */ /* 0x0005e20008000004 */
[----:B---3--:R-:W-:-:S03]  /*2410*/  IMAD.MOV.U32 R11, RZ, RZ, 0xd9 ;  /* 0x000000d9ff0b7424 */ /* 0x008fc600078e00ff */
[----:B------:R3:W-:Y:S01]  /*2420*/  STS.U8 [R47+UR4+0x6b80], R9 ;  /* 0x006b80092f007988 */ /* 0x0007e20008000004 */
[----:B-1----:R-:W-:-:S03]  /*2430*/  IMAD.MOV.U32 R10, RZ, RZ, 0xd8 ;  /* 0x000000d8ff0a7424 */ /* 0x002fc600078e00ff */
[----:B------:R1:W-:Y:S01]  /*2440*/  STS.U8 [R47+UR4+0x6c80], R11 ;  /* 0x006c800b2f007988 */ /* 0x0003e20008000004 */
[----:B--2---:R-:W-:-:S03]  /*2450*/  IMAD.MOV.U32 R21, RZ, RZ, 0xdc ;  /* 0x000000dcff157424 */ /* 0x004fc600078e00ff */
[----:B------:R2:W-:Y:S01]  /*2460*/  STS.U8 [R47+UR4+0x6b00], R22 ;  /* 0x006b00162f007988 */ /* 0x0005e20008000004 */
[----:B---3--:R-:W-:Y:S01]  /*2470*/  PRMT R9, R23, 0x7610, R9 ;  /* 0x0000761017097816 */ /* 0x008fe20000000009 */
[----:B------:R-:W-:Y:S02]  /*2480*/  IMAD.MOV.U32 R23, RZ, RZ, 0xe3 ;  /* 0x000000e3ff177424 */ /* 0x000fe400078e00ff */
[----:B------:R3:W-:Y:S01]  /*2490*/  STS.U8 [R47+UR4+0x6c00], R10 ;  /* 0x006c000a2f007988 */ /* 0x0007e20008000004 */
[----:B-1----:R-:W-:-:S03]  /*24a0*/  IMAD.MOV.U32 R11, RZ, RZ, 0xe0 ;  /* 0x000000e0ff0b7424 */ /* 0x002fc600078e00ff */
[----:B------:R1:W-:Y:S01]  /*24b0*/  STS.U8 [R47+UR4+0x6e00], R21 ;  /* 0x006e00152f007988 */ /* 0x0003e20008000004 */
[----:B--2---:R-:W-:-:S03]  /*24c0*/  IMAD.MOV.U32 R22, RZ, RZ, 0xdd ;  /* 0x000000ddff167424 */ /* 0x004fc600078e00ff */
[----:B------:R2:W-:Y:S01]  /*24d0*/  STS.U8 [R47+UR4+0x6d80], R8 ;  /* 0x006d80082f007988 */ /* 0x0005e20008000004 */
[----:B---3--:R-:W-:-:S03]  /*24e0*/  PRMT R10, R24, 0x7610, R10 ;  /* 0x00007610180a7816 */ /* 0x008fc6000000000a */
[----:B------:R3:W-:Y:S01]  /*24f0*/  STS.U8 [R47+UR4+0x6e80], R22 ;  /* 0x006e80162f007988 */ /* 0x0007e20008000004 */
[----:B------:R-:W-:Y:S02]  /*2500*/  MOV R24, 0xee ;  /* 0x000000ee00187802 */ /* 0x000fe40000000f00 */
[----:B-1----:R-:W-:Y:S01]  /*2510*/  PRMT R21, R23, 0x7610, R21 ;  /* 0x0000761017157816 */ /* 0x002fe20000000015 */
[----:B------:R-:W-:Y:S01]  /*2520*/  IMAD.MOV.U32 R23, RZ, RZ, 0xe5 ;  /* 0x000000e5ff177424 */ /* 0x000fe200078e00ff */
[----:B------:R1:W-:Y:S01]  /*2530*/  STS.U8 [R47+UR4+0x6f80], R10 ;  /* 0x006f800a2f007988 */ /* 0x0003e20008000004 */
[----:B--2---:R-:W-:Y:S01]  /*2540*/  PRMT R8, R11, 0x7610, R8 ;  /* 0x000076100b087816 */ /* 0x004fe20000000008 */
[----:B------:R-:W-:Y:S02]  /*2550*/  IMAD.MOV.U32 R11, RZ, RZ, 0xe1 ;  /* 0x000000e1ff0b7424 */ /* 0x000fe400078e00ff */
[----:B------:R2:W-:Y:S01]  /*2560*/  STS.U8 [R47+UR4+0x6d00], R20 ;  /* 0x006d00142f007988 */ /* 0x0005e20008000004 */
[----:B---3--:R-:W-:-:S03]  /*2570*/  IMAD.MOV.U32 R22, RZ, RZ, 0xe4 ;  /* 0x000000e4ff167424 */ /* 0x008fc600078e00ff */
[----:B------:R3:W-:Y:S01]  /*2580*/  STS.U8 [R47+UR4+0x7080], R11 ;  /* 0x0070800b2f007988 */ /* 0x0007e20008000004 */
[----:B-1----:R-:W-:-:S03]  /*2590*/  PRMT R10, R23, 0x7610, R10 ;  /* 0x00007610170a7816 */ /* 0x002fc6000000000a */
[----:B------:R1:W-:Y:S01]  /*25a0*/  STS.U8 [R47+UR4+0x6f00], R9 ;  /* 0x006f00092f007988 */ /* 0x0003e20008000004 */
[----:B------:R-:W-:Y:S02]  /*25b0*/  MOV R23, 0xea ;  /* 0x000000ea00177802 */ /* 0x000fe40000000f00 */
[----:B--2---:R-:W-:Y:S01]  /*25c0*/  MOV R20, 0xe2 ;  /* 0x000000e200147802 */ /* 0x004fe20000000f00 */
[----:B------:R2:W-:Y:S01]  /*25d0*/  STS.U8 [R47+UR4+0x7000], R8 ;  /* 0x007000082f007988 */ /* 0x0005e20008000004 */
[----:B---3--:R-:W-:-:S03]  /*25e0*/  IMAD.MOV.U32 R11, RZ, RZ, 0xe8 ;  /* 0x000000e8ff0b7424 */ /* 0x008fc600078e00ff */
[----:B------:R3:W-:Y:S01]  /*25f0*/  STS.U8 [R47+UR4+0x7280], R10 ;  /* 0x0072800a2f007988 */ /* 0x0007e20008000004 */
[----:B-1----:R-:W-:Y:S01]  /*2600*/  PRMT R9, R22, 0x7610, R9 ;  /* 0x0000761016097816 */ /* 0x002fe20000000009 */
[----:B------:R-:W-:Y:S02]  /*2610*/  IMAD.MOV.U32 R22, RZ, RZ, 0xe7 ;  /* 0x000000e7ff167424 */ /* 0x000fe400078e00ff */
[----:B------:R1:W-:Y:S01]  /*2620*/  STS.U8 [R47+UR4+0x7180], R21 ;  /* 0x007180152f007988 */ /* 0x0003e20008000004 */
[----:B--2---:R-:W-:-:S03]  /*2630*/  MOV R8, 0xe6 ;  /* 0x000000e600087802 */ /* 0x004fc60000000f00 */
[----:B------:R2:W-:Y:S01]  /*2640*/  STS.U8 [R47+UR4+0x7100], R20 ;  /* 0x007100142f007988 */ /* 0x0005e20008000004 */
[----:B---3--:R-:W-:-:S03]  /*2650*/  IMAD.MOV.U32 R10, RZ, RZ, 0xec ;  /* 0x000000ecff0a7424 */ /* 0x008fc600078e00ff */
[----:B------:R3:W-:Y:S01]  /*2660*/  STS.U8 [R47+UR4+0x7400], R11 ;  /* 0x0074000b2f007988 */ /* 0x0007e20008000004 */
[----:B-1----:R-:W-:Y:S01]  /*2670*/  PRMT R21, R23, 0x7610, R21 ;  /* 0x0000761017157816 */ /* 0x002fe20000000015 */
[----:B------:R-:W-:Y:S02]  /*2680*/  IMAD.MOV.U32 R23, RZ, RZ, 0xed ;  /* 0x000000edff177424 */ /* 0x000fe400078e00ff */
[----:B------:R1:W-:Y:S01]  /*2690*/  STS.U8 [R47+UR4+0x7300], R8 ;  /* 0x007300082f007988 */ /* 0x0003e20008000004 */
[----:B--2---:R-:W-:-:S03]  /*26a0*/  IMAD.MOV.U32 R20, RZ, RZ, 0xe9 ;  /* 0x000000e9ff147424 */ /* 0x004fc600078e00ff */
[----:B------:R2:W-:Y:S01]  /*26b0*/  STS.U8 [R47+UR4+0x7380], R22 ;  /* 0x007380162f007988 */ /* 0x0005e20008000004 */
[----:B---3--:R-:W-:Y:S01]  /*26c0*/  PRMT R11, R25, 0x7610, R11 ;  /* 0x00007610190b7816 */ /* 0x008fe2000000000b */
[----:B------:R-:W-:Y:S02]  /*26d0*/  IMAD R25, R4, -0x5ea76960, RZ ;  /* 0xa15896a004197824 */ /* 0x000fe400078e02ff */
[----:B------:R3:W-:Y:S01]  /*26e0*/  STS.U8 [R47+UR4+0x7200], R9 ;  /* 0x007200092f007988 */ /* 0x0007e20008000004 */
[----:B-1----:R-:W-:Y:S01]  /*26f0*/  PRMT R8, R10, 0x7610, R8 ;  /* 0x000076100a087816 */ /* 0x002fe20000000008 */
[----:B------:R-:W-:Y:S02]  /*2700*/  IMAD R25, R46, 0x181a9317, R25 ;  /* 0x181a93172e197824 */ /* 0x000fe400078e0219 */
[----:B------:R1:W-:Y:S01]  /*2710*/  STS.U8 [R47+UR4+0x7480], R20 ;  /* 0x007480142f007988 */ /* 0x0003e20008000004 */
[----:B------:R-:W-:Y:S02]  /*2720*/  PRMT R10, R23, 0x7610, R10 ;  /* 0x00007610170a7816 */ /* 0x000fe4000000000a */
[----:B--2---:R-:W-:Y:S01]  /*2730*/  PRMT R22, R24, 0x7610, R22 ;  /* 0x0000761018167816 */ /* 0x004fe20000000016 */
[----:B------:R-:W-:Y:S01]  /*2740*/  IMAD.MOV.U32 R24, RZ, RZ, 0xf3 ;  /* 0x000000f3ff187424 */ /* 0x000fe200078e00ff */
[----:B------:R2:W-:Y:S01]  /*2750*/  STS.U8 [R47+UR4+0x7780], R11 ;  /* 0x0077800b2f007988 */ /* 0x0005e20008000004 */
[----:B---3--:R-:W-:Y:S01]  /*2760*/  IMAD.MOV.U32 R9, RZ, RZ, 0xeb ;  /* 0x000000ebff097424 */ /* 0x008fe200078e00ff */
[----:B------:R-:W-:-:S02]  /*2770*/  MOV R23, 0xf2 ;  /* 0x000000f200177802 */ /* 0x000fc40000000f00 */
        /* <DEDUP_REMOVED lines=9> */
[----:B------:R1:W-:Y:S01]  /*2810*/  STS.U8 [R47+UR4+0x7500], R21 ;  /* 0x007500152f007988 */ /* 0x0003e20008000004 */
[----:B--2---:R-:W-:Y:S01]  /*2820*/  PRMT R20, R11, 0x7610, R20 ;  /* 0x000076100b147816 */ /* 0x004fe20000000014 */
[----:B------:R-:W-:Y:S02]  /*2830*/  IMAD R11, R4, -0x22633260, RZ ;  /* 0xdd9ccda0040b7824 */ /* 0x000fe400078e02ff */
[----:B------:R2:W-:Y:S01]  /*2840*/  STS.U8 [R47+UR4+0x7980], R8 ;  /* 0x007980082f007988 */ /* 0x0005e20008000004 */
[----:B---3--:R-:W-:-:S03]  /*2850*/  IMAD.MOV.U32 R10, RZ, RZ, 0xf4 ;  /* 0x000000f4ff0a7424 */ /* 0x008fc600078e00ff */
[----:B------:R3:W-:Y:S01]  /*2860*/  STS.U8 [R47+UR4+0x7900], R9 ;  /* 0x007900092f007988 */ /* 0x0007e20008000004 */
[----:B------:R-:W-:Y:S01]  /*2870*/  IMAD R23, R46, 0xbb, R11 ;  /* 0x000000bb2e177824 */ /* 0x000fe200078e020b */
[----:B------:R-:W-:Y:S01]  /*2880*/  MOV R11, 0x2501550a ;  /* 0x2501550a000b7802 */ /* 0x000fe20000000f00 */
[----:B-1----:R-:W-:Y:S01]  /*2890*/  IMAD.MOV.U32 R21, RZ, RZ, 0xf1 ;  /* 0x000000f1ff157424 */ /* 0x002fe200078e00ff */
[----:B------:R1:W-:Y:S01]  /*28a0*/  STS.U8 [R47+UR4+0x7a00], R10 ;  /* 0x007a000a2f007988 */ /* 0x0003e20008000004 */
[----:B--2---:R-:W-:-:S03]  /*28b0*/  MOV R8, 0x160 ;  /* 0x0000016000087802 */ /* 0x004fc60000000f00 */
[----:B------:R2:W-:Y:S01]  /*28c0*/  STS.U8 [R47+UR4+0x7880], R21 ;  /* 0x007880152f007988 */ /* 0x0005e20008000004 */
[----:B---3--:R-:W-:-:S03]  /*28d0*/  IMAD.MOV.U32 R9, RZ, RZ, 0x0 ;  /* 0x00000000ff097424 */ /* 0x008fc600078e00ff */
[----:B------:R3:W-:Y:S01]  /*28e0*/  STS.U8 [R47+UR4+0x7700], R22 ;  /* 0x007700162f007988 */ /* 0x0007e20008000004 */
[----:B-1----:R-:W-:Y:S02]  /*28f0*/  IMAD.MOV.U32 R10, RZ, RZ, -0x7634d860 ;  /* 0x89cb27a0ff0a7424 */ /* 0x002fe400078e00ff */
[----:B------:R-:W-:Y:S01]  /*2900*/  IMAD.WIDE.U32 R8, R46, -0x22633260, R8 ;  /* 0xdd9ccda02e087825 */ /* 0x000fe200078e0008 */
[----:B------:R1:W-:Y:S01]  /*2910*/  STS.U8 [R47+UR4+0x7b00], R24 ;  /* 0x007b00182f007988 */ /* 0x0003e20008000004 */
[----:B--2---:R-:W-:Y:S02]  /*2920*/  LOP3.LUT R21, R2, 0x7ffffff, RZ, 0xc0, !PT ;  /* 0x07ffffff02157812 */ /* 0x004fe400078ec0ff */
[----:B------:R-:W-:Y:S01]  /*2930*/  IMAD.WIDE.U32 R10, R46, -0x5ea76960, R10 ;  /* 0xa15896a02e0a7825 */ /* 0x000fe200078e000a */
[----:B------:R2:W-:Y:S01]  /*2940*/  STS.U8 [R47+UR4+0x7b80], R20 ;  /* 0x007b80142f007988 */ /* 0x0005e20008000004 */
[----:B------:R-:W-:Y:S02]  /*2950*/  LOP3.LUT R8, R21, 0xf8000000, R8, 0xf8, !PT ;  /* 0xf800000015087812 */ /* 0x000fe400078ef808 */
[----:B------:R-:W-:Y:S01]  /*2960*/  IMAD.IADD R2, R9, 0x1, R23 ;  /* 0x0000000109027824 */ /* 0x000fe200078e0217 */
[----:B------:R-:W-:Y:S01]  /*2970*/  LOP3.LUT R21, R0, 0x7ffffff, RZ, 0xc0, !PT ;  /* 0x07ffffff00157812 */ /* 0x000fe200078ec0ff */
[----:B------:R-:W-:Y:S01]  /*2980*/  IMAD.IADD R0, R11, 0x1, R25 ;  /* 0x000000010b007824 */ /* 0x000fe200078e0219 */
[----:B------:R-:W-:Y:S01]  /*2990*/  STS.U8 [R47+UR4+0x7c00], R26 ;  /* 0x007c001a2f007988 */ /* 0x000fe20008000004 */
[----:B---3--:R-:W-:Y:S01]  /*29a0*/  IMAD.MOV.U32 R22, RZ, RZ, 0xf5 ;  /* 0x000000f5ff167424 */ /* 0x008fe200078e00ff */
[----:B------:R-:W-:Y:S01]  /*29b0*/  LOP3.LUT R9, R2, 0x1fffff, RZ, 0xc0, !PT ;  /* 0x001fffff02097812 */ /* 0x000fe200078ec0ff */
[----:B------:R-:W-:Y:S01]  /*29c0*/  IMAD.MOV.U32 R2, RZ, RZ, 0xfb ;  /* 0x000000fbff027424 */ /* 0x000fe200078e00ff */
[----:B------:R-:W-:Y:S01]  /*29d0*/  LOP3.LUT R10, R21, 0xf8000000, R10, 0xf8, !PT ;  /* 0xf8000000150a7812 */ /* 0x000fe200078ef80a */
[----:B-1----:R-:W-:Y:S01]  /*29e0*/  IMAD.MOV.U32 R24, RZ, RZ, 0xff ;  /* 0x000000ffff187424 */ /* 0x002fe200078e00ff */
[----:B------:R-:W-:Y:S01]  /*29f0*/  LOP3.LUT R11, R0, 0x1fffff, RZ, 0xc0, !PT ;  /* 0x001fffff000b7812 */ /* 0x000fe200078ec0ff */
[----:B------:R1:W-:Y:S01]  /*2a00*/  STS.U8 [R47+UR4+0x7a80], R22 ;  /* 0x007a80162f007988 */ /* 0x0003e20008000004 */
[----:B------:R-:W-:Y:S01]  /*2a10*/  PRMT R0, R2, 0x7610, R0 ;  /* 0x0000761002007816 */ /* 0x000fe20000000000 */
[----:B------:R-:W3:Y:S01]  /*2a20*/  I2F.F64.U64 R8, R8 ;  /* 0x0000000800087312 */ /* 0x000ee20000301800 */
[----:B------:R-:W-:Y:S01]  /*2a30*/  MOV R2, 0xfc ;  /* 0x000000fc00027802 */ /* 0x000fe20000000f00 */
[----:B------:R-:W-:Y:S01]  /*2a40*/  STS.U8 [R47+UR4+0x7c80], R27 ;  /* 0x007c801b2f007988 */ /* 0x000fe20008000004 */
[----:B--2---:R-:W-:Y:S01]  /*2a50*/  PRMT R20, R28, 0x7610, R20 ;  /* 0x000076101c147816 */ /* 0x004fe20000000014 */
[----:B------:R-:W-:-:S02]  /*2a60*/  IMAD.MOV.U32 R21, RZ, RZ, 0xfd ;  /* 0x000000fdff157424 */ /* 0x000fc400078e00ff */
[----:B------:R-:W-:Y:S01]  /*2a70*/  STS.U8 [R47+UR4+0x7e00], R2 ;  /* 0x007e00022f007988 */ /* 0x000fe20008000004 */
[----:B------:R-:W-:Y:S01]  /*2a80*/  IMAD R23, R4, 0x3749a7f9, RZ ;  /* 0x3749a7f904177824 */ /* 0x000fe200078e02ff */
[----:B------:R-:W2:Y:S01]  /*2a90*/  I2F.F64.U64 R10, R10 ;  /* 0x0000000a000a7312 */ /* 0x000ea20000301800 */
[----:B-1----:R-:W-:Y:S01]  /*2aa0*/  IMAD.MOV.U32 R22, RZ, RZ, 0xfe ;  /* 0x000000feff167424 */ /* 0x002fe200078e00ff */
[----:B------:R-:W-:Y:S01]  /*2ab0*/  STS.U8 [R47+UR4+0x7f80], R24 ;  /* 0x007f80182f007988 */ /* 0x000fe20008000004 */
[----:B------:R-:W-:-:S03]  /*2ac0*/  IMAD R23, R46, -0x5fb1ba29, R23 ;  /* 0xa04e45d72e177824 */ /* 0x000fc600078e0217 */
[----:B------:R-:W-:Y:S01]  /*2ad0*/  STS.U8 [R47+UR4+0x7f00], R22 ;  /* 0x007f00162f007988 */ /* 0x000fe20008000004 */
[----:B---3--:R-:W-:-:S03]  /*2ae0*/  DMUL R8, R8, 1.1102230246251565404e-16 ;  /* 0x3ca0000008087828 */ /* 0x008fc60000000000 */
[----:B------:R1:W-:Y:S04]  /*2af0*/  STS.U8 [R47+UR4+0x7d00], R20 ;  /* 0x007d00142f007988 */ /* 0x0003e80008000004 */
[----:B------:R3:W-:Y:S01]  /*2b00*/  STS.U8 [R47+UR4+0x7e80], R21 ;  /* 0x007e80152f007988 */ /* 0x0007e20008000004 */
[----:B--2---:R-:W-:Y:S02]  /*2b10*/  DMUL R10, R10, 1.1102230246251565404e-16 ;  /* 0x3ca000000a0a7828 */ /* 0x004fe40000000000 */
[----:B------:R-:W-:Y:S01]  /*2b20*/  DMUL R8, R8, 256 ;  /* 0x4070000008087828 */ /* 0x000fe20000000000 */
[----:B------:R2:W-:Y:S01]  /*2b30*/  STS.U8 [R47+UR4+0x7d80], R0 ;  /* 0x007d80002f007988 */ /* 0x0005e20008000004 */
[----:B-1----:R-:W-:-:S04]  /*2b40*/  MOV R20, 0x7168255e ;  /* 0x7168255e00147802 */ /* 0x002fc80000000f00 */
[----:B------:R-:W-:Y:S01]  /*2b50*/  DMUL R10, R10, 256 ;  /* 0x407000000a0a7828 */ /* 0x000fe20000000000 */
[----:B---3--:R-:W-:Y:S02]  /*2b60*/  IMAD.MOV.U32 R21, RZ, RZ, -0x53e2e89f ;  /* 0xac1d1761ff157424 */ /* 0x008fe400078e00ff */
[----:B------:R-:W-:Y:S01]  /*2b70*/  IMAD.WIDE.U32 R20, R46, 0x3749a7f9, R20 ;  /* 0x3749a7f92e147825 */ /* 0x000fe200078e0014 */
[----:B--2---:R-:W-:-:S03]  /*2b80*/  MOV R0, RZ ;  /* 0x000000ff00007202 */ /* 0x004fc60000000f00 */
[----:B------:R-:W-:Y:S02]  /*2b90*/  IMAD.IADD R4, R21, 0x1, R23 ;  /* 0x0000000115047824 */ /* 0x000fe400078e0217 */
[----:B------:R-:W-:-:S03]  /*2ba0*/  IMAD.MOV.U32 R46, RZ, RZ, R20 ;  /* 0x000000ffff2e7224 */ /* 0x000fc600078e0014 */
[----:B0-----:R-:W-:-:S07]  /*2bb0*/  LOP3.LUT R4, R4, 0xffff, RZ, 0xc0, !PT ;  /* 0x0000ffff04047812 */ /* 0x001fce00078ec0ff */
.L_x_261:
[----:B0-----:R-:W-:Y:S01]  /*2bc0*/  IMAD.MOV R2, RZ, RZ, -R0 ;  /* 0x000000ffff027224 */ /* 0x001fe200078e0a00 */
[----:B------:R-:W-:Y:S01]  /*2bd0*/  MOV R20, 0xb ;  /* 0x0000000b00147802 */ /* 0x000fe20000000f00 */
[----:B------:R-:W-:Y:S02]  /*2be0*/  IMAD R23, R4, -0x21131993, RZ ;  /* 0xdeece66d04177824 */ /* 0x000fe400078e02ff */
[----:B------:R-:W-:Y:S01]  /*2bf0*/  IMAD.MOV.U32 R21, RZ, RZ, 0x0 ;  /* 0x00000000ff157424 */ /* 0x000fe200078e00ff */
[----:B------:R-:W-:Y:S01]  /*2c00*/  PRMT R2, R2, 0x7710, RZ ;  /* 0x0000771002027816 */ /* 0x000fe200000000ff */
[C---:B------:R-:W-:Y:S02]  /*2c10*/  IMAD R25, R46.reuse, 0x5, R23 ;  /* 0x000000052e197824 */ /* 0x040fe400078e0217 */
[----:B------:R-:W-:-:S04]  /*2c20*/  IMAD.WIDE.U32 R22, R46, -0x21131993, R20 ;  /* 0xdeece66d2e167825 */ /* 0x000fc800078e0014 */
[C---:B------:R-:W-:Y:S01]  /*2c30*/  VIADD R27, R2.reuse, 0x100 ;  /* 0x00000100021b7836 */ /* 0x040fe20000000000 */
[----:B------:R-:W-:Y:S01]  /*2c40*/  MOV R46, R22 ;  /* 0x00000016002e7202 */ /* 0x000fe20000000f00 */
[----:B------:R-:W-:Y:S02]  /*2c50*/  VIADD R2, R2, 0xff ;  /* 0x000000ff02027836 */ /* 0x000fe40000000000 */
[----:B------:R-:W-:-:S03]  /*2c60*/  IMAD.IADD R4, R23, 0x1, R25 ;  /* 0x0000000117047824 */ /* 0x000fc600078e0219 */
[----:B------:R-:W-:Y:S02]  /*2c70*/  LOP3.LUT R2, R27, R2, RZ, 0xc0, !PT ;  /* 0x000000021b027212 */ /* 0x000fe400078ec0ff */
[----:B------:R-:W-:Y:S02]  /*2c80*/  LOP3.LUT R4, R4, 0xffff, RZ, 0xc0, !PT ;  /* 0x0000ffff04047812 */ /* 0x000fe400078ec0ff */
[----:B------:R-:W-:Y:S02]  /*2c90*/  PRMT R2, R2, 0x9910, RZ ;  /* 0x0000991002027816 */ /* 0x000fe400000000ff */
[--C-:B------:R-:W-:Y:S02]  /*2ca0*/  SHF.R.U32.HI R23, RZ, 0x11, R4.reuse ;  /* 0x00000011ff177819 */ /* 0x100fe40000011604 */
[----:B------:R-:W-:Y:S02]  /*2cb0*/  ISETP.NE.AND P0, PT, R2, RZ, PT ;  /* 0x000000ff0200720c */ /* 0x000fe40003f05270 */
[----:B------:R-:W-:-:S11]  /*2cc0*/  SHF.R.U64 R29, R22, 0x11, R4 ;  /* 0x00000011161d7819 */ /* 0x000fd60000001204 */
[----:B------:R-:W-:-:S05]  /*2cd0*/  @!P0 LOP3.LUT R24, R27, 0xffff, RZ, 0xc0, !PT ;  /* 0x0000ffff1b188812 */ /* 0x000fca00078ec0ff */
[-C--:B------:R-:W-:Y:S02]  /*2ce0*/  @!P0 IMAD R23, R23, R24.reuse, RZ ;  /* 0x0000001817178224 */ /* 0x080fe400078e02ff */
[----:B------:R-:W-:-:S04]  /*2cf0*/  @!P0 IMAD.WIDE.U32 R24, R29, R24, RZ ;  /* 0x000000181d188225 */ /* 0x000fc800078e00ff */
[----:B------:R-:W-:-:S05]  /*2d00*/  @!P0 IMAD.IADD R23, R25, 0x1, R23 ;  /* 0x0000000119178824 */ /* 0x000fca00078e0217 */
[----:B------:R-:W-:Y:S01]  /*2d10*/  @!P0 SHF.R.U64 R22, R24, 0x1f, R23 ;  /* 0x0000001f18168819 */ /* 0x000fe20000001217 */
[----:B------:R-:W-:Y:S06]  /*2d20*/  @!P0 BRA `(.L_x_257) ;  /* 0x0000000000b88947 */ /* 0x000fec0003800000 */
[----:B------:R0:W1:Y:S01]  /*2d30*/  I2F.U16.RP R2, R27 ;  /* 0x0000001b00027306 */ /* 0x0000620000109000 */
[----:B------:R-:W-:Y:S01]  /*2d40*/  LOP3.LUT R31, R27, 0xffff, RZ, 0xc0, !PT ;  /* 0x0000ffff1b1f7812 */ /* 0x000fe200078ec0ff */
[----:B------:R-:W-:Y:S04]  /*2d50*/  BSSY.RECONVERGENT B0, `(.L_x_257) ;  /* 0x000002b000007945 */ /* 0x000fe80003800200 */
[----:B------:R-:W-:Y:S01]  /*2d60*/  IMAD.MOV R25, RZ, RZ, -R31 ;  /* 0x000000ffff197224 */ /* 0x000fe200078e0a1f */
[----:B0-----:R-:W-:Y:S01]  /*2d70*/  IADD3 R27, PT, PT, -R0, 0xff, RZ ;  /* 0x000000ff001b7810 */ /* 0x001fe20007ffe1ff */
[----:B-1----:R-:W0:Y:S02]  /*2d80*/  MUFU.RCP R2, R2 ;  /* 0x0000000200027308 */ /* 0x002e240000001000 */
[----:B0-----:R-:W-:-:S06]  /*2d90*/  VIADD R22, R2, 0xffffffe ;  /* 0x0ffffffe02167836 */ /* 0x001fcc0000000000 */
[----:B------:R0:W1:Y:S02]  /*2da0*/  F2I.FTZ.U32.TRUNC.NTZ R23, R22 ;  /* 0x0000001600177305 */ /* 0x000064000021f000 */
[----:B0-----:R-:W-:Y:S02]  /*2db0*/  IMAD.MOV.U32 R22, RZ, RZ, RZ ;  /* 0x000000ffff167224 */ /* 0x001fe400078e00ff */
[----:B-1----:R-:W-:-:S04]  /*2dc0*/  IMAD R25, R25, R23, RZ ;  /* 0x0000001719197224 */ /* 0x002fc800078e02ff */
[----:B------:R-:W-:Y:S01]  /*2dd0*/  IMAD.HI.U32 R24, R23, R25, R22 ;  /* 0x0000001917187227 */ /* 0x000fe200078e0016 */
[----:B------:R-:W-:-:S05]  /*2de0*/  LOP3.LUT R25, RZ, R31, RZ, 0x33, !PT ;  /* 0x0000001fff197212 */ /* 0x000fca00078e33ff */
[----:B------:R-:W-:-:S05]  /*2df0*/  IMAD.HI.U32 R23, R24, R29, RZ ;  /* 0x0000001d18177227 */ /* 0x000fca00078e00ff */
[----:B------:R-:W-:-:S05]  /*2e00*/  IADD3 R23, PT, PT, -R23, RZ, RZ ;  /* 0x000000ff17177210 */ /* 0x000fca0007ffe1ff */
        /* <DEDUP_REMOVED lines=11> */
.L_x_260:
[----:B------:R-:W-:Y:S02]  /*2ec0*/  IMAD R29, R4, -0x21131993, RZ ;  /* 0xdeece66d041d7824 */ /* 0x000fe400078e02ff */
[----:B------:R-:W-:-:S04]  /*2ed0*/  IMAD.WIDE.U32 R22, R46, -0x21131993, R20 ;  /* 0xdeece66d2e167825 */ /* 0x000fc800078e0014 */
[----:B------:R-:W-:Y:S02]  /*2ee0*/  IMAD R29, R46, 0x5, R29 ;  /* 0x000000052e1d7824 */ /* 0x000fe400078e021d */
[----:B------:R-:W-:Y:S02]  /*2ef0*/  IMAD.MOV.U32 R46, RZ, RZ, R22 ;  /* 0x000000ffff2e7224 */ /* 0x000fe400078e0016 */
[----:B------:R-:W-:-:S05]  /*2f00*/  IMAD.IADD R29, R23, 0x1, R29 ;  /* 0x00000001171d7824 */ /* 0x000fca00078e021d */
[----:B------:R-:W-:-:S04]  /*2f10*/  LOP3.LUT R4, R29, 0xffff, RZ, 0xc0, !PT ;  /* 0x0000ffff1d047812 */ /* 0x000fc800078ec0ff */
[----:B------:R-:W-:-:S05]  /*2f20*/  SHF.R.U64 R23, R22, 0x11, R4 ;  /* 0x0000001116177819 */ /* 0x000fca0000001204 */
[----:B------:R-:W-:-:S05]  /*2f30*/  IMAD.HI.U32 R2, R24, R23, RZ ;  /* 0x0000001718027227 */ /* 0x000fca00078e00ff */
[----:B------:R-:W-:-:S05]  /*2f40*/  IADD3 R2, PT, PT, -R2, RZ, RZ ;  /* 0x000000ff02027210 */ /* 0x000fca0007ffe1ff */
        /* <DEDUP_REMOVED lines=10> */
.L_x_259:
[----:B------:R-:W-:-:S07]  /*2ff0*/  MOV R22, R2 ;  /* 0x0000000200167202 */ /* 0x000fce0000000f00 */
.L_x_258:
[----:B------:R-:W-:Y:S05]  /*3000*/  BSYNC.RECONVERGENT B0 ;  /* 0x0000000000007941 */ /* 0x000fea0003800200 */
.L_x_257:
        /* <DEDUP_REMOVED lines=36> */
[----:B------:R-:W-:Y:S02]  /*3250*/  VIADD R43, R39, 0x1 ;  /* 0x00000001272b7836 */ /* 0x000fe40000000000 */
[----:B------:R-:W-:-:S05]  /*3260*/  @P1 IMAD.MOV R26, RZ, RZ, R2 ;  /* 0x000000ffff1a1224 */ /* 0x000fca00078e0202 */
[----:B------:R-:W-:Y:S01]  /*3270*/  I2F.F64 R24, R26 ;  /* 0x0000001a00187312 */ /* 0x000fe20000201c00 */
[----:B------:R-:W-:Y:S01]  /*3280*/  IADD3 R27, PT, PT, R39, R26, RZ ;  /* 0x0000001a271b7210 */ /* 0x000fe20007ffe0ff */
[C---:B------:R-:W-:Y:S02]  /*3290*/  VIADD R2, R26.reuse, 0x1 ;  /* 0x000000011a027836 */ /* 0x040fe40000000000 */
[----:B------:R-:W-:-:S04]  /*32a0*/  IMAD.SHL.U32 R0, R26, 0x80, RZ ;  /* 0x000000801a007824 */ /* 0x000fc800078e00ff */
[----:B------:R-:W0:Y:S02]  /*32b0*/  I2F.F64 R20, R27 ;  /* 0x0000001b00147312 */ /* 0x000e240000201c00 */
[C---:B0-----:R-:W-:Y:S02]  /*32c0*/  DFMA R22, R20.reuse, -UR6, R22 ;  /* 0x8000000614167c2b */ /* 0x041fe40008000016 */
[----:B------:R-:W-:Y:S01]  /*32d0*/  DFMA R24, R20, -UR6, R24 ;  /* 0x8000000614187c2b */ /* 0x000fe20008000018 */
[C---:B------:R-:W-:Y:S01]  /*32e0*/  VIADD R20, R0.reuse, 0x80 ;  /* 0x0000008000147836 */ /* 0x040fe20000000000 */
[----:B------:R-:W-:-:S04]  /*32f0*/  LOP3.LUT R0, R0, 0x7f80, RZ, 0xc0, !PT ;  /* 0x00007f8000007812 */ /* 0x000fc800078ec0ff */
[----:B------:R-:W-:Y:S01]  /*3300*/  DADD R36, R36, -R22 ;  /* 0x0000000024247229 */ /* 0x000fe20000000816 */
[----:B------:R-:W-:Y:S01]  /*3310*/  LOP3.LUT R20, R20, 0x7f80, RZ, 0xc0, !PT ;  /* 0x00007f8014147812 */ /* 0x000fe200078ec0ff */
[----:B------:R-:W-:Y:S01]  /*3320*/  DADD R40, R40, -R24 ;  /* 0x0000000028287229 */ /* 0x000fe20000000818 */
[----:B------:R-:W-:Y:S01]  /*3330*/  IMAD.MOV.U32 R22, RZ, RZ, RZ ;  /* 0x000000ffff167224 */ /* 0x000fe200078e00ff */
[----:B------:R-:W0:Y:S02]  /*3340*/  MUFU.RCP64H R25, R15 ;  /* 0x0000000f00197308 */ /* 0x000e240000001800 */
[----:B------:R-:W-:Y:S02]  /*3350*/  IMAD.IADD R24, R5, 0x1, R20 ;  /* 0x0000000105187824 */ /* 0x000fe400078e0214 */
[C---:B------:R-:W-:Y:S02]  /*3360*/  DADD R20, R36.reuse, -1 ;  /* 0xbff0000024147429 */ /* 0x040fe40000000000 */
[----:B------:R-:W-:-:S02]  /*3370*/  DSETP.GT.AND P0, PT, R36, R40, PT ;  /* 0x000000282400722a */ /* 0x000fc40003f04000 */
[----:B------:R-:W-:-:S04]  /*3380*/  DFMA R44, -R36, R36, 0.5 ;  /* 0x3fe00000242c742b */ /* 0x000fc80000000124 */
[----:B------:R-:W-:Y:S01]  /*3390*/  FSEL R23, RZ, 1.875, !P0 ;  /* 0x3ff00000ff177808 */ /* 0x000fe20004000000 */
[----:B------:R-:W-:Y:S01]  /*33a0*/  DADD R20, R20, UR8 ;  /* 0x0000000814147e29 */ /* 0x000fe20008000000 */
[----:B------:R-:W-:Y:S02]  /*33b0*/  FSEL R29, RZ, 1.875, P0 ;  /* 0x3ff00000ff1d7808 */ /* 0x000fe40000000000 */
[----:B------:R-:W-:Y:S02]  /*33c0*/  DFMA R44, -R40, R40, R44 ;  /* 0x00000028282c722b */ /* 0x000fe4000000012c */
[----:B------:R-:W-:Y:S02]  /*33d0*/  DADD R22, R36, -R22 ;  /* 0x0000000024167229 */ /* 0x000fe40000000816 */
[----:B------:R-:W-:Y:S01]  /*33e0*/  @P0 IMAD.MOV R2, RZ, RZ, R26 ;  /* 0x000000ffff020224 */ /* 0x000fe200078e021a */
[C---:B------:R-:W-:Y:S01]  /*33f0*/  DADD R26, R40.reuse, -1 ;  /* 0xbff00000281a7429 */ /* 0x040fe20000000000 */
[----:B------:R-:W-:Y:S01]  /*3400*/  @!P0 IMAD.MOV R43, RZ, RZ, R39 ;  /* 0x000000ffff2b8224 */ /* 0x000fe200078e0227 */
[----:B------:R-:W-:-:S02]  /*3410*/  DADD R28, R40, -R28 ;  /* 0x00000000281c7229 */ /* 0x000fc4000000081c */
[----:B------:R-:W-:Y:S01]  /*3420*/  SHF.L.U32 R2, R2, 0x7, RZ ;  /* 0x0000000702027819 */ /* 0x000fe200000006ff */
[----:B------:R-:W-:Y:S02]  /*3430*/  DADD R22, R22, UR6 ;  /* 0x0000000616167e29 */ /* 0x000fe40008000000 */
[----:B------:R-:W-:Y:S01]  /*3440*/  DFMA R30, -R20, R20, 0.5 ;  /* 0x3fe00000141e742b */ /* 0x000fe20000000114 */
[----:B------:R-:W-:Y:S01]  /*3450*/  LOP3.LUT R2, R2, 0x7f80, RZ, 0xc0, !PT ;  /* 0x00007f8002027812 */ /* 0x000fe200078ec0ff */
[----:B------:R-:W-:Y:S02]  /*3460*/  DADD R26, R26, UR8 ;  /* 0x000000081a1a7e29 */ /* 0x000fe40008000000 */
[----:B------:R-:W-:Y:S02]  /*3470*/  DADD R28, R28, UR6 ;  /* 0x000000061c1c7e29 */ /* 0x000fe40008000000 */
[C---:B------:R-:W-:Y:S01]  /*3480*/  IMAD.IADD R38, R5.reuse, 0x1, R2 ;  /* 0x0000000105267824 */ /* 0x040fe200078e0202 */
[----:B------:R-:W-:Y:S01]  /*3490*/  IADD3 R2, PT, PT, R5, R0, RZ ;  /* 0x0000000005027210 */ /* 0x000fe20007ffe0ff */
[----:B------:R-:W-:Y:S01]  /*34a0*/  DFMA R32, -R22, R22, 0.5 ;  /* 0x3fe000001620742b */ /* 0x000fe20000000116 */
[----:B------:R1:W-:Y:S01]  /*34b0*/  LDS.U8 R0, [R24] ;  /* 0x0000000018007984 */ /* 0x0003e20000000000 */
[----:B------:R-:W-:-:S02]  /*34c0*/  DSETP.GEU.AND P0, PT, R44, RZ, PT ;  /* 0x000000ff2c00722a */ /* 0x000fc40003f0e000 */
[----:B------:R-:W-:Y:S01]  /*34d0*/  DFMA R30, -R26, R26, R30 ;  /* 0x0000001a1a1e722b */ /* 0x000fe2000000011e */
[----:B------:R-:W2:Y:S03]  /*34e0*/  LDS.U8 R38, [R38] ;  /* 0x0000000026267984 */ /* 0x000ea60000000000 */
[----:B------:R-:W-:Y:S01]  /*34f0*/  DFMA R32, -R28, R28, R32 ;  /* 0x0000001c1c20722b */ /* 0x000fe20000000120 */
[----:B------:R-:W3:Y:S01]  /*3500*/  LDS.U8 R2, [R2] ;  /* 0x0000000002027984 */ /* 0x000ee20000000000 */
[----:B-1----:R-:W-:Y:S02]  /*3510*/  MOV R24, 0x1 ;  /* 0x0000000100187802 */ /* 0x002fe40000000f00 */
[----:B------:R-:W-:-:S04]  /*3520*/  DSETP.GEU.AND P2, PT, R30, RZ, PT ;  /* 0x000000ff1e00722a */ /* 0x000fc80003f4e000 */
[----:B0-----:R-:W-:Y:S02]  /*3530*/  DFMA R34, R24, -R14, 1 ;  /* 0x3ff000001822742b */ /* 0x001fe4000000080e */
[----:B------:R-:W-:-:S06]  /*3540*/  DSETP.GEU.AND P1, PT, R32, RZ, PT ;  /* 0x000000ff2000722a */ /* 0x000fcc0003f2e000 */
[----:B------:R-:W-:Y:S01]  /*3550*/  DFMA R34, R34, R34, R34 ;  /* 0x000000222222722b */ /* 0x000fe20000000022 */
[----:B--2---:R-:W-:Y:S01]  /*3560*/  IMAD.IADD R38, R38, 0x1, R43 ;  /* 0x0000000126267824 */ /* 0x004fe200078e022b */
[----:B------:R-:W-:Y:S01]  /*3570*/  IADD3 R43, PT, PT, R39, 0x1, R0 ;  /* 0x00000001272b7810 */ /* 0x000fe20007ffe000 */
[----:B---3--:R-:W-:-:S03]  /*3580*/  IMAD.IADD R42, R2, 0x1, R39 ;  /* 0x00000001022a7824 */ /* 0x008fc600078e0227 */
[----:B------:R-:W-:Y:S02]  /*3590*/  LOP3.LUT R0, R38, 0xff, RZ, 0xc0, !PT ;  /* 0x000000ff26007812 */ /* 0x000fe400078ec0ff */
[----:B------:R-:W-:Y:S02]  /*35a0*/  CS2R R38, SRZ ;  /* 0x0000000000267805 */ /* 0x000fe4000001ff00 */
[----:B------:R-:W-:Y:S02]  /*35b0*/  LOP3.LUT R2, R43, 0xff, RZ, 0xc0, !PT ;  /* 0x000000ff2b027812 */ /* 0x000fe400078ec0ff */
[----:B------:R-:W-:Y:S01]  /*35c0*/  LEA R0, R0, R5, 0x7 ;  /* 0x0000000500007211 */ /* 0x000fe200078e38ff */
        /* <DEDUP_REMOVED lines=22> */
.L_x_263:
[----:B------:R-:W-:Y:S05]  /*3730*/  BSYNC.RECONVERGENT B0 ;  /* 0x0000000000007941 */ /* 0x000fea0003800200 */
.L_x_262:
[----:B------:R0:W1:Y:S01]  /*3740*/  LDS.U8 R41, [R0] ;  /* 0x0000000000297984 */ /* 0x0000620000000000 */
[----:B------:R-:W-:Y:S01]  /*3750*/  BSSY.RECONVERGENT B0, `(.L_x_264) ;  /* 0x0000016000007945 */ /* 0x000fe20003800200 */
[----:B------:R-:W-:Y:S01]  /*3760*/  CS2R R36, SRZ ;  /* 0x0000000000247805 */ /* 0x000fe2000001ff00 */
[----:B------:R-:W-:Y:S02]  /*3770*/  IMAD R2, R2, 0x80, R5 ;  /* 0x0000008002027824 */ /* 0x000fe400078e0205 */
[----:B------:R-:W-:Y:S05]  /*3780*/  @!P1 BRA `(.L_x_265) ;  /* 0x0000000000489947 */ /* 0x000fea0003800000 */
[----:B01----:R-:W-:Y:S01]  /*3790*/  IMAD R0, R41, 0xab, RZ ;  /* 0x000000ab29007824 */ /* 0x003fe200078e02ff */
        /* <DEDUP_REMOVED lines=17> */
.L_x_265:
[----:B------:R-:W-:Y:S05]  /*38b0*/  BSYNC.RECONVERGENT B0 ;  /* 0x0000000000007941 */ /* 0x000fea0003800200 */
.L_x_264:
[----:B------:R2:W3:Y:S01]  /*38c0*/  LDS.U8 R29, [R2] ;  /* 0x00000000021d7984 */ /* 0x0004e20000000000 */
[----:B------:R-:W-:Y:S01]  /*38d0*/  BSSY.RECONVERGENT B0, `(.L_x_266) ;  /* 0x0000015000007945 */ /* 0x000fe20003800200 */
[----:B------:R-:W-:-:S03]  /*38e0*/  CS2R R22, SRZ ;  /* 0x0000000000167805 */ /* 0x000fc6000001ff00 */
[----:B------:R-:W-:Y:S05]  /*38f0*/  @!P2 BRA `(.L_x_267) ;  /* 0x000000000048a947 */ /* 0x000fea0003800000 */
[----:B0--3--:R-:W-:Y:S01]  /*3900*/  IMAD R0, R29, 0xab, RZ ;  /* 0x000000ab1d007824 */ /* 0x009fe200078e02ff */
        /* <DEDUP_REMOVED lines=9> */
[----:B--2---:R-:W0:Y:S08]  /*39a0*/  LDC.S8 R2, c[0x3][R0+0x1] ;  /* 0x00c0004000027b82 */ /* 0x004e300000000200 */
[----:B------:R-:W2:Y:S01]  /*39b0*/  LDC.S8 R28, c[0x3][R0] ;  /* 0x00c00000001c7b82 */ /* 0x000ea20000000200 */
[----:B0-----:R-:W0:Y:S08]  /*39c0*/  I2F.F64.S16 R22, R2 ;  /* 0x0000000200167312 */ /* 0x001e300000101c00 */
[----:B--2---:R-:W2:Y:S01]  /*39d0*/  I2F.F64.S16 R28, R28 ;  /* 0x0000001c001c7312 */ /* 0x004ea20000101c00 */
[----:B0-----:R-:W-:-:S02]  /*39e0*/  DMUL R26, R26, R22 ;  /* 0x000000161a1a7228 */ /* 0x001fc40000000000 */
[----:B------:R-:W-:-:S06]  /*39f0*/  DMUL R22, R30, R30 ;  /* 0x0000001e1e167228 */ /* 0x000fcc0000000000 */
[----:B--2---:R-:W-:-:S08]  /*3a00*/  DFMA R26, R20, R28, R26 ;  /* 0x0000001c141a722b */ /* 0x004fd0000000001a */
[----:B------:R-:W-:-:S11]  /*3a10*/  DMUL R22, R22, R26 ;  /* 0x0000001a16167228 */ /* 0x000fd60000000000 */
.L_x_267:
[----:B------:R-:W-:Y:S05]  /*3a20*/  BSYNC.RECONVERGENT B0 ;  /* 0x0000000000007941 */ /* 0x000fea0003800200 */
.L_x_266:
        /* <DEDUP_REMOVED lines=14> */
[----:B0-----:R-:W-:-:S05]  /*3b10*/  FFMA R0, RZ, R15, R21 ;  /* 0x0000000fff007223 */ /* 0x001fca0000000015 */
[----:B------:R-:W-:-:S13]  /*3b20*/  FSETP.GT.AND P0, PT, |R0|, 1.469367938527859385e-39, PT ;  /* 0x001000000000780b */ /* 0x000fda0003f04200 */
[----:B------:R-:W-:Y:S05]  /*3b30*/  @P0 BRA P1, `(.L_x_269) ;  /* 0x0000000000180947 */ /* 0x000fea0000800000 */
[----:B------:R-:W-:Y:S01]  /*3b40*/  MOV R22, R14 ;  /* 0x0000000e00167202 */ /* 0x000fe20000000f00 */
[----:B------:R-:W-:Y:S01]  /*3b50*/  IMAD.MOV.U32 R23, RZ, RZ, R15 ;  /* 0x000000ffff177224 */ /* 0x000fe200078e000f */
[----:B------:R-:W-:-:S07]  /*3b60*/  MOV R0, 0x3b80 ;  /* 0x00003b8000007802 */ /* 0x000fce0000000f00 */
[----:B-123--:R-:W-:Y:S05]  /*3b70*/  CALL.REL.NOINC `($__internal_1_$__cuda_sm20_div_rn_f64_full) ;  /* 0x0000007800fc7944 */ /* 0x00efea0003c00000 */
[----:B------:R-:W-:Y:S02]  /*3b80*/  IMAD.MOV.U32 R20, RZ, RZ, R30 ;  /* 0x000000ffff147224 */ /* 0x000fe400078e001e */
[----:B------:R-:W-:-:S07]  /*3b90*/  IMAD.MOV.U32 R21, RZ, RZ, R31 ;  /* 0x000000ffff157224 */ /* 0x000fce00078e001f */
.L_x_269:
[----:B------:R-:W-:Y:S05]  /*3ba0*/  BSYNC.RECONVERGENT B0 ;  /* 0x0000000000007941 */ /* 0x000fea0003800200 */
.L_x_268:
[----:B------:R-:W0:Y:S01]  /*3bb0*/  LDS.U8 R0, [R47+UR4] ;  /* 0x000000042f007984 */ /* 0x000e220008000000 */
[C---:B------:R-:W-:Y:S01]  /*3bc0*/  IMAD R23, R7.reuse, 0x110, R1 ;  /* 0x0000011007177824 */ /* 0x040fe200078e0201 */
[----:B------:R-:W-:Y:S01]  /*3bd0*/  IADD3 R7, PT, PT, R7, 0x1, RZ ;  /* 0x0000000107077810 */ /* 0x000fe20007ffe0ff */
[----:B------:R-:W-:Y:S01]  /*3be0*/  UMOV UR6, 0x55555555 ;  /* 0x5555555500067882 */ /* 0x000fe20000000000 */
[----:B--2---:R-:W2:Y:S01]  /*3bf0*/  LDS.U8 R2, [R47+UR4+0x80] ;  /* 0x000080042f027984 */ /* 0x004ea20008000000 */
[----:B------:R-:W-:Y:S01]  /*3c00*/  UMOV UR7, 0x3fd55555 ;  /* 0x3fd5555500077882 */ /* 0x000fe20000000000 */
[----:B------:R-:W-:Y:S01]  /*3c10*/  ISETP.NE.AND P0, PT, R7, 0x4, PT ;  /* 0x000000040700780c */ /* 0x000fe20003f05270 */
[----:B------:R-:W-:Y:S01]  /*3c20*/  DMUL R18, R18, UR6 ;  /* 0x0000000612127c28 */ /* 0x000fe20008000000 */
[----:B------:R-:W4:Y:S01]  /*3c30*/  LDS.U8 R22, [R47+UR4+0x100] ;  /* 0x000100042f167984 */ /* 0x000f220008000000 */
[----:B------:R-:W-:Y:S02]  /*3c40*/  DADD R16, R20, R16 ;  /* 0x0000000014107229 */ /* 0x000fe40000000010 */
[----:B------:R-:W-:Y:S01]  /*3c50*/  DMUL R14, R14, 0.5 ;  /* 0x3fe000000e0e7828 */ /* 0x000fe20000000000 */
[----:B------:R-:W5:Y:S04]  /*3c60*/  LDS.U8 R24, [R47+UR4+0x180] ;  /* 0x000180042f187984 */ /* 0x000f680008000000 */
[----:B------:R-:W1:Y:S04]  /*3c70*/  LDS.U8 R26, [R47+UR4+0x200] ;  /* 0x000200042f1a7984 */ /* 0x000e680008000000 */
[----:B------:R-:W3:Y:S04]  /*3c80*/  LDS.U8 R28, [R47+UR4+0x280] ;  /* 0x000280042f1c7984 */ /* 0x000ee80008000000 */
[----:B------:R-:W3:Y:S04]  /*3c90*/  LDS.U8 R30, [R47+UR4+0x300] ;  /* 0x000300042f1e7984 */ /* 0x000ee80008000000 */
[----:B------:R-:W3:Y:S04]  /*3ca0*/  LDS.U8 R32, [R47+UR4+0x380] ;  /* 0x000380042f207984 */ /* 0x000ee80008000000 */
[----:B------:R-:W3:Y:S04]  /*3cb0*/  LDS.U8 R34, [R47+UR4+0x400] ;  /* 0x000400042f227984 */ /* 0x000ee80008000000 */
[----:B------:R-:W-:Y:S04]  /*3cc0*/  STL.128 [R23], R8 ;  /* 0x0000000817007387 */ /* 0x000fe80000100c00 */
[----:B------:R0:W-:Y:S04]  /*3cd0*/  CCTLL.PF1 [R3+0x11] ;  /* 0x0000110003007990 */ /* 0x0001e80000000000 */
[----:B------:R-:W3:Y:S04]  /*3ce0*/  LDS.U8 R8, [R47+UR4+0x480] ;  /* 0x000480042f087984 */ /* 0x000ee80008000000 */
[----:B0-----:R-:W-:Y:S04]  /*3cf0*/  STL.U8 [R23+0x10], R0 ;  /* 0x0000100017007387 */ /* 0x001fe80000100000 */
[----:B------:R0:W-:Y:S04]  /*3d00*/  CCTLL.PF1 [R3+0x12] ;  /* 0x0000120003007990 */ /* 0x0001e80000000000 */
[----:B------:R-:W0:Y:S04]  /*3d10*/  LDS.U8 R0, [R47+UR4+0x500] ;  /* 0x000500042f007984 */ /* 0x000e280008000000 */
[----:B--2---:R-:W-:Y:S04]  /*3d20*/  STL.U8 [R23+0x11], R2 ;  /* 0x0000110217007387 */ /* 0x004fe80000100000 */
[----:B------:R-:W2:Y:S04]  /*3d30*/  LDS.U8 R2, [R47+UR4+0x580] ;  /* 0x000580042f027984 */ /* 0x000ea80008000000 */
[----:B------:R0:W-:Y:S04]  /*3d40*/  CCTLL.PF1 [R3+0x13] ;  /* 0x0000130003007990 */ /* 0x0001e80000000000 */
[----:B------:R-:W2:Y:S04]  /*3d50*/  LDS.U8 R10, [R47+UR4+0x600] ;  /* 0x000600042f0a7984 */ /* 0x000ea80008000000 */
[----:B----4-:R-:W-:Y:S04]  /*3d60*/  STL.U8 [R23+0x12], R22 ;  /* 0x0000121617007387 */ /* 0x010fe80000100000 */
[----:B------:R-:W4:Y:S04]  /*3d70*/  LDS.U8 R22, [R47+UR4+0x680] ;  /* 0x000680042f167984 */ /* 0x000f280008000000 */
[----:B------:R0:W-:Y:S04]  /*3d80*/  CCTLL.PF1 [R3+0x14] ;  /* 0x0000140003007990 */ /* 0x0001e80000000000 */
[----:B-----5:R-:W-:Y:S04]  /*3d90*/  STL.U8 [R23+0x13], R24 ;  /* 0x0000131817007387 */ /* 0x020fe80000100000 */
[----:B------:R0:W-:Y:S04]  /*3da0*/  CCTLL.PF1 [R3+0x15] ;  /* 0x0000150003007990 */ /* 0x0001e80000000000 */
[----:B------:R-:W5:Y:S04]  /*3db0*/  LDS.U8 R24, [R47+UR4+0x700] ;  /* 0x000700042f187984 */ /* 0x000f680008000000 */
[----:B-1----:R-:W-:Y:S04]  /*3dc0*/  STL.U8 [R23+0x14], R26 ;  /* 0x0000141a17007387 */ /* 0x002fe80000100000 */
[----:B------:R-:W1:Y:S04]  /*3dd0*/  LDS.U8 R26, [R47+UR4+0x780] ;  /* 0x000780042f1a7984 */ /* 0x000e680008000000 */
[----:B------:R0:W-:Y:S04]  /*3de0*/  CCTLL.PF1 [R3+0x16] ;  /* 0x0000160003007990 */ /* 0x0001e80000000000 */
[----:B---3--:R-:W-:Y:S04]  /*3df0*/  STL.U8 [R23+0x15], R28 ;  /* 0x0000151c17007387 */ /* 0x008fe80000100000 */
[----:B------:R3:W-:Y:S04]  /*3e00*/  CCTLL.PF1 [R3+0x17] ;  /* 0x0000170003007990 */ /* 0x0007e80000000000 */
[----:B------:R-:W-:Y:S04]  /*3e10*/  STL.U8 [R23+0x16], R30 ;  /* 0x0000161e17007387 */ /* 0x000fe80000100000 */
[----:B------:R3:W-:Y:S04]  /*3e20*/  CCTLL.PF1 [R3+0x18] ;  /* 0x0000180003007990 */ /* 0x0007e80000000000 */
[----:B------:R-:W3:Y:S04]  /*3e30*/  LDS.U8 R28, [R47+UR4+0x800] ;  /* 0x000800042f1c7984 */ /* 0x000ee80008000000 */
        /* <DEDUP_REMOVED lines=9> */
[----:B0-----:R-:W-:Y:S04]  /*3ed0*/  STL.U8 [R23+0x1a], R0 ;  /* 0x00001a0017007387 */ /* 0x001fe80000100000 */
[----:B------:R0:W-:Y:S04]  /*3ee0*/  CCTLL.PF1 [R3+0x1c] ;  /* 0x00001c0003007990 */ /* 0x0001e80000000000 */
[----:B------:R-:W0:Y:S04]  /*3ef0*/  LDS.U8 R0, [R47+UR4+0xa00] ;  /* 0x000a00042f007984 */ /* 0x000e280008000000 */
[----:B--2---:R-:W-:Y:S04]  /*3f00*/  STL.U8 [R23+0x1b], R2 ;  /* 0x00001b0217007387 */ /* 0x004fe80000100000 */
[----:B------:R2:W-:Y:S04]  /*3f10*/  CCTLL.PF1 [R3+0x1d] ;  /* 0x00001d0003007990 */ /* 0x0005e80000000000 */
[----:B------:R-:W2:Y:S04]  /*3f20*/  LDS.U8 R2, [R47+UR4+0xa80] ;  /* 0x000a80042f027984 */ /* 0x000ea80008000000 */
[----:B------:R-:W-:Y:S04]  /*3f30*/  STL.U8 [R23+0x1c], R10 ;  /* 0x00001c0a17007387 */ /* 0x000fe80000100000 */
        /* <DEDUP_REMOVED lines=537> */
[----:B------:R-:W-:Y:S04]  /*60d0*/  STL.U8 [R23+0xd0], R10 ;  /* 0x0000d00a17007387 */ /* 0x000fe80000100000 */
[----:B------:R2:W-:Y:S04]  /*60e0*/  CCTLL.PF1 [R3+0xd2] ;  /* 0x0000d20003007990 */ /* 0x0005e80000000000 */
[----:B----4-:R-:W-:Y:S04]  /*60f0*/  STL.U8 [R23+0xd1], R22 ;  /* 0x0000d11617007387 */ /* 0x010fe80000100000 */
[----:B------:R-:W4:Y:S04]  /*6100*/  LDS.U8 R0, [R47+UR4+0x6400] ;  /* 0x006400042f007984 */ /* 0x000f280008000000 */
[----:B------:R-:W2:Y:S04]  /*6110*/  LDS.U8 R2, [R47+UR4+0x6480] ;  /* 0x006480042f027984 */ /* 0x000ea80008000000 */
[----:B------:R-:W2:Y:S04]  /*6120*/  LDS.U8 R10, [R47+UR4+0x6500] ;  /* 0x006500042f0a7984 */ /* 0x000ea80008000000 */
[----:B------:R0:W-:Y:S04]  /*6130*/  CCTLL.PF1 [R3+0xd3] ;  /* 0x0000d30003007990 */ /* 0x0001e80000000000 */
[----:B------:R-:W2:Y:S04]  /*6140*/  LDS.U8 R22, [R47+UR4+0x6580] ;  /* 0x006580042f167984 */ /* 0x000ea80008000000 */
        /* <DEDUP_REMOVED lines=10> */
[----:B------:R-:W-:Y:S04]  /*61f0*/  STL.U8 [R23+0xd6], R32 ;  /* 0x0000d62017007387 */ /* 0x000fe80000100000 */
[----:B------:R3:W-:Y:S04]  /*6200*/  CCTLL.PF1 [R3+0xd8] ;  /* 0x0000d80003007990 */ /* 0x0007e80000000000 */
[----:B------:R-:W3:Y:S04]  /*6210*/  LDS.U8 R28, [R47+UR4+0x6700] ;  /* 0x006700042f1c7984 */ /* 0x000ee80008000000 */
[----:B0-----:R-:W-:Y:S04]  /*6220*/  STL.U8 [R23+0xd7], R8 ;  /* 0x0000d70817007387 */ /* 0x001fe80000100000 */
[----:B------:R-:W0:Y:S04]  /*6230*/  LDS.U8 R8, [R47+UR4+0x6780] ;  /* 0x006780042f087984 */ /* 0x000e280008000000 */
[----:B------:R-:W0:Y:S04]  /*6240*/  LDS.U8 R30, [R47+UR4+0x6800] ;  /* 0x006800042f1e7984 */ /* 0x000e280008000000 */
[----:B------:R0:W-:Y:S04]  /*6250*/  CCTLL.PF1 [R3+0xd9] ;  /* 0x0000d90003007990 */ /* 0x0001e80000000000 */
[----:B------:R-:W0:Y:S04]  /*6260*/  LDS.U8 R32, [R47+UR4+0x6880] ;  /* 0x006880042f207984 */ /* 0x000e280008000000 */
[----:B----4-:R-:W-:Y:S04]  /*6270*/  STL.U8 [R23+0xd8], R0 ;  /* 0x0000d80017007387 */ /* 0x010fe80000100000 */
[----:B------:R4:W-:Y:S04]  /*6280*/  CCTLL.PF1 [R3+0xda] ;  /* 0x0000da0003007990 */ /* 0x0009e80000000000 */
[----:B------:R-:W4:Y:S04]  /*6290*/  LDS.U8 R0, [R47+UR4+0x6900] ;  /* 0x006900042f007984 */ /* 0x000f280008000000 */
[----:B--2---:R-:W-:Y:S04]  /*62a0*/  STL.U8 [R23+0xd9], R2 ;  /* 0x0000d90217007387 */ /* 0x004fe80000100000 */
[----:B------:R2:W-:Y:S04]  /*62b0*/  CCTLL.PF1 [R3+0xdb] ;  /* 0x0000db0003007990 */ /* 0x0005e80000000000 */
[----:B------:R-:W2:Y:S04]  /*62c0*/  LDS.U8 R2, [R47+UR4+0x6980] ;  /* 0x006980042f027984 */ /* 0x000ea80008000000 */
[----:B------:R-:W-:Y:S04]  /*62d0*/  STL.U8 [R23+0xda], R10 ;  /* 0x0000da0a17007387 */ /* 0x000fe80000100000 */
[----:B------:R0:W-:Y:S04]  /*62e0*/  CCTLL.PF1 [R3+0xdc] ;  /* 0x0000dc0003007990 */ /* 0x0001e80000000000 */
[----:B------:R-:W2:Y:S04]  /*62f0*/  LDS.U8 R10, [R47+UR4+0x6a00] ;  /* 0x006a00042f0a7984 */ /* 0x000ea80008000000 */
[----:B------:R-:W-:Y:S04]  /*6300*/  STL.U8 [R23+0xdb], R22 ;  /* 0x0000db1617007387 */ /* 0x000fe80000100000 */
        /* <DEDUP_REMOVED lines=11> */
[----:B0-----:R-:W-:Y:S04]  /*63c0*/  STL.U8 [R23+0xdf], R8 ;  /* 0x0000df0817007387 */ /* 0x001fe80000100000 */
[----:B------:R0:W-:Y:S04]  /*63d0*/  CCTLL.PF1 [R3+0xe1] ;  /* 0x0000e10003007990 */ /* 0x0001e80000000000 */
[----:B------:R-:W0:Y:S04]  /*63e0*/  LDS.U8 R8, [R47+UR4+0x6c80] ;  /* 0x006c80042f087984 */ /* 0x000e280008000000 */
[----:B------:R-:W-:Y:S04]  /*63f0*/  STL.U8 [R23+0xe0], R30 ;  /* 0x0000e01e17007387 */ /* 0x000fe80000100000 */
[----:B------:R0:W-:Y:S04]  /*6400*/  CCTLL.PF1 [R3+0xe2] ;  /* 0x0000e20003007990 */ /* 0x0001e80000000000 */
[----:B------:R-:W0:Y:S04]  /*6410*/  LDS.U8 R30, [R47+UR4+0x6d00] ;  /* 0x006d00042f1e7984 */ /* 0x000e280008000000 */
[----:B------:R-:W-:Y:S04]  /*6420*/  STL.U8 [R23+0xe1], R32 ;  /* 0x0000e12017007387 */ /* 0x000fe80000100000 */
        /* <DEDUP_REMOVED lines=110> */
[----:B---3--:R3:W-:Y:S04]  /*6b10*/  STL.U8 [R23+0x106], R28 ;  /* 0x0001061c17007387 */ /* 0x0087e80000100000 */
[----:B------:R3:W-:Y:S04]  /*6b20*/  CCTLL.PF1 [R3+0x108] ;  /* 0x0001080003007990 */ /* 0x0007e80000000000 */
[----:B0-----:R3:W-:Y:S04]  /*6b30*/  STL.U8 [R23+0x107], R8 ;  /* 0x0001070817007387 */ /* 0x0017e80000100000 */
[----:B------:R3:W-:Y:S04]  /*6b40*/  CCTLL.PF1 [R3+0x109] ;  /* 0x0001090003007990 */ /* 0x0007e80000000000 */
[----:B------:R3:W-:Y:S04]  /*6b50*/  STL.U8 [R23+0x108], R30 ;  /* 0x0001081e17007387 */ /* 0x0007e80000100000 */
[----:B------:R3:W-:Y:S04]  /*6b60*/  CCTLL.PF1 [R3+0x10a] ;  /* 0x00010a0003007990 */ /* 0x0007e80000000000 */
[----:B------:R3:W-:Y:S04]  /*6b70*/  STL.U8 [R23+0x109], R32 ;  /* 0x0001092017007387 */ /* 0x0007e80000100000 */
[----:B------:R3:W-:Y:S04]  /*6b80*/  CCTLL.PF1 [R3+0x10b] ;  /* 0x00010b0003007990 */ /* 0x0007e80000000000 */
[----:B----4-:R3:W-:Y:S04]  /*6b90*/  STL.U8 [R23+0x10a], R0 ;  /* 0x00010a0017007387 */ /* 0x0107e80000100000 */
[----:B------:R3:W-:Y:S04]  /*6ba0*/  CCTLL.PF1 [R3+0x10c] ;  /* 0x00010c0003007990 */ /* 0x0007e80000000000 */
[----:B--2---:R3:W-:Y:S04]  /*6bb0*/  STL.U8 [R23+0x10b], R2 ;  /* 0x00010b0217007387 */ /* 0x0047e80000100000 */
[----:B------:R3:W-:Y:S04]  /*6bc0*/  CCTLL.PF1 [R3+0x10d] ;  /* 0x00010d0003007990 */ /* 0x0007e80000000000 */
[----:B------:R3:W-:Y:S04]  /*6bd0*/  STL.U8 [R23+0x10c], R10 ;  /* 0x00010c0a17007387 */ /* 0x0007e80000100000 */
[----:B------:R3:W-:Y:S04]  /*6be0*/  CCTLL.PF1 [R3+0x10e] ;  /* 0x00010e0003007990 */ /* 0x0007e80000000000 */
[----:B------:R3:W-:Y:S04]  /*6bf0*/  STL.U8 [R23+0x10d], R22 ;  /* 0x00010d1617007387 */ /* 0x0007e80000100000 */
[----:B------:R3:W-:Y:S04]  /*6c00*/  CCTLL.PF1 [R3+0x10f] ;  /* 0x00010f0003007990 */ /* 0x0007e80000000000 */
[----:B-----5:R3:W-:Y:S04]  /*6c10*/  STL.U8 [R23+0x10e], R24 ;  /* 0x00010e1817007387 */ /* 0x0207e80000100000 */
[----:B------:R3:W-:Y:S04]  /*6c20*/  CCTLL.PF1 [R3+0x110] ;  /* 0x0001100003007990 */ /* 0x0007e80000000000 */
[----:B-1----:R3:W-:Y:S01]  /*6c30*/  STL.U8 [R23+0x10f], R26 ;  /* 0x00010f1a17007387 */ /* 0x0027e20000100000 */
[----:B------:R-:W-:Y:S05]  /*6c40*/  @P0 BRA `(.L_x_270) ;  /* 0xffffff9400580947 */ /* 0x000fea000383ffff */
[----:B------:R-:W-:Y:S01]  /*6c50*/  UMOV UR6, 0x94c13760 ;  /* 0x94c1376000067882 */ /* 0x000fe20000000000 */
[----:B------:R-:W-:Y:S02]  /*6c60*/  UMOV UR7, 0x3fb64b38 ;  /* 0x3fb64b3800077882 */ /* 0x000fe40000000000 */
[----:B------:R-:W-:Y:S01]  /*6c70*/  DSETP.GEU.AND P0, PT, R16, -UR6, PT ;  /* 0x8000000610007e2a */ /* 0x000fe2000bf0e000 */
[----:B------:R-:W-:Y:S01]  /*6c80*/  UMOV UR6, 0xca1d3972 ;  /* 0xca1d397200067882 */ /* 0x000fe20000000000 */
[----:B------:R-:W-:-:S04]  /*6c90*/  UMOV UR7, 0x3fe3a31f ;  /* 0x3fe3a31f00077882 */ /* 0x000fc80000000000 */
[----:B------:R-:W-:-:S14]  /*6ca0*/  DSETP.LEU.OR P0, PT, R16, -UR6, P0 ;  /* 0x8000000610007e2a */ /* 0x000fdc000870b400 */
[----:B------:R-:W-:Y:S05]  /*6cb0*/  @P0 EXIT ;  /* 0x000000000000094d */ /* 0x000fea0003800000 */
[----:B------:R0:W-:Y:S04]  /*6cc0*/  CCTLL.PF1 [R6] ;  /* 0x0000000006007990 */ /* 0x0001e80000000000 */
[----:B------:R0:W-:Y:S04]  /*6cd0*/  CCTLL.PF2 [R6+0x110] ;  /* 0x0001100006007990 */ /* 0x0001e80000800000 */
[----:B---3--:R-:W2:Y:S01]  /*6ce0*/  LDL.128 R8, [R1] ;  /* 0x0000000001087983 */ /* 0x008ea20000100c00 */
[----:B------:R-:W-:Y:S01]  /*6cf0*/  UMOV UR4, 0x7f555555 ;  /* 0x7f55555500047882 */ /* 0x000fe20000000000 */
[----:B------:R-:W-:Y:S01]  /*6d00*/  UMOV UR5, 0x3fff7777 ;  /* 0x3fff777700057882 */ /* 0x000fe20000000000 */
[----:B------:R-:W-:Y:S01]  /*6d10*/  UMOV UR6, 0x49555555 ;  /* 0x4955555500067882 */ /* 0x000fe20000000000 */
[----:B------:R-:W-:Y:S01]  /*6d20*/  UMOV UR7, 0x3fe44444 ;  /* 0x3fe4444400077882 */ /* 0x000fe20000000000 */
[----:B------:R-:W-:Y:S01]  /*6d30*/  UMOV UR8, 0xd0b09954 ;  /* 0xd0b0995400087882 */ /* 0x000fe20000000000 */
[----:B------:R-:W-:Y:S01]  /*6d40*/  UMOV UR9, 0x3fd76cf5 ;  /* 0x3fd76cf500097882 */ /* 0x000fe20000000000 */
[----:B--2---:R-:W-:-:S02]  /*6d50*/  DADD R2, R8, UR4 ;  /* 0x0000000408027e29 */ /* 0x004fc40008000000 */
[----:B------:R-:W-:-:S08]  /*6d60*/  DADD R4, R10, -UR6 ;  /* 0x800000060a047e29 */ /* 0x000fd00008000000 */
[----:B------:R-:W-:-:S08]  /*6d70*/  DADD R8, R2, R4 ;  /* 0x0000000002087229 */ /* 0x000fd00000000004 */
[----:B------:R-:W-:-:S06]  /*6d80*/  DFMA R10, R8, UR8, R4 ;  /* 0x00000008080a7c2b */ /* 0x000fcc0008000004 */
[----:B------:R-:W1:Y:S08]  /*6d90*/  F2I.F64.TRUNC R0, R10 ;  /* 0x0000000a00007311 */ /* 0x000e70000030d100 */
[----:B-1----:R-:W1:Y:S01]  /*6da0*/  I2F.F64 R14, R0 ;  /* 0x00000000000e7312 */ /* 0x002e620000201c00 */
[----:B------:R-:W-:Y:S01]  /*6db0*/  VIADD R7, R0, 0xffffffff ;  /* 0xffffffff00077836 */ /* 0x000fe20000000000 */
[----:B-1----:R-:W-:-:S14]  /*6dc0*/  DSETP.GEU.AND P0, PT, R10, R14, PT ;  /* 0x0000000e0a00722a */ /* 0x002fdc0003f0e000 */
[----:B------:R-:W-:Y:S01]  /*6dd0*/  @P0 IMAD.MOV R7, RZ, RZ, R0 ;  /* 0x000000ffff070224 */ /* 0x000fe200078e0200 */
[----:B------:R-:W-:-:S03]  /*6de0*/  DFMA R10, R8, UR8, R2 ;  /* 0x00000008080a7c2b */ /* 0x000fc60008000002 */
[C---:B------:R-:W-:Y:S01]  /*6df0*/  VIADD R24, R7.reuse, 0x1 ;  /* 0x0000000107187836 */ /* 0x040fe20000000000 */
[----:B------:R-:W-:Y:S02]  /*6e00*/  LOP3.LUT R14, R7, 0xff, RZ, 0xc0, !PT ;  /* 0x000000ff070e7812 */ /* 0x000fe400078ec0ff */
[----:B------:R-:W1:Y:S02]  /*6e10*/  F2I.F64.TRUNC R0, R10 ;  /* 0x0000000a00007311 */ /* 0x000e64000030d100 */
[----:B------:R-:W-:Y:S01]  /*6e20*/  LOP3.LUT R16, R24, 0xff, RZ, 0xc0, !PT ;  /* 0x000000ff18107812 */ /* 0x000fe200078ec0ff */
[----:B------:R-:W-:-:S03]  /*6e30*/  IMAD.IADD R25, R1, 0x1, R14 ;  /* 0x0000000101197824 */ /* 0x000fc600078e020e */
[----:B------:R-:W-:-:S03]  /*6e40*/  IADD3 R27, PT, PT, R1, R16, RZ ;  /* 0x00000010011b7210 */ /* 0x000fc60007ffe0ff */
[----:B------:R-:W2:Y:S01]  /*6e50*/  LDL.U8 R25, [R25+0x10] ;  /* 0x0000100019197983 */ /* 0x000ea20000100000 */
[----:B------:R-:W-:Y:S01]  /*6e60*/  I2F.F64 R18, R7 ;  /* 0x0000000700127312 */ /* 0x000fe20000201c00 */
[----:B------:R-:W-:Y:S01]  /*6e70*/  UMOV UR10, 0x74df99c8 ;  /* 0x74df99c8000a7882 */ /* 0x000fe20000000000 */
[----:B------:R-:W-:Y:S01]  /*6e80*/  UMOV UR11, 0x3fcb0cb1 ;  /* 0x3fcb0cb1000b7882 */ /* 0x000fe20000000000 */
[----:B------:R-:W3:Y:S05]  /*6e90*/  LDL.U8 R27, [R27+0x10] ;  /* 0x000010001b1b7983 */ /* 0x000eea0000100000 */
[----:B-1----:R-:W1:Y:S02]  /*6ea0*/  I2F.F64 R8, R0 ;  /* 0x0000000000087312 */ /* 0x002e640000201c00 */
[----:B-1----:R-:W-:Y:S01]  /*6eb0*/  DSETP.GEU.AND P0, PT, R10, R8, PT ;  /* 0x000000080a00722a */ /* 0x002fe20003f0e000 */
[----:B------:R-:W-:-:S13]  /*6ec0*/  VIADD R8, R0, 0xffffffff ;  /* 0xffffffff00087836 */ /* 0x000fda0000000000 */
[----:B------:R-:W-:-:S05]  /*6ed0*/  @P0 IMAD.MOV R8, RZ, RZ, R0 ;  /* 0x000000ffff080224 */ /* 0x000fca00078e0200 */
[----:B------:R-:W-:Y:S01]  /*6ee0*/  IADD3 R9, PT, PT, R8, R7, RZ ;  /* 0x0000000708097210 */ /* 0x000fe20007ffe0ff */
[----:B------:R-:W-:Y:S08]  /*6ef0*/  I2F.F64 R16, R8 ;  /* 0x0000000800107312 */ /* 0x000ff00000201c00 */
[----:B------:R-:W1:Y:S02]  /*6f00*/  I2F.F64 R14, R9 ;  /* 0x00000009000e7312 */ /* 0x000e640000201c00 */
[----:B-1----:R-:W-:-:S02]  /*6f10*/  DFMA R16, R14, UR10, -R16 ;  /* 0x0000000a0e107c2b */ /* 0x002fc40008000810 */
[----:B------:R-:W-:-:S06]  /*6f20*/  DFMA R18, R14, UR10, -R18 ;  /* 0x0000000a0e127c2b */ /* 0x000fcc0008000812 */
[----:B------:R-:W-:Y:S02]  /*6f30*/  DADD R14, R2, R16 ;  /* 0x00000000020e7229 */ /* 0x000fe40000000010 */
[----:B------:R-:W-:-:S06]  /*6f40*/  DADD R22, R4, R18 ;  /* 0x0000000004167229 */ /* 0x000fcc0000000012 */
[C---:B------:R-:W-:Y:S02]  /*6f50*/  DFMA R20, -R14.reuse, R14, 0.5 ;  /* 0x3fe000000e14742b */ /* 0x040fe4000000010e */
[----:B------:R-:W-:-:S06]  /*6f60*/  DSETP.GT.AND P1, PT, R14, R22, PT ;  /* 0x000000160e00722a */ /* 0x000fcc0003f24000 */
[----:B------:R-:W-:Y:S01]  /*6f70*/  DFMA R20, -R22, R22, R20 ;  /* 0x000000161614722b */ /* 0x000fe20000000114 */
[----:B------:R-:W-:-:S07]  /*6f80*/  IMAD.MOV.U32 R0, RZ, RZ, R24 ;  /* 0x000000ffff007224 */ /* 0x000fce00078e0018 */
[----:B------:R-:W-:Y:S01]  /*6f90*/  DSETP.GEU.AND P0, PT, R20, RZ, PT ;  /* 0x000000ff1400722a */ /* 0x000fe20003f0e000 */
[----:B------:R-:W-:-:S05]  /*6fa0*/  @P1 IMAD.MOV R0, RZ, RZ, R7 ;  /* 0x000000ffff001224 */ /* 0x000fca00078e0207 */
[----:B------:R-:W-:-:S04]  /*6fb0*/  LOP3.LUT R0, R0, 0xff, RZ, 0xc0, !PT ;  /* 0x000000ff00007812 */ /* 0x000fc800078ec0ff */
[----:B------:R-:W-:-:S06]  /*6fc0*/  IADD3 R9, PT, PT, R1, R0, RZ ;  /* 0x0000000001097210 */ /* 0x000fcc0007ffe0ff */
[----:B------:R-:W4:Y:S01]  /*6fd0*/  LDL.U8 R9, [R9+0x10] ;  /* 0x0000100009097983 */ /* 0x000f220000100000 */
[----:B--2---:R-:W-:-:S05]  /*6fe0*/  IMAD.IADD R2, R25, 0x1, R8 ;  /* 0x0000000119027824 */ /* 0x004fca00078e0208 */
[----:B------:R-:W-:-:S05]  /*6ff0*/  LOP3.LUT R2, R2, 0xff, RZ, 0xc0, !PT ;  /* 0x000000ff02027812 */ /* 0x000fca00078ec0ff */
[----:B------:R-:W-:-:S06]  /*7000*/  @P0 IMAD.IADD R29, R1, 0x1, R2 ;  /* 0x00000001011d0824 */ /* 0x000fcc00078e0202 */
[----:B------:R-:W5:Y:S01]  /*7010*/  @P0 LDL.U8 R29, [R29+0x10] ;  /* 0x000010001d1d0983 */ /* 0x000f620000100000 */
[----:B------:R-:W-:Y:S01]  /*7020*/  FSEL R3, RZ, 1.875, !P1 ;  /* 0x3ff00000ff037808 */ /* 0x000fe20004800000 */
[----:B------:R-:W-:Y:S01]  /*7030*/  IMAD.MOV.U32 R2, RZ, RZ, RZ ;  /* 0x000000ffff027224 */ /* 0x000fe200078e00ff */
[----:B------:R-:W-:Y:S02]  /*7040*/  FSEL R5, RZ, 1.875, P1 ;  /* 0x3ff00000ff057808 */ /* 0x000fe40000800000 */
[----:B------:R-:W-:-:S03]  /*7050*/  MOV R4, RZ ;  /* 0x000000ff00047202 */ /* 0x000fc60000000f00 */
[----:B------:R-:W-:-:S03]  /*7060*/  DADD R2, R14, -R2 ;  /* 0x000000000e027229 */ /* 0x000fc60000000802 */
[----:B------:R-:W-:-:S05]  /*7070*/  DADD R4, R22, -R4 ;  /* 0x0000000016047229 */ /* 0x000fca0000000804 */
[----:B------:R-:W-:-:S03]  /*7080*/  DADD R2, R2, UR10 ;  /* 0x0000000a02027e29 */ /* 0x000fc60008000000 */
[----:B------:R-:W-:-:S05]  /*7090*/  DADD R4, R4, UR10 ;  /* 0x0000000a04047e29 */ /* 0x000fca0008000000 */
[----:B------:R-:W-:Y:S01]  /*70a0*/  DFMA R10, -R2, R2, 0.5 ;  /* 0x3fe00000020a742b */ /* 0x000fe20000000102 */
[----:B---3--:R-:W-:-:S07]  /*70b0*/  IADD3 R27, PT, PT, R27, 0x1, R8 ;  /* 0x000000011b1b7810 */ /* 0x008fce0007ffe008 */
[----:B------:R-:W-:Y:S01]  /*70c0*/  DFMA R10, -R4, R4, R10 ;  /* 0x00000004040a722b */ /* 0x000fe2000000010a */
[----:B------:R-:W-:-:S07]  /*70d0*/  LOP3.LUT R0, R27, 0xff, RZ, 0xc0, !PT ;  /* 0x000000ff1b007812 */ /* 0x000fce00078ec0ff */
[----:B------:R-:W-:Y:S01]  /*70e0*/  DSETP.GEU.AND P2, PT, R10, RZ, PT ;  /* 0x000000ff0a00722a */ /* 0x000fe20003f4e000 */
[----:B------:R-:W-:Y:S01]  /*70f0*/  IMAD.IADD R0, R1, 0x1, R0 ;  /* 0x0000000101007824 */ /* 0x000fe200078e0200 */
[----:B------:R-:W-:Y:S04]  /*7100*/  BSSY.RECONVERGENT B0, `(.L_x_271) ;  /* 0x000001c000007945 */ /* 0x000fe80003800200 */
[----:B------:R1:W5:Y:S01]  /*7110*/  LDL.U8 R7, [R0+0x10] ;  /* 0x0000100000077983 */ /* 0x0003620000100000 */
[----:B------:R-:W-:Y:S01]  /*7120*/  CS2R R24, SRZ ;  /* 0x0000000000187805 */ /* 0x000fe2000001ff00 */
[----:B-1----:R-:W-:Y:S02]  /*7130*/  VIADD R0, R8, 0x1 ;  /* 0x0000000108007836 */ /* 0x002fe40000000000 */
[----:B------:R-:W-:-:S04]  /*7140*/  @!P1 IMAD.MOV R0, RZ, RZ, R8 ;  /* 0x000000ffff009224 */ /* 0x000fc800078e0208 */
[----:B----4-:R-:W-:Y:S01]  /*7150*/  IMAD.IADD R0, R9, 0x1, R0 ;  /* 0x0000000109007824 */ /* 0x010fe200078e0200 */
[----:B0-----:R-:W-:Y:S06]  /*7160*/  @!P2 BRA `(.L_x_272) ;  /* 0x000000000054a947 */ /* 0x001fec0003800000 */
[----:B------:R-:W-:-:S04]  /*7170*/  LOP3.LUT R0, R0, 0xff, RZ, 0xc0, !PT ;  /* 0x000000ff00007812 */ /* 0x000fc800078ec0ff */
[----:B------:R-:W-:-:S05]  /*7180*/  IADD3 R8, PT, PT, R1, R0, RZ ;  /* 0x0000000001087210 */ /* 0x000fca0007ffe0ff */
[----:B------:R-:W2:Y:S01]  /*7190*/  LDL.U8 R9, [R8+0x10] ;  /* 0x0000100008097983 */ /* 0x000ea20000100000 */
        /* <DEDUP_REMOVED lines=18> */
.L_x_272:
[----:B------:R-:W-:Y:S05]  /*72c0*/  BSYNC.RECONVERGENT B0 ;  /* 0x0000000000007941 */ /* 0x000fea0003800200 */
.L_x_271:
[----:B------:R0:W-:Y:S04]  /*72d0*/  CCTLL.PF2 [R6+0x220] ;  /* 0x0002200006007990 */ /* 0x0001e80000800000 */
[----:B------:R0:W5:Y:S01]  /*72e0*/  LDL.128 R16, [R1+0x110] ;  /* 0x0001100001107983 */ /* 0x0001620000100c00 */
[----:B------:R-:W-:Y:S01]  /*72f0*/  DADD R4, R14, -1 ;  /* 0xbff000000e047429 */ /* 0x000fe20000000000 */
[----:B------:R-:W-:Y:S01]  /*7300*/  UMOV UR12, 0x74df99c8 ;  /* 0x74df99c8000c7882 */ /* 0x000fe20000000000 */
[----:B------:R-:W-:Y:S01]  /*7310*/  UMOV UR13, 0x3fdb0cb1 ;  /* 0x3fdb0cb1000d7882 */ /* 0x000fe20000000000 */
[----:B------:R-:W-:Y:S01]  /*7320*/  DADD R8, R22, -1 ;  /* 0xbff0000016087429 */ /* 0x000fe20000000000 */
[----:B------:R-:W-:Y:S01]  /*7330*/  BSSY.RECONVERGENT B0, `(.L_x_273) ;  /* 0x000001a000007945 */ /* 0x000fe20003800200 */
[----:B------:R-:W-:-:S03]  /*7340*/  CS2R R2, SRZ ;  /* 0x0000000000027805 */ /* 0x000fc6000001ff00 */
[----:B------:R-:W-:-:S03]  /*7350*/  DADD R4, R4, UR12 ;  /* 0x0000000c04047e29 */ /* 0x000fc60008000000 */
[----:B------:R-:W-:-:S05]  /*7360*/  DADD R8, R8, UR12 ;  /* 0x0000000c08087e29 */ /* 0x000fca0008000000 */
[----:B------:R-:W-:-:S08]  /*7370*/  DFMA R10, -R4, R4, 0.5 ;  /* 0x3fe00000040a742b */ /* 0x000fd00000000104 */
[----:B------:R-:W-:-:S08]  /*7380*/  DFMA R10, -R8, R8, R10 ;  /* 0x00000008080a722b */ /* 0x000fd0000000010a */
[----:B------:R-:W-:-:S14]  /*7390*/  DSETP.GEU.AND P1, PT, R10, RZ, PT ;  /* 0x000000ff0a00722a */ /* 0x000fdc0003f2e000 */
        /* <DEDUP_REMOVED lines=19> */
.L_x_274:
[----:B------:R-:W-:Y:S05]  /*74d0*/  BSYNC.RECONVERGENT B0 ;  /* 0x0000000000007941 */ /* 0x000fea0003800200 */
.L_x_273:
[----:B------:R-:W-:Y:S01]  /*74e0*/  UMOV UR4, 0xaa38e38e ;  /* 0xaa38e38e00047882 */ /* 0x000fe20000000000 */
[----:B------:R-:W-:Y:S01]  /*74f0*/  UMOV UR5, 0x3fe4fa4f ;  /* 0x3fe4fa4f00057882 */ /* 0x000fe20000000000 */
[----:B------:R-:W-:Y:S01]  /*7500*/  UMOV UR6, 0x61c71c71 ;  /* 0x61c71c7100067882 */ /* 0x000fe20000000000 */
[----:B------:R-:W-:Y:S01]  /*7510*/  UMOV UR7, 0x3fcb05b0 ;  /* 0x3fcb05b000077882 */ /* 0x000fe20000000000 */
[----:B-----5:R-:W-:Y:S02]  /*7520*/  DADD R16, R16, UR4 ;  /* 0x0000000410107e29 */ /* 0x020fe40008000000 */
[----:B------:R-:W-:-:S08]  /*7530*/  DADD R10, R18, -UR6 ;  /* 0x80000006120a7e29 */ /* 0x000fd00008000000 */
[----:B------:R-:W-:-:S08]  /*7540*/  DADD R18, R16, R10 ;  /* 0x0000000010127229 */ /* 0x000fd0000000000a */
[----:B------:R-:W-:-:S06]  /*7550*/  DFMA R26, R18, UR8, R10 ;  /* 0x00000008121a7c2b */ /* 0x000fcc000800000a */
[----:B------:R-:W0:Y:S08]  /*7560*/  F2I.F64.TRUNC R7, R26 ;  /* 0x0000001a00077311 */ /* 0x000e30000030d100 */
[----:B0-----:R-:W0:Y:S01]  /*7570*/  I2F.F64 R4, R7 ;  /* 0x0000000700047312 */ /* 0x001e220000201c00 */
[----:B------:R-:W-:Y:S01]  /*7580*/  VIADD R8, R7, 0xffffffff ;  /* 0xffffffff07087836 */ /* 0x000fe20000000000 */
[----:B0-----:R-:W-:-:S14]  /*7590*/  DSETP.GEU.AND P1, PT, R26, R4, PT ;  /* 0x000000041a00722a */ /* 0x001fdc0003f2e000 */
[----:B------:R-:W-:-:S04]  /*75a0*/  @P1 IADD3 R8, PT, PT, R7, RZ, RZ ;  /* 0x000000ff07081210 */ /* 0x000fc80007ffe0ff */
[C---:B------:R-:W-:Y:S01]  /*75b0*/  LOP3.LUT R0, R8.reuse, 0xff, RZ, 0xc0, !PT ;  /* 0x000000ff08007812 */ /* 0x040fe200078ec0ff */
[----:B------:R-:W-:Y:S01]  /*75c0*/  DFMA R18, R18, UR8, R16 ;  /* 0x0000000812127c2b */ /* 0x000fe20008000010 */
[----:B------:R-:W-:-:S03]  /*75d0*/  VIADD R33, R8, 0x1 ;  /* 0x0000000108217836 */ /* 0x000fc60000000000 */
[----:B------:R-:W-:Y:S02]  /*75e0*/  IMAD.IADD R28, R1, 0x1, R0 ;  /* 0x00000001011c7824 */ /* 0x000fe400078e0200 */
[----:B------:R-:W-:-:S04]  /*75f0*/  LOP3.LUT R4, R33, 0xff, RZ, 0xc0, !PT ;  /* 0x000000ff21047812 */ /* 0x000fc800078ec0ff */
[----:B------:R-:W2:Y:S01]  /*7600*/  LDL.U8 R28, [R28+0x120] ;  /* 0x000120001c1c7983 */ /* 0x000ea20000100000 */
[----:B------:R-:W0:Y:S01]  /*7610*/  F2I.F64.TRUNC R0, R18 ;  /* 0x0000001200007311 */ /* 0x000e22000030d100 */
[----:B------:R-:W-:-:S06]  /*7620*/  IMAD.IADD R32, R1, 0x1, R4 ;  /* 0x0000000101207824 */ /* 0x000fcc00078e0204 */
[----:B------:R-:W3:Y:S01]  /*7630*/  LDL.U8 R32, [R32+0x120] ;  /* 0x0001200020207983 */ /* 0x000ee20000100000 */
[----:B0-----:R-:W0:Y:S01]  /*7640*/  I2F.F64 R4, R0 ;  /* 0x0000000000047312 */ /* 0x001e220000201c00 */
[----:B------:R-:W-:Y:S01]  /*7650*/  IADD3 R9, PT, PT, R0, -0x1, RZ ;  /* 0xffffffff00097810 */ /* 0x000fe20007ffe0ff */
[----:B0-----:R-:W-:-:S06]  /*7660*/  DSETP.GEU.AND P1, PT, R18, R4, PT ;  /* 0x000000041200722a */ /* 0x001fcc0003f2e000 */
[----:B------:R-:W-:Y:S08]  /*7670*/  I2F.F64 R30, R8 ;  /* 0x00000008001e7312 */ /* 0x000ff00000201c00 */
        /* <DEDUP_REMOVED lines=8> */
[C---:B------:R-:W-:Y:S02]  /*7700*/  DFMA R4, -R18.reuse, R18, 0.5 ;  /* 0x3fe000001204742b */ /* 0x040fe40000000112 */
[----:B------:R-:W-:-:S06]  /*7710*/  DSETP.GT.AND P2, PT, R18, R16, PT ;  /* 0x000000101200722a */ /* 0x000fcc0003f44000 */
[----:B------:R-:W-:Y:S01]  /*7720*/  DFMA R4, -R16, R16, R4 ;  /* 0x000000101004722b */ /* 0x000fe20000000104 */
[----:B------:R-:W-:-:S07]  /*7730*/  IMAD.MOV.U32 R0, RZ, RZ, R33 ;  /* 0x000000ffff007224 */ /* 0x000fce00078e0021 */
[----:B------:R-:W-:Y:S01]  /*7740*/  @P2 IADD3 R0, PT, PT, R8, RZ, RZ ;  /* 0x000000ff08002210 */ /* 0x000fe20007ffe0ff */
[----:B------:R-:W-:-:S03]  /*7750*/  DSETP.GEU.AND P1, PT, R4, RZ, PT ;  /* 0x000000ff0400722a */ /* 0x000fc60003f2e000 */
[----:B------:R-:W-:-:S05]  /*7760*/  LOP3.LUT R0, R0, 0xff, RZ, 0xc0, !PT ;  /* 0x000000ff00007812 */ /* 0x000fca00078ec0ff */
[----:B------:R-:W-:-:S06]  /*7770*/  IMAD.IADD R27, R1, 0x1, R0 ;  /* 0x00000001011b7824 */ /* 0x000fcc00078e0200 */
[----:B------:R-:W4:Y:S01]  /*7780*/  LDL.U8 R27, [R27+0x120] ;  /* 0x000120001b1b7983 */ /* 0x000f220000100000 */
[----:B--2---:R-:W-:-:S05]  /*7790*/  IMAD.IADD R8, R28, 0x1, R9 ;  /* 0x000000011c087824 */ /* 0x004fca00078e0209 */
[----:B------:R-:W-:-:S04]  /*77a0*/  LOP3.LUT R8, R8, 0xff, RZ, 0xc0, !PT ;  /* 0x000000ff08087812 */ /* 0x000fc800078ec0ff */
[----:B------:R-:W-:-:S06]  /*77b0*/  @P1 IADD3 R7, PT, PT, R1, R8, RZ ;  /* 0x0000000801071210 */ /* 0x000fcc0007ffe0ff */
[----:B------:R-:W5:Y:S01]  /*77c0*/  @P1 LDL.U8 R7, [R7+0x120] ;  /* 0x0001200007071983 */ /* 0x000f620000100000 */
[----:B------:R-:W-:Y:S01]  /*77d0*/  FSEL R11, RZ, 1.875, !P2 ;  /* 0x3ff00000ff0b7808 */ /* 0x000fe20005000000 */
[----:B------:R-:W-:Y:S01]  /*77e0*/  IMAD.MOV.U32 R10, RZ, RZ, RZ ;  /* 0x000000ffff0a7224 */ /* 0x000fe200078e00ff */
[----:B------:R-:W-:Y:S01]  /*77f0*/  FSEL R31, RZ, 1.875, P2 ;  /* 0x3ff00000ff1f7808 */ /* 0x000fe20001000000 */
[----:B------:R-:W-:-:S04]  /*7800*/  IMAD.MOV.U32 R30, RZ, RZ, RZ ;  /* 0x000000ffff1e7224 */ /* 0x000fc800078e00ff */
[----:B------:R-:W-:Y:S02]  /*7810*/  DADD R10, R18, -R10 ;  /* 0x00000000120a7229 */ /* 0x000fe4000000080a */
[----:B------:R-:W-:Y:S01]  /*7820*/  DADD R30, R16, -R30 ;  /* 0x00000000101e7229 */ /* 0x000fe2000000081e */
[----:B---3--:R-:W-:-:S05]  /*7830*/  IADD3 R32, PT, PT, R32, 0x1, R9 ;  /* 0x0000000120207810 */ /* 0x008fca0007ffe009 */
[----:B------:R-:W-:Y:S01]  /*7840*/  DADD R10, R10, UR10 ;  /* 0x0000000a0a0a7e29 */ /* 0x000fe20008000000 */
[----:B------:R-:W-:Y:S01]  /*7850*/  LOP3.LUT R0, R32, 0xff, RZ, 0xc0, !PT ;  /* 0x000000ff20007812 */ /* 0x000fe200078ec0ff */
[----:B------:R-:W-:-:S06]  /*7860*/  DADD R30, R30, UR10 ;  /* 0x0000000a1e1e7e29 */ /* 0x000fcc0008000000 */
[----:B------:R-:W-:-:S08]  /*7870*/  DFMA R32, -R10, R10, 0.5 ;  /* 0x3fe000000a20742b */ /* 0x000fd0000000010a */
[----:B------:R-:W-:Y:S01]  /*7880*/  DFMA R32, -R30, R30, R32 ;  /* 0x0000001e1e20722b */ /* 0x000fe20000000120 */
[----:B------:R-:W-:-:S05]  /*7890*/  IMAD.IADD R0, R1, 0x1, R0 ;  /* 0x0000000101007824 */ /* 0x000fca00078e0200 */
[----:B------:R0:W5:Y:S02]  /*78a0*/  LDL.U8 R28, [R0+0x120] ;  /* 0x00012000001c7983 */ /* 0x0001640000100000 */
[----:B------:R-:W-:Y:S01]  /*78b0*/  DSETP.GEU.AND P3, PT, R32, RZ, PT ;  /* 0x000000ff2000722a */ /* 0x000fe20003f6e000 */
[----:B------:R-:W-:Y:S01]  /*78c0*/  BSSY.RECONVERGENT B0, `(.L_x_275) ;  /* 0x000001b000007945 */ /* 0x000fe20003800200 */
[C---:B0-----:R-:W-:Y:S01]  /*78d0*/  VIADD R0, R9.reuse, 0x1 ;  /* 0x0000000109007836 */ /* 0x041fe20000000000 */
[----:B------:R-:W-:-:S05]  /*78e0*/  @!P2 IADD3 R0, PT, PT, R9, RZ, RZ ;  /* 0x000000ff0900a210 */ /* 0x000fca0007ffe0ff */
[----:B----4-:R-:W-:Y:S01]  /*78f0*/  IMAD.IADD R0, R27, 0x1, R0 ;  /* 0x000000011b007824 */ /* 0x010fe200078e0200 */
[----:B------:R-:W-:-:S05]  /*7900*/  CS2R R26, SRZ ;  /* 0x00000000001a7805 */ /* 0x000fca000001ff00 */
[----:B------:R-:W-:Y:S05]  /*7910*/  @!P3 BRA `(.L_x_276) ;  /* 0x000000000054b947 */ /* 0x000fea0003800000 */
[----:B------:R-:W-:-:S05]  /*7920*/  LOP3.LUT R0, R0, 0xff, RZ, 0xc0, !PT ;  /* 0x000000ff00007812 */ /* 0x000fca00078ec0ff */
[----:B------:R-:W-:-:S05]  /*7930*/  IMAD.IADD R8, R1, 0x1, R0 ;  /* 0x0000000101087824 */ /* 0x000fca00078e0200 */
[----:B------:R-:W2:Y:S01]  /*7940*/  LDL.U8 R9, [R8+0x120] ;  /* 0x0001200008097983 */ /* 0x000ea20000100000 */
        /* <DEDUP_REMOVED lines=18> */
.L_x_276:
[----:B------:R-:W-:Y:S05]  /*7a70*/  BSYNC.RECONVERGENT B0 ;  /* 0x0000000000007941 */ /* 0x000fea0003800200 */
.L_x_275:
[----:B------:R0:W-:Y:S04]  /*7a80*/  CCTLL.PF2 [R6+0x330] ;  /* 0x0003300006007990 */ /* 0x0001e80000800000 */
[----:B------:R0:W5:Y:S01]  /*7a90*/  LDL.128 R8, [R1+0x220] ;  /* 0x0002200001087983 */ /* 0x0001620000100c00 */
[----:B------:R-:W-:Y:S01]  /*7aa0*/  @P0 IMAD R0, R29, 0xab, RZ ;  /* 0x000000ab1d000824 */ /* 0x000fe200078e02ff */
[----:B------:R-:W-:Y:S01]  /*7ab0*/  @P0 DMUL R20, R20, R20 ;  /* 0x0000001414140228 */ /* 0x000fe20000000000 */
[----:B------:R-:W-:Y:S01]  /*7ac0*/  UMOV UR14, 0x9999999a ;  /* 0x9999999a000e7882 */ /* 0x000fe20000000000 */
[----:B------:R-:W-:Y:S01]  /*7ad0*/  UMOV UR15, 0x3fe19999 ;  /* 0x3fe19999000f7882 */ /* 0x000fe20000000000 */
[----:B------:R-:W-:Y:S01]  /*7ae0*/  BSSY.RECONVERGENT B0, `(.L_x_277) ;  /* 0x0000031000007945 */ /* 0x000fe20003800200 */
[----:B------:R-:W-:-:S04]  /*7af0*/  @P0 SHF.R.U32.HI R0, RZ, 0xb, R0 ;  /* 0x0000000bff000819 */ /* 0x000fc80000011600 */
[----:B------:R-:W-:Y:S01]  /*7b00*/  @P0 PRMT R0, R0, 0x9910, RZ ;  /* 0x0000991000000816 */ /* 0x000fe200000000ff */
[----:B------:R-:W-:-:S04]  /*7b10*/  @P0 DMUL R20, R20, R20 ;  /* 0x0000001414140228 */ /* 0x000fc80000000000 */
[----:B------:R-:W-:-:S04]  /*7b20*/  @P0 IMAD R0, R0, 0xc, RZ ;  /* 0x0000000c00000824 */ /* 0x000fc800078e02ff */
[----:B------:R-:W-:-:S05]  /*7b30*/  @P0 IMAD.MOV R0, RZ, RZ, -R0 ;  /* 0x000000ffff000224 */ /* 0x000fca00078e0a00 */
[----:B------:R-:W-:-:S05]  /*7b40*/  @P0 PRMT R0, R0, 0x7710, RZ ;  /* 0x0000771000000816 */ /* 0x000fca00000000ff */
[----:B------:R-:W-:-:S05]  /*7b50*/  @P0 IMAD.IADD R0, R29, 0x1, R0 ;  /* 0x000000011d000824 */ /* 0x000fca00078e0200 */
[----:B------:R-:W-:-:S04]  /*7b60*/  @P0 SHF.L.U32 R0, R0, 0x1, RZ ;  /* 0x0000000100000819 */ /* 0x000fc800000006ff */
[----:B------:R-:W-:-:S04]  /*7b70*/  @P0 LOP3.LUT R0, R0, 0x1fe, RZ, 0xe2, !PT ;  /* 0x000001fe00000812 */ /* 0x000fc800078ee2ff */
[----:B------:R-:W1:Y:S08]  /*7b80*/  @P0 LDC.S8 R34, c[0x3][R0+0x1] ;  /* 0x00c0004000220b82 */ /* 0x000e700000000200 */
[----:B------:R-:W2:Y:S01]  /*7b90*/  @P0 LDC.S8 R29, c[0x3][R0] ;  /* 0x00c00000001d0b82 */ /* 0x000ea20000000200 */
[----:B-1----:R-:W1:Y:S08]  /*7ba0*/  @P0 I2F.F64.S16 R32, R34 ;  /* 0x0000002200200312 */ /* 0x002e700000101c00 */
[----:B--2---:R-:W2:Y:S01]  /*7bb0*/  @P0 I2F.F64.S16 R30, R29 ;  /* 0x0000001d001e0312 */ /* 0x004ea20000101c00 */
[----:B-1----:R-:W-:-:S02]  /*7bc0*/  @P0 DMUL R32, R22, R32 ;  /* 0x0000002016200228 */ /* 0x002fc40000000000 */
[----:B------:R-:W-:-:S06]  /*7bd0*/  DADD R22, R18, -1 ;  /* 0xbff0000012167429 */ /* 0x000fcc0000000000 */
[----:B--2---:R-:W-:Y:S02]  /*7be0*/  @P0 DFMA R30, R14, R30, R32 ;  /* 0x0000001e0e1e022b */ /* 0x004fe40000000020 */
[----:B------:R-:W-:Y:S01]  /*7bf0*/  DADD R32, R16, -1 ;  /* 0xbff0000010207429 */ /* 0x000fe20000000000 */
[----:B------:R-:W-:Y:S01]  /*7c00*/  CS2R R14, SRZ ;  /* 0x00000000000e7805 */ /* 0x000fe2000001ff00 */
[----:B------:R-:W-:-:S04]  /*7c10*/  DADD R22, R22, UR12 ;  /* 0x0000000c16167e29 */ /* 0x000fc80008000000 */
[----:B------:R-:W-:Y:S02]  /*7c20*/  @P0 DMUL R14, R20, R30 ;  /* 0x0000001e140e0228 */ /* 0x000fe40000000000 */
[----:B------:R-:W-:Y:S02]  /*7c30*/  DADD R30, R32, UR12 ;  /* 0x0000000c201e7e29 */ /* 0x000fe40008000000 */
[----:B------:R-:W-:-:S04]  /*7c40*/  DFMA R20, -R22, R22, 0.5 ;  /* 0x3fe000001614742b */ /* 0x000fc80000000116 */
[----:B------:R-:W-:-:S04]  /*7c50*/  DADD R14, R24, R14 ;  /* 0x00000000180e7229 */ /* 0x000fc8000000000e */
[----:B------:R-:W-:Y:S01]  /*7c60*/  DFMA R24, -R30, R30, R20 ;  /* 0x0000001e1e18722b */ /* 0x000fe20000000114 */
[----:B------:R-:W-:-:S03]  /*7c70*/  CS2R R20, SRZ ;  /* 0x0000000000147805 */ /* 0x000fc6000001ff00 */
[----:B------:R-:W-:-:S04]  /*7c80*/  DADD R2, R14, R2 ;  /* 0x000000000e027229 */ /* 0x000fc80000000002 */
[----:B------:R-:W-:-:S04]  /*7c90*/  DSETP.GEU.AND P0, PT, R24, RZ, PT ;  /* 0x000000ff1800722a */ /* 0x000fc80003f0e000 */
[----:B------:R-:W-:-:S08]  /*7ca0*/  DMUL R2, R2, 70 ;  /* 0x4051800002027828 */ /* 0x000fd00000000000 */
[----:B------:R-:W-:Y:S02]  /*7cb0*/  DFMA R14, R2, UR14, RZ ;  /* 0x0000000e020e7c2b */ /* 0x000fe400080000ff */
[----:B0-----:R-:W-:Y:S09]  /*7cc0*/  @!P0 BRA `(.L_x_278) ;  /* 0x0000000000488947 */ /* 0x001ff20003800000 */
        /* <DEDUP_REMOVED lines=18> */
.L_x_278:
[----:B------:R-:W-:Y:S05]  /*7df0*/  BSYNC.RECONVERGENT B0 ;  /* 0x0000000000007941 */ /* 0x000fea0003800200 */
.L_x_277:
        /* <DEDUP_REMOVED lines=10> */
[----:B------:R-:W-:Y:S01]  /*7ea0*/  IADD3 R29, PT, PT, R28, -0x1, RZ ;  /* 0xffffffff1c1d7810 */ /* 0x000fe20007ffe0ff */
[----:B0-----:R-:W-:-:S14]  /*7eb0*/  DSETP.GEU.AND P0, PT, R24, R2, PT ;  /* 0x000000021800722a */ /* 0x001fdc0003f0e000 */
[----:B------:R-:W-:Y:S01]  /*7ec0*/  @P0 IMAD.MOV R29, RZ, RZ, R28 ;  /* 0x000000ffff1d0224 */ /* 0x000fe200078e021c */
[----:B------:R-:W-:-:S03]  /*7ed0*/  DFMA R22, R22, UR8, R8 ;  /* 0x0000000816167c2b */ /* 0x000fc60008000008 */
[C---:B------:R-:W-:Y:S01]  /*7ee0*/  VIADD R30, R29.reuse, 0x1 ;  /* 0x000000011d1e7836 */ /* 0x040fe20000000000 */
[----:B------:R-:W-:-:S04]  /*7ef0*/  LOP3.LUT R0, R29, 0xff, RZ, 0xc0, !PT ;  /* 0x000000ff1d007812 */ /* 0x000fc800078ec0ff */
[----:B------:R-:W-:Y:S02]  /*7f00*/  IADD3 R31, PT, PT, R1, R0, RZ ;  /* 0x00000000011f7210 */ /* 0x000fe40007ffe0ff */
[----:B------:R-:W-:-:S04]  /*7f10*/  LOP3.LUT R2, R30, 0xff, RZ, 0xc0, !PT ;  /* 0x000000ff1e027812 */ /* 0x000fc800078ec0ff */
[----:B------:R-:W2:Y:S01]  /*7f20*/  LDL.U8 R31, [R31+0x230] ;  /* 0x000230001f1f7983 */ /* 0x000ea20000100000 */
[----:B------:R-:W0:Y:S01]  /*7f30*/  F2I.F64.TRUNC R0, R22 ;  /* 0x0000001600007311 */ /* 0x000e22000030d100 */
[----:B------:R-:W-:-:S06]  /*7f40*/  IMAD.IADD R33, R1, 0x1, R2 ;  /* 0x0000000101217824 */ /* 0x000fcc00078e0202 */
[----:B------:R-:W3:Y:S01]  /*7f50*/  LDL.U8 R33, [R33+0x230] ;  /* 0x0002300021217983 */ /* 0x000ee20000100000 */
[----:B0-----:R-:W0:Y:S01]  /*7f60*/  I2F.F64 R2, R0 ;  /* 0x0000000000027312 */ /* 0x001e220000201c00 */
[----:B------:R-:W-:Y:S01]  /*7f70*/  VIADD R28, R0, 0xffffffff ;  /* 0xffffffff001c7836 */ /* 0x000fe20000000000 */
        /* <DEDUP_REMOVED lines=12> */
[----:B------:R-:W-:-:S08]  /*8040*/  DFMA R24, -R22, R22, R24 ;  /* 0x000000161618722b */ /* 0x000fd00000000118 */
        /* <DEDUP_REMOVED lines=51> */
.L_x_280:
[----:B------:R-:W-:Y:S05]  /*8380*/  BSYNC.RECONVERGENT B0 ;  /* 0x0000000000007941 */ /* 0x000fea0003800200 */
.L_x_279:
[----:B------:R0:W-:Y:S04]  /*8390*/  CCTLL.PF2 [R6+0x440] ;  /* 0x0004400006007990 */ /* 0x0001e80000800000 */
[----:B------:R0:W5:Y:S01]  /*83a0*/  LDL.128 R8, [R1+0x330] ;  /* 0x0003300001087983 */ /* 0x0001620000100c00 */
[----:B------:R-:W-:Y:S01]  /*83b0*/  @P1 IMAD R0, R7, 0xab, RZ ;  /* 0x000000ab07001824 */ /* 0x000fe200078e02ff */
[----:B------:R-:W-:Y:S01]  /*83c0*/  @P1 DMUL R4, R4, R4 ;  /* 0x0000000404041228 */ /* 0x000fe20000000000 */
[----:B------:R-:W-:Y:S03]  /*83d0*/  BSSY.RECONVERGENT B0, `(.L_x_281) ;  /* 0x0000031000007945 */ /* 0x000fe60003800200 */
        /* <DEDUP_REMOVED lines=13> */
[----:B------:R-:W-:Y:S01]  /*84b0*/  @P1 DMUL R16, R4, R4 ;  /* 0x0000000404101228 */ /* 0x000fe20000000000 */
[----:B------:R-:W-:-:S05]  /*84c0*/  CS2R R4, SRZ ;  /* 0x0000000000047805 */ /* 0x000fca000001ff00 */
[----:B--2---:R-:W-:Y:S02]  /*84d0*/  @P1 DFMA R32, R18, R32, R34 ;  /* 0x000000201220122b */ /* 0x004fe40000000022 */
[----:B------:R-:W-:Y:S02]  /*84e0*/  DADD R18, R2, -1 ;  /* 0xbff0000002127429 */ /* 0x000fe40000000000 */
[----:B------:R-:W-:-:S04]  /*84f0*/  DADD R34, R22, -1 ;  /* 0xbff0000016227429 */ /* 0x000fc80000000000 */
[----:B------:R-:W-:Y:S02]  /*8500*/  @P1 DMUL R4, R16, R32 ;  /* 0x0000002010041228 */ /* 0x000fe40000000000 */
[----:B------:R-:W-:Y:S02]  /*8510*/  DADD R18, R18, UR12 ;  /* 0x0000000c12127e29 */ /* 0x000fe40008000000 */
[----:B------:R-:W-:-:S04]  /*8520*/  DADD R32, R34, UR12 ;  /* 0x0000000c22207e29 */ /* 0x000fc80008000000 */
[----:B------:R-:W-:Y:S02]  /*8530*/  DADD R4, R26, R4 ;  /* 0x000000001a047229 */ /* 0x000fe40000000004 */
[----:B------:R-:W-:-:S06]  /*8540*/  DFMA R16, -R18, R18, 0.5 ;  /* 0x3fe000001210742b */ /* 0x000fcc0000000112 */
[----:B------:R-:W-:Y:S02]  /*8550*/  DADD R4, R4, R20 ;  /* 0x0000000004047229 */ /* 0x000fe40000000014 */
[----:B------:R-:W-:Y:S01]  /*8560*/  DFMA R26, -R32, R32, R16 ;  /* 0x00000020201a722b */ /* 0x000fe20000000110 */
[----:B------:R-:W-:-:S05]  /*8570*/  CS2R R16, SRZ ;  /* 0x0000000000107805 */ /* 0x000fca000001ff00 */
[----:B------:R-:W-:Y:S02]  /*8580*/  DMUL R4, R4, 70 ;  /* 0x4051800004047828 */ /* 0x000fe40000000000 */
[----:B------:R-:W-:-:S06]  /*8590*/  DSETP.GEU.AND P1, PT, R26, RZ, PT ;  /* 0x000000ff1a00722a */ /* 0x000fcc0003f2e000 */
[----:B------:R-:W-:-:S08]  /*85a0*/  DMUL R4, R4, UR14 ;  /* 0x0000000e04047c28 */ /* 0x000fd00008000000 */
        /* <DEDUP_REMOVED lines=19> */
.L_x_282:
[----:B------:R-:W-:Y:S05]  /*86e0*/  BSYNC.RECONVERGENT B0 ;  /* 0x0000000000007941 */ /* 0x000fea0003800200 */
.L_x_281:
        /* <DEDUP_REMOVED lines=9> */
[----:B0-----:R-:W0:Y:S02]  /*8780*/  I2F.F64 R20, R7 ;  /* 0x0000000700147312 */ /* 0x001e240000201c00 */
[----:B0-----:R-:W-:Y:S01]  /*8790*/  DSETP.GEU.AND P1, PT, R26, R20, PT ;  /* 0x000000141a00722a */ /* 0x001fe20003f2e000 */
[----:B------:R-:W-:-:S13]  /*87a0*/  IADD3 R20, PT, PT, R7, -0x1, RZ ;  /* 0xffffffff07147810 */ /* 0x000fda0007ffe0ff */
[----:B------:R-:W-:-:S05]  /*87b0*/  @P1 IMAD.MOV R20, RZ, RZ, R7 ;  /* 0x000000ffff141224 */ /* 0x000fca00078e0207 */
[----:B------:R-:W-:-:S05]  /*87c0*/  LOP3.LUT R0, R20, 0xff, RZ, 0xc0, !PT ;  /* 0x000000ff14007812 */ /* 0x000fca00078ec0ff */
[----:B------:R-:W-:-:S06]  /*87d0*/  IMAD.IADD R36, R1, 0x1, R0 ;  /* 0x0000000101247824 */ /* 0x000fcc00078e0200 */
[----:B------:R-:W2:Y:S01]  /*87e0*/  LDL.U8 R36, [R36+0x340] ;  /* 0x0003400024247983 */ /* 0x000ea20000100000 */
        /* <DEDUP_REMOVED lines=18> */
[----:B------:R-:W-:Y:S01]  /*8910*/  IADD3 R26, PT, PT, R20, 0x1, RZ ;  /* 0x00000001141a7810 */ /* 0x000fe20007ffe0ff */
[----:B--2---:R-:W-:-:S05]  /*8920*/  IMAD.IADD R0, R36, 0x1, R7 ;  /* 0x0000000124007824 */ /* 0x004fca00078e0207 */
[----:B------:R-:W-:-:S05]  /*8930*/  LOP3.LUT R0, R0, 0xff, RZ, 0xc0, !PT ;  /* 0x000000ff00007812 */ /* 0x000fca00078ec0ff */
[----:B------:R-:W-:-:S06]  /*8940*/  @P2 IMAD.IADD R21, R1, 0x1, R0 ;  /* 0x0000000101152824 */ /* 0x000fcc00078e0200 */
[----:B------:R-:W2:Y:S01]  /*8950*/  @P2 LDL.U8 R21, [R21+0x340] ;  /* 0x0003400015152983 */ /* 0x000ea20000100000 */
[----:B------:R-:W-:Y:S01]  /*8960*/  LOP3.LUT R0, R26, 0xff, RZ, 0xc0, !PT ;  /* 0x000000ff1a007812 */ /* 0x000fe200078ec0ff */
[----:B------:R-:W-:-:S04]  /*8970*/  @P1 IMAD.MOV R26, RZ, RZ, R20 ;  /* 0x000000ffff1a1224 */ /* 0x000fc800078e0214 */
[----:B------:R-:W-:Y:S01]  /*8980*/  IMAD.IADD R31, R1, 0x1, R0 ;  /* 0x00000001011f7824 */ /* 0x000fe200078e0200 */
[----:B------:R-:W-:-:S04]  /*8990*/  LOP3.LUT R0, R26, 0xff, RZ, 0xc0, !PT ;  /* 0x000000ff1a007812 */ /* 0x000fc800078ec0ff */
[----:B------:R0:W3:Y:S01]  /*89a0*/  LDL.U8 R26, [R31+0x340] ;  /* 0x000340001f1a7983 */ /* 0x0000e20000100000 */
[----:B------:R-:W-:-:S06]  /*89b0*/  IMAD.IADD R20, R1, 0x1, R0 ;  /* 0x0000000101147824 */ /* 0x000fcc00078e0200 */
[----:B------:R-:W4:Y:S01]  /*89c0*/  LDL.U8 R20, [R20+0x340] ;  /* 0x0003400014147983 */ /* 0x000f220000100000 */
[----:B------:R-:W-:Y:S01]  /*89d0*/  @P0 IMAD R0, R30, 0xab, RZ ;  /* 0x000000ab1e000824 */ /* 0x000fe200078e02ff */
[----:B------:R-:W-:Y:S01]  /*89e0*/  @P0 DMUL R24, R24, R24 ;  /* 0x0000001818180228 */ /* 0x000fe20000000000 */
[----:B------:R-:W-:Y:S03]  /*89f0*/  BSSY.RECONVERGENT B0, `(.L_x_283) ;  /* 0x0000057000007945 */ /* 0x000fe60003800200 */
[----:B------:R-:W-:-:S04]  /*8a00*/  @P0 SHF.R.U32.HI R0, RZ, 0xb, R0 ;  /* 0x0000000bff000819 */ /* 0x000fc80000011600 */
[----:B------:R-:W-:-:S05]  /*8a10*/  @P0 PRMT R0, R0, 0x9910, RZ ;  /* 0x0000991000000816 */ /* 0x000fca00000000ff */
[----:B------:R-:W-:-:S05]  /*8a20*/  @P0 IMAD R0, R0, 0xc, RZ ;  /* 0x0000000c00000824 */ /* 0x000fca00078e02ff */
[----:B------:R-:W-:-:S04]  /*8a30*/  @P0 IADD3 R0, PT, PT, RZ, -R0, RZ ;  /* 0x80000000ff000210 */ /* 0x000fc80007ffe0ff */
[----:B------:R-:W-:-:S05]  /*8a40*/  @P0 PRMT R27, R0, 0x7710, RZ ;  /* 0x00007710001b0816 */ /* 0x000fca00000000ff */
[----:B------:R-:W-:-:S04]  /*8a50*/  @P0 IMAD.IADD R30, R30, 0x1, R27 ;  /* 0x000000011e1e0824 */ /* 0x000fc800078e021b */
[----:B------:R-:W-:Y:S02]  /*8a60*/  @P0 IMAD.SHL.U32 R30, R30, 0x2, RZ ;  /* 0x000000021e1e0824 */ /* 0x000fe400078e00ff */
[----:B--2---:R-:W-:-:S05]  /*8a70*/  @P2 IMAD R0, R21, 0xab, RZ ;  /* 0x000000ab15002824 */ /* 0x004fca00078e02ff */
[----:B------:R-:W-:Y:S02]  /*8a80*/  @P2 SHF.R.U32.HI R27, RZ, 0xb, R0 ;  /* 0x0000000bff1b2819 */ /* 0x000fe40000011600 */
[----:B------:R-:W-:Y:S02]  /*8a90*/  @P0 LOP3.LUT R0, R30, 0x1fe, RZ, 0xe2, !PT ;  /* 0x000001fe1e000812 */ /* 0x000fe400078ee2ff */
[----:B------:R-:W-:Y:S02]  /*8aa0*/  @P2 PRMT R30, R27, 0x9910, RZ ;  /* 0x000099101b1e2816 */ /* 0x000fe400000000ff */
[----:B0-----:R3:W0:Y:S03]  /*8ab0*/  @P0 LDC.S8 R31, c[0x3][R0+0x1] ;  /* 0x00c00040001f0b82 */ /* 0x0016260000000200 */
[----:B------:R-:W-:-:S04]  /*8ac0*/  @P2 IMAD R30, R30, 0xc, RZ ;  /* 0x0000000c1e1e2824 */ /* 0x000fc800078e02ff */
[----:B------:R-:W-:Y:S01]  /*8ad0*/  @P2 IMAD.MOV R30, RZ, RZ, -R30 ;  /* 0x000000ffff1e2224 */ /* 0x000fe200078e0a1e */
[----:B------:R3:W1:Y:S04]  /*8ae0*/  @P0 LDC.S8 R27, c[0x3][R0] ;  /* 0x00c00000001b0b82 */ /* 0x0006680000000200 */
[----:B------:R-:W-:-:S04]  /*8af0*/  @P2 PRMT R30, R30, 0x7710, RZ ;  /* 0x000077101e1e2816 */ /* 0x000fc800000000ff */
[----:B------:R-:W-:Y:S02]  /*8b00*/  @P2 IADD3 R21, PT, PT, R21, R30, RZ ;  /* 0x0000001e15152210 */ /* 0x000fe40007ffe0ff */
[----:B---3--:R-:W-:-:S03]  /*8b10*/  IADD3 R0, PT, PT, R26, 0x1, R7 ;  /* 0x000000011a007810 */ /* 0x008fc60007ffe007 */
[----:B------:R-:W-:Y:S01]  /*8b20*/  @P2 IMAD.SHL.U32 R21, R21, 0x2, RZ ;  /* 0x0000000215152824 */ /* 0x000fe200078e00ff */
[----:B------:R-:W-:-:S04]  /*8b30*/  LOP3.LUT R0, R0, 0xff, RZ, 0xc0, !PT ;  /* 0x000000ff00007812 */ /* 0x000fc800078ec0ff */
[----:B------:R-:W-:-:S04]  /*8b40*/  @P2 LOP3.LUT R21, R21, 0x1fe, RZ, 0xe2, !PT ;  /* 0x000001fe15152812 */ /* 0x000fc800078ee2ff */
[----:B------:R2:W3:Y:S08]  /*8b50*/  @P2 LDC.S8 R36, c[0x3][R21+0x1] ;  /* 0x00c0004015242b82 */ /* 0x0004f00000000200 */
[----:B------:R2:W3:Y:S02]  /*8b60*/  @P2 LDC.S8 R30, c[0x3][R21] ;  /* 0x00c00000151e2b82 */ /* 0x0004e40000000200 */
[----:B--2---:R-:W-:Y:S01]  /*8b70*/  IADD3 R21, PT, PT, R7, 0x1, RZ ;  /* 0x0000000107157810 */ /* 0x004fe20007ffe0ff */
[----:B------:R-:W-:Y:S01]  /*8b80*/  @!P1 IMAD.MOV R21, RZ, RZ, R7 ;  /* 0x000000ffff159224 */ /* 0x000fe200078e0207 */
[----:B0-----:R-:W0:Y:S01]  /*8b90*/  @P0 I2F.F64.S16 R34, R31 ;  /* 0x0000001f00220312 */ /* 0x001e220000101c00 */
[----:B------:R-:W-:-:S02]  /*8ba0*/  IMAD.IADD R7, R1, 0x1, R0 ;  /* 0x0000000101077824 */ /* 0x000fc400078e0200 */
[----:B----4-:R-:W-:Y:S01]  /*8bb0*/  IMAD.IADD R26, R20, 0x1, R21 ;  /* 0x00000001141a7824 */ /* 0x010fe200078e0215 */
[----:B------:R-:W-:-:S04]  /*8bc0*/  CS2R R20, SRZ ;  /* 0x0000000000147805 */ /* 0x000fc8000001ff00 */
[----:B-1----:R-:W1:Y:S01]  /*8bd0*/  @P0 I2F.F64.S16 R32, R27 ;  /* 0x0000001b00200312 */ /* 0x002e620000101c00 */
[----:B0-----:R-:W-:Y:S01]  /*8be0*/  @P0 DMUL R34, R22, R34 ;  /* 0x0000002216220228 */ /* 0x001fe20000000000 */
[----:B------:R-:W-:Y:S01]  /*8bf0*/  FSEL R23, RZ, 1.875, !P1 ;  /* 0x3ff00000ff177808 */ /* 0x000fe20004800000 */
[----:B------:R-:W-:-:S06]  /*8c00*/  IMAD.MOV.U32 R22, RZ, RZ, RZ ;  /* 0x000000ffff167224 */ /* 0x000fcc00078e00ff */
[----:B-1----:R-:W-:Y:S02]  /*8c10*/  @P0 DFMA R32, R2, R32, R34 ;  /* 0x000000200220022b */ /* 0x002fe40000000022 */
[----:B------:R-:W-:Y:S01]  /*8c20*/  @P0 DMUL R2, R24, R24 ;  /* 0x0000001818020228 */ /* 0x000fe20000000000 */
[----:B------:R-:W-:Y:S01]  /*8c30*/  CS2R R24, SRZ ;  /* 0x0000000000187805 */ /* 0x000fe2000001ff00 */
[----:B------:R-:W-:Y:S01]  /*8c40*/  DADD R22, R8, -R22 ;  /* 0x0000000008167229 */ /* 0x000fe20000000816 */
[----:B---3--:R-:W0:Y:S01]  /*8c50*/  @P2 I2F.F64.S16 R36, R36 ;  /* 0x0000002400242312 */ /* 0x008e220000101c00 */
[----:B------:R-:W-:-:S04]  /*8c60*/  DADD R34, R18, -1 ;  /* 0xbff0000012227429 */ /* 0x000fc80000000000 */
[----:B------:R-:W-:Y:S01]  /*8c70*/  @P0 DMUL R24, R2, R32 ;  /* 0x0000002002180228 */ /* 0x000fe20000000000 */
[----:B------:R-:W-:Y:S01]  /*8c80*/  FSEL R33, RZ, 1.875, P1 ;  /* 0x3ff00000ff217808 */ /* 0x000fe20000800000 */
[----:B------:R-:W-:Y:S01]  /*8c90*/  IMAD.MOV.U32 R32, RZ, RZ, RZ ;  /* 0x000000ffff207224 */ /* 0x000fe200078e00ff */
[----:B------:R-:W-:Y:S01]  /*8ca0*/  DADD R22, R22, UR10 ;  /* 0x0000000a16167e29 */ /* 0x000fe20008000000 */
[----:B------:R-:W1:Y:S01]  /*8cb0*/  @P2 I2F.F64.S16 R30, R30 ;  /* 0x0000001e001e2312 */ /* 0x000e620000101c00 */
[----:B------:R-:W-:-:S03]  /*8cc0*/  DADD R2, R8, -1 ;  /* 0xbff0000008027429 */ /* 0x000fc60000000000 */
[C---:B------:R-:W-:Y:S02]  /*8cd0*/  DADD R32, R18.reuse, -R32 ;  /* 0x0000000012207229 */ /* 0x040fe40000000820 */
[----:B0-----:R-:W-:Y:S02]  /*8ce0*/  @P2 DMUL R36, R18, R36 ;  /* 0x0000002412242228 */ /* 0x001fe40000000000 */
[----:B------:R-:W-:Y:S02]  /*8cf0*/  DADD R18, R34, UR12 ;  /* 0x0000000c22127e29 */ /* 0x000fe40008000000 */
[----:B------:R-:W-:Y:S02]  /*8d00*/  @P2 DMUL R34, R10, R10 ;  /* 0x0000000a0a222228 */ /* 0x000fe40000000000 */
[----:B------:R-:W-:Y:S02]  /*8d10*/  DADD R10, R32, UR10 ;  /* 0x0000000a200a7e29 */ /* 0x000fe40008000000 */
[----:B------:R-:W-:-:S02]  /*8d20*/  DFMA R38, -R22, R22, 0.5 ;  /* 0x3fe000001626742b */ /* 0x000fc40000000116 */
[----:B------:R-:W-:Y:S02]  /*8d30*/  DADD R2, R2, UR12 ;  /* 0x0000000c02027e29 */ /* 0x000fe40008000000 */
[----:B------:R-:W-:Y:S02]  /*8d40*/  DADD R32, R28, R24 ;  /* 0x000000001c207229 */ /* 0x000fe40000000018 */
[----:B-1----:R-:W-:Y:S02]  /*8d50*/  @P2 DFMA R36, R8, R30, R36 ;  /* 0x0000001e0824222b */ /* 0x002fe40000000024 */
[----:B------:R-:W-:Y:S01]  /*8d60*/  DFMA R28, -R10, R10, R38 ;  /* 0x0000000a0a1c722b */ /* 0x000fe20000000126 */
[----:B------:R-:W-:Y:S01]  /*8d70*/  CS2R R8, SRZ ;  /* 0x0000000000087805 */ /* 0x000fe2000001ff00 */
[----:B------:R-:W-:Y:S02]  /*8d80*/  DFMA R40, -R2, R2, 0.5 ;  /* 0x3fe000000228742b */ /* 0x000fe40000000102 */
[----:B------:R-:W-:-:S02]  /*8d90*/  @P2 DMUL R34, R34, R34 ;  /* 0x0000002222222228 */ /* 0x000fc40000000000 */
[----:B------:R-:W-:Y:S02]  /*8da0*/  DADD R16, R32, R16 ;  /* 0x0000000020107229 */ /* 0x000fe40000000010 */
[----:B------:R-:W-:Y:S02]  /*8db0*/  DSETP.GEU.AND P0, PT, R28, RZ, PT ;  /* 0x000000ff1c00722a */ /* 0x000fe40003f0e000 */
[----:B------:R-:W-:Y:S02]  /*8dc0*/  DFMA R24, -R18, R18, R40 ;  /* 0x000000121218722b */ /* 0x000fe40000000128 */
[----:B------:R-:W-:Y:S02]  /*8dd0*/  @P2 DMUL R8, R34, R36 ;  /* 0x0000002422082228 */ /* 0x000fe40000000000 */
[----:B------:R-:W-:-:S04]  /*8de0*/  DMUL R16, R16, 70 ;  /* 0x4051800010107828 */ /* 0x000fc80000000000 */
[----:B------:R-:W-:-:S04]  /*8df0*/  DSETP.GEU.AND P2, PT, R24, RZ, PT ;  /* 0x000000ff1800722a */ /* 0x000fc80003f4e000 */
[----:B------:R-:W-:Y:S10]  /*8e00*/  @!P0 BRA `(.L_x_284) ;  /* 0x0000000000548947 */ /* 0x000ff40003800000 */
[----:B------:R-:W-:-:S04]  /*8e10*/  LOP3.LUT R0, R26, 0xff, RZ, 0xc0, !PT ;  /* 0x000000ff1a007812 */ /* 0x000fc800078ec0ff */
[----:B------:R-:W-:-:S05]  /*8e20*/  IADD3 R20, PT, PT, R1, R0, RZ ;  /* 0x0000000001147210 */ /* 0x000fca0007ffe0ff */
[----:B------:R-:W2:Y:S01]  /*8e30*/  LDL.U8 R21, [R20+0x340] ;  /* 0x0003400014157983 */ /* 0x000ea20000100000 */
        /* <DEDUP_REMOVED lines=18> */
.L_x_284:
[----:B------:R-:W-:Y:S05]  /*8f60*/  BSYNC.RECONVERGENT B0 ;  /* 0x0000000000007941 */ /* 0x000fea0003800200 */
.L_x_283:
[----:B------:R-:W5:Y:S01]  /*8f70*/  LDL.U8 R7, [R7+0x340] ;  /* 0x0003400007077983 */ /* 0x000f620000100000 */
        /* <DEDUP_REMOVED lines=22> */
.L_x_286:
[----:B------:R-:W-:Y:S05]  /*90e0*/  BSYNC.RECONVERGENT B0 ;  /* 0x0000000000007941 */ /* 0x000fea0003800200 */
.L_x_285:
[----:B------:R-:W-:Y:S01]  /*90f0*/  DADD R8, R20, R8 ;  /* 0x0000000014087229 */ /* 0x000fe20000000008 */
[----:B------:R-:W-:Y:S01]  /*9100*/  UMOV UR4, 0x4804f2a0 ;  /* 0x4804f2a000047882 */ /* 0x000fe20000000000 */
[----:B------:R-:W-:Y:S01]  /*9110*/  DFMA R4, R4, 2, R14 ;  /* 0x400000000404782b */ /* 0x000fe2000000000e */
[----:B------:R-:W-:-:S05]  /*9120*/  UMOV UR5, 0x3fb43987 ;  /* 0x3fb4398700057882 */ /* 0x000fca0000000000 */
[----:B------:R-:W-:Y:S02]  /*9130*/  DADD R8, R8, R10 ;  /* 0x0000000008087229 */ /* 0x000fe4000000000a */
[----:B------:R-:W-:-:S06]  /*9140*/  DFMA R4, R16, 4, R4 ;  /* 0x401000001004782b */ /* 0x000fcc0000000004 */
[----:B------:R-:W-:-:S08]  /*9150*/  DMUL R8, R8, 70 ;  /* 0x4051800008087828 */ /* 0x000fd00000000000 */
[----:B------:R-:W-:-:S08]  /*9160*/  DMUL R8, R8, UR14 ;  /* 0x0000000e08087c28 */ /* 0x000fd00008000000 */
[----:B------:R-:W-:-:S08]  /*9170*/  DFMA R8, R8, 8, R4 ;  /* 0x402000000808782b */ /* 0x000fd00000000004 */
[----:B------:R-:W-:Y:S01]  /*9180*/  DSETP.GEU.AND P0, PT, R8, UR4, PT ;  /* 0x0000000408007e2a */ /* 0x000fe2000bf0e000 */
[----:B------:R-:W-:Y:S01]  /*9190*/  UMOV UR4, 0x87d78836 ;  /* 0x87d7883600047882 */ /* 0x000fe20000000000 */
[----:B------:R-:W-:-:S04]  /*91a0*/  UMOV UR5, 0x3fd9dca9 ;  /* 0x3fd9dca900057882 */ /* 0x000fc80000000000 */
[----:B------:R-:W-:-:S14]  /*91b0*/  DSETP.LEU.OR P0, PT, R8, -UR4, P0 ;  /* 0x8000000408007e2a */ /* 0x000fdc000870b400 */
[----:B------:R-:W-:Y:S05]  /*91c0*/  @P0 EXIT ;  /* 0x000000000000094d */ /* 0x000fea0003800000 */
[----:B------:R0:W-:Y:S04]  /*91d0*/  CCTLL.PF1 [R6] ;  /* 0x0000000006007990 */ /* 0x0001e80000000000 */
[----:B------:R0:W-:Y:S04]  /*91e0*/  CCTLL.PF2 [R6+0x110] ;  /* 0x0001100006007990 */ /* 0x0001e80000800000 */
[----:B------:R-:W2:Y:S01]  /*91f0*/  LDL.128 R8, [R1] ;  /* 0x0000000001087983 */ /* 0x000ea20000100c00 */
        /* <DEDUP_REMOVED lines=10> */
[----:B-----5:R-:W-:Y:S01]  /*92a0*/  VIADD R7, R0, 0xffffffff ;  /* 0xffffffff00077836 */ /* 0x020fe20000000000 */
[----:B-1----:R-:W-:-:S14]  /*92b0*/  DSETP.GEU.AND P0, PT, R10, R14, PT ;  /* 0x0000000e0a00722a */ /* 0x002fdc0003f0e000 */
[----:B------:R-:W-:-:S04]  /*92c0*/  @P0 IADD3 R7, PT, PT, R0, RZ, RZ ;  /* 0x000000ff00070210 */ /* 0x000fc80007ffe0ff */
[C---:B------:R-:W-:Y:S01]  /*92d0*/  LOP3.LUT R14, R7.reuse, 0xff, RZ, 0xc0, !PT ;  /* 0x000000ff070e7812 */ /* 0x040fe200078ec0ff */
[----:B------:R-:W-:Y:S01]  /*92e0*/  DFMA R10, R8, UR8, R2 ;  /* 0x00000008080a7c2b */ /* 0x000fe20008000002 */
[----:B------:R-:W-:-:S03]  /*92f0*/  VIADD R24, R7, 0x1 ;  /* 0x0000000107187836 */ /* 0x000fc60000000000 */
[----:B------:R-:W-:Y:S02]  /*9300*/  IMAD.IADD R25, R1, 0x1, R14 ;  /* 0x0000000101197824 */ /* 0x000fe400078e020e */
[----:B------:R-:W1:Y:S01]  /*9310*/  F2I.F64.TRUNC R0, R10 ;  /* 0x0000000a00007311 */ /* 0x000e62000030d100 */
[----:B------:R-:W-:-:S03]  /*9320*/  LOP3.LUT R16, R24, 0xff, RZ, 0xc0, !PT ;  /* 0x000000ff18107812 */ /* 0x000fc600078ec0ff */
[----:B------:R-:W2:Y:S02]  /*9330*/  LDL.U8 R25, [R25+0x10] ;  /* 0x0000100019197983 */ /* 0x000ea40000100000 */
[----:B------:R-:W-:Y:S02]  /*9340*/  IMAD.IADD R27, R1, 0x1, R16 ;  /* 0x00000001011b7824 */ /* 0x000fe400078e0210 */
[----:B------:R-:W-:Y:S04]  /*9350*/  I2F.F64 R18, R7 ;  /* 0x0000000700127312 */ /* 0x000fe80000201c00 */
[----:B------:R-:W3:Y:S04]  /*9360*/  LDL.U8 R27, [R27+0x10] ;  /* 0x000010001b1b7983 */ /* 0x000ee80000100000 */
[----:B-1----:R-:W1:Y:S02]  /*9370*/  I2F.F64 R8, R0 ;  /* 0x0000000000087312 */ /* 0x002e640000201c00 */
[----:B-1----:R-:W-:Y:S01]  /*9380*/  DSETP.GEU.AND P0, PT, R10, R8, PT ;  /* 0x000000080a00722a */ /* 0x002fe20003f0e000 */
[----:B------:R-:W-:-:S13]  /*9390*/  IADD3 R8, PT, PT, R0, -0x1, RZ ;  /* 0xffffffff00087810 */ /* 0x000fda0007ffe0ff */
[----:B------:R-:W-:-:S04]  /*93a0*/  @P0 IMAD.MOV R8, RZ, RZ, R0 ;  /* 0x000000ffff080224 */ /* 0x000fc800078e0200 */
[----:B------:R-:W-:Y:S01]  /*93b0*/  IMAD.IADD R9, R8, 0x1, R7 ;  /* 0x0000000108097824 */ /* 0x000fe200078e0207 */
        /* <DEDUP_REMOVED lines=11> */
[----:B------:R-:W-:-:S04]  /*9470*/  @P1 IADD3 R0, PT, PT, R7, RZ, RZ ;  /* 0x000000ff07001210 */ /* 0x000fc80007ffe0ff */
        /* <DEDUP_REMOVED lines=12> */
[----:B------:R-:W-:-:S06]  /*9540*/  DADD R4, R22, -R4 ;  /* 0x0000000016047229 */ /* 0x000fcc0000000804 */
[----:B------:R-:W-:Y:S02]  /*9550*/  DADD R2, R2, UR10 ;  /* 0x0000000a02027e29 */ /* 0x000fe40008000000 */
[----:B------:R-:W-:-:S06]  /*9560*/  DADD R4, R4, UR10 ;  /* 0x0000000a04047e29 */ /* 0x000fcc0008000000 */
        /* <DEDUP_REMOVED lines=9> */
[C---:B-1----:R-:W-:Y:S01]  /*9600*/  VIADD R0, R8.reuse, 0x1 ;  /* 0x0000000108007836 */ /* 0x042fe20000000000 */
[----:B------:R-:W-:-:S05]  /*9610*/  @!P1 IADD3 R0, PT, PT, R8, RZ, RZ ;  /* 0x000000ff08009210 */ /* 0x000fca0007ffe0ff */
[----:B----4-:R-:W-:Y:S01]  /*9620*/  IMAD.IADD R0, R9, 0x1, R0 ;  /* 0x0000000109007824 */ /* 0x010fe200078e0200 */
[----:B0-----:R-:W-:Y:S06]  /*9630*/  @!P2 BRA `(.L_x_288) ;  /* 0x000000000054a947 */ /* 0x001fec0003800000 */
[----:B------:R-:W-:-:S05]  /*9640*/  LOP3.LUT R0, R0, 0xff, RZ, 0xc0, !PT ;  /* 0x000000ff00007812 */ /* 0x000fca00078ec0ff */
[----:B------:R-:W-:-:S05]  /*9650*/  IMAD.IADD R8, R1, 0x1, R0 ;  /* 0x0000000101087824 */ /* 0x000fca00078e0200 */
        /* <DEDUP_REMOVED lines=19> */
.L_x_288:
[----:B------:R-:W-:Y:S05]  /*9790*/  BSYNC.RECONVERGENT B0 ;  /* 0x0000000000007941 */ /* 0x000fea0003800200 */
.L_x_287:
[----:B------:R0:W-:Y:S04]  /*97a0*/  CCTLL.PF2 [R6+0x220] ;  /* 0x0002200006007990 */ /* 0x0001e80000800000 */
[----:B------:R0:W5:Y:S01]  /*97b0*/  LDL.128 R16, [R1+0x110] ;  /* 0x0001100001107983 */ /* 0x0001620000100c00 */
[----:B------:R-:W-:Y:S01]  /*97c0*/  DADD R4, R14, -1 ;  /* 0xbff000000e047429 */ /* 0x000fe20000000000 */
[----:B------:R-:W-:Y:S01]  /*97d0*/  BSSY.RECONVERGENT B0, `(.L_x_289) ;  /* 0x000001b000007945 */ /* 0x000fe20003800200 */
[----:B------:R-:W-:Y:S01]  /*97e0*/  DADD R8, R22, -1 ;  /* 0xbff0000016087429 */ /* 0x000fe20000000000 */
[----:B------:R-:W-:-:S05]  /*97f0*/  CS2R R2, SRZ ;  /* 0x0000000000027805 */ /* 0x000fca000001ff00 */
[----:B------:R-:W-:Y:S02]  /*9800*/  DADD R4, R4, UR12 ;  /* 0x0000000c04047e29 */ /* 0x000fe40008000000 */
[----:B------:R-:W-:-:S06]  /*9810*/  DADD R8, R8, UR12 ;  /* 0x0000000c08087e29 */ /* 0x000fcc0008000000 */
        /* <DEDUP_REMOVED lines=22> */
.L_x_290:
[----:B------:R-:W-:Y:S05]  /*9980*/  BSYNC.RECONVERGENT B0 ;  /* 0x0000000000007941 */ /* 0x000fea0003800200 */
.L_x_289:
        /* <DEDUP_REMOVED lines=12> */
[----:B------:R-:W-:Y:S01]  /*9a50*/  @P1 IMAD.MOV R8, RZ, RZ, R7 ;  /* 0x000000ffff081224 */ /* 0x000fe200078e0207 */
[----:B------:R-:W-:-:S03]  /*9a60*/  DFMA R18, R18, UR8, R16 ;  /* 0x0000000812127c2b */ /* 0x000fc60008000010 */
[C---:B------:R-:W-:Y:S01]  /*9a70*/  VIADD R33, R8.reuse, 0x1 ;  /* 0x0000000108217836 */ /* 0x040fe20000000000 */
[----:B------:R-:W-:-:S04]  /*9a80*/  LOP3.LUT R0, R8, 0xff, RZ, 0xc0, !PT ;  /* 0x000000ff08007812 */ /* 0x000fc800078ec0ff */
[----:B------:R-:W-:Y:S01]  /*9a90*/  LOP3.LUT R4, R33, 0xff, RZ, 0xc0, !PT ;  /* 0x000000ff21047812 */ /* 0x000fe200078ec0ff */
[----:B------:R-:W-:-:S03]  /*9aa0*/  IMAD.IADD R28, R1, 0x1, R0 ;  /* 0x00000001011c7824 */ /* 0x000fc600078e0200 */
[----:B------:R-:W-:-:S03]  /*9ab0*/  IADD3 R32, PT, PT, R1, R4, RZ ;  /* 0x0000000401207210 */ /* 0x000fc60007ffe0ff */
[----:B------:R-:W2:Y:S01]  /*9ac0*/  LDL.U8 R28, [R28+0x120] ;  /* 0x000120001c1c7983 */ /* 0x000ea20000100000 */
[----:B------:R-:W0:Y:S03]  /*9ad0*/  F2I.F64.TRUNC R0, R18 ;  /* 0x0000001200007311 */ /* 0x000e26000030d100 */
[----:B------:R-:W3:Y:S05]  /*9ae0*/  LDL.U8 R32, [R32+0x120] ;  /* 0x0001200020207983 */ /* 0x000eea0000100000 */
[----:B0-----:R-:W0:Y:S01]  /*9af0*/  I2F.F64 R4, R0 ;  /* 0x0000000000047312 */ /* 0x001e220000201c00 */
[----:B------:R-:W-:Y:S01]  /*9b00*/  VIADD R9, R0, 0xffffffff ;  /* 0xffffffff00097836 */ /* 0x000fe20000000000 */
[----:B0-----:R-:W-:-:S06]  /*9b10*/  DSETP.GEU.AND P1, PT, R18, R4, PT ;  /* 0x000000041200722a */ /* 0x001fcc0003f2e000 */
[----:B------:R-:W-:Y:S08]  /*9b20*/  I2F.F64 R30, R8 ;  /* 0x00000008001e7312 */ /* 0x000ff00000201c00 */
[----:B------:R-:W-:-:S05]  /*9b30*/  @P1 IMAD.MOV R9, RZ, RZ, R0 ;  /* 0x000000ffff091224 */ /* 0x000fca00078e0200 */
[----:B------:R-:W-:Y:S01]  /*9b40*/  IADD3 R7, PT, PT, R9, R8, RZ ;  /* 0x0000000809077210 */ /* 0x000fe20007ffe0ff */
        /* <DEDUP_REMOVED lines=10> */
[----:B------:R-:W-:Y:S01]  /*9bf0*/  @P2 IMAD.MOV R0, RZ, RZ, R8 ;  /* 0x000000ffff002224 */ /* 0x000fe200078e0208 */
[----:B------:R-:W-:-:S04]  /*9c00*/  DSETP.GEU.AND P1, PT, R4, RZ, PT ;  /* 0x000000ff0400722a */ /* 0x000fc80003f2e000 */
        /* <DEDUP_REMOVED lines=12> */
[----:B------:R-:W-:Y:S01]  /*9cd0*/  DADD R30, R16, -R30 ;  /* 0x00000000101e7229 */ /* 0x000fe2000000081e */
[----:B---3--:R-:W-:-:S04]  /*9ce0*/  IADD3 R32, PT, PT, R32, 0x1, R9 ;  /* 0x0000000120207810 */ /* 0x008fc80007ffe009 */
[----:B------:R-:W-:Y:S01]  /*9cf0*/  DADD R10, R10, UR10 ;  /* 0x0000000a0a0a7e29 */ /* 0x000fe20008000000 */
[----:B------:R-:W-:Y:S02]  /*9d00*/  LOP3.LUT R0, R32, 0xff, RZ, 0xc0, !PT ;  /* 0x000000ff20007812 */ /* 0x000fe400078ec0ff */
[----:B------:R-:W-:-:S05]  /*9d10*/  DADD R30, R30, UR10 ;  /* 0x0000000a1e1e7e29 */ /* 0x000fca0008000000 */
[----:B------:R-:W-:-:S08]  /*9d20*/  DFMA R32, -R10, R10, 0.5 ;  /* 0x3fe000000a20742b */ /* 0x000fd0000000010a */
[----:B------:R-:W-:Y:S01]  /*9d30*/  DFMA R32, -R30, R30, R32 ;  /* 0x0000001e1e20722b */ /* 0x000fe20000000120 */
[----:B------:R-:W-:Y:S01]  /*9d40*/  IMAD.IADD R0, R1, 0x1, R0 ;  /* 0x0000000101007824 */ /* 0x000fe200078e0200 */
[----:B------:R-:W-:Y:S04]  /*9d50*/  BSSY.RECONVERGENT B0, `(.L_x_291) ;  /* 0x000001d000007945 */ /* 0x000fe80003800200 */
[----:B------:R0:W5:Y:S02]  /*9d60*/  LDL.U8 R28, [R0+0x120] ;  /* 0x00012000001c7983 */ /* 0x0001640000100000 */
[----:B------:R-:W-:Y:S01]  /*9d70*/  DSETP.GEU.AND P3, PT, R32, RZ, PT ;  /* 0x000000ff2000722a */ /* 0x000fe20003f6e000 */
[----:B0-----:R-:W-:Y:S02]  /*9d80*/  VIADD R0, R9, 0x1 ;  /* 0x0000000109007836 */ /* 0x001fe40000000000 */
[----:B------:R-:W-:-:S04]  /*9d90*/  @!P2 IMAD.MOV R0, RZ, RZ, R9 ;  /* 0x000000ffff00a224 */ /* 0x000fc800078e0209 */
[----:B----4-:R-:W-:Y:S01]  /*9da0*/  IMAD.IADD R0, R27, 0x1, R0 ;  /* 0x000000011b007824 */ /* 0x010fe200078e0200 */
[----:B------:R-:W-:-:S06]  /*9db0*/  CS2R R26, SRZ ;  /* 0x00000000001a7805 */ /* 0x000fcc000001ff00 */
[----:B------:R-:W-:Y:S05]  /*9dc0*/  @!P3 BRA `(.L_x_292) ;  /* 0x000000000054b947 */ /* 0x000fea0003800000 */
        /* <DEDUP_REMOVED lines=21> */
.L_x_292:
[----:B------:R-:W-:Y:S05]  /*9f20*/  BSYNC.RECONVERGENT B0 ;  /* 0x0000000000007941 */ /* 0x000fea0003800200 */
.L_x_291:
[----:B------:R0:W-:Y:S04]  /*9f30*/  CCTLL.PF2 [R6+0x330] ;  /* 0x0003300006007990 */ /* 0x0001e80000800000 */
[----:B------:R0:W5:Y:S01]  /*9f40*/  LDL.128 R8, [R1+0x220] ;  /* 0x0002200001087983 */ /* 0x0001620000100c00 */
[----:B------:R-:W-:Y:S01]  /*9f50*/  @P0 IMAD R0, R29, 0xab, RZ ;  /* 0x000000ab1d000824 */ /* 0x000fe200078e02ff */
[----:B------:R-:W-:Y:S01]  /*9f60*/  @P0 DMUL R20, R20, R20 ;  /* 0x0000001414140228 */ /* 0x000fe20000000000 */
[----:B------:R-:W-:Y:S03]  /*9f70*/  BSSY.RECONVERGENT B0, `(.L_x_293) ;  /* 0x0000031000007945 */ /* 0x000fe60003800200 */
[----:B------:R-:W-:-:S04]  /*9f80*/  @P0 SHF.R.U32.HI R0, RZ, 0xb, R0 ;  /* 0x0000000bff000819 */ /* 0x000fc80000011600 */
[----:B------:R-:W-:Y:S01]  /*9f90*/  @P0 PRMT R0, R0, 0x9910, RZ ;  /* 0x0000991000000816 */ /* 0x000fe200000000ff */
[----:B------:R-:W-:-:S04]  /*9fa0*/  @P0 DMUL R20, R20, R20 ;  /* 0x0000001414140228 */ /* 0x000fc80000000000 */
[----:B------:R-:W-:-:S05]  /*9fb0*/  @P0 IMAD R0, R0, 0xc, RZ ;  /* 0x0000000c00000824 */ /* 0x000fca00078e02ff */
[----:B------:R-:W-:-:S04]  /*9fc0*/  @P0 IADD3 R0, PT, PT, RZ, -R0, RZ ;  /* 0x80000000ff000210 */ /* 0x000fc80007ffe0ff */
[----:B------:R-:W-:-:S05]  /*9fd0*/  @P0 PRMT R0, R0, 0x7710, RZ ;  /* 0x0000771000000816 */ /* 0x000fca00000000ff */
[----:B------:R-:W-:-:S04]  /*9fe0*/  @P0 IMAD.IADD R0, R29, 0x1, R0 ;  /* 0x000000011d000824 */ /* 0x000fc800078e0200 */
[----:B------:R-:W-:-:S05]  /*9ff0*/  @P0 IMAD.SHL.U32 R0, R0, 0x2, RZ ;  /* 0x0000000200000824 */ /* 0x000fca00078e00ff */
        /* <DEDUP_REMOVED lines=40> */
.L_x_294:
[----:B------:R-:W-:Y:S05]  /*a280*/  BSYNC.RECONVERGENT B0 ;  /* 0x0000000000007941 */ /* 0x000fea0003800200 */
.L_x_293:
        /* <DEDUP_REMOVED lines=12> */
[----:B------:R-:W-:-:S05]  /*a350*/  @P0 IMAD.MOV R29, RZ, RZ, R28 ;  /* 0x000000ffff1d0224 */ /* 0x000fca00078e021c */
[C---:B------:R-:W-:Y:S01]  /*a360*/  LOP3.LUT R0, R29.reuse, 0xff, RZ, 0xc0, !PT ;  /* 0x000000ff1d007812 */ /* 0x040fe200078ec0ff */
[----:B------:R-:W-:Y:S01]  /*a370*/  DFMA R22, R22, UR8, R8 ;  /* 0x0000000816167c2b */ /* 0x000fe20008000008 */
[----:B------:R-:W-:-:S03]  /*a380*/  IADD3 R30, PT, PT, R29, 0x1, RZ ;  /* 0x000000011d1e7810 */ /* 0x000fc60007ffe0ff */
[----:B------:R-:W-:Y:S01]  /*a390*/  IMAD.IADD R31, R1, 0x1, R0 ;  /* 0x00000001011f7824 */ /* 0x000fe200078e0200 */
[----:B------:R-:W-:-:S05]  /*a3a0*/  LOP3.LUT R2, R30, 0xff, RZ, 0xc0, !PT ;  /* 0x000000ff1e027812 */ /* 0x000fca00078ec0ff */
        /* <DEDUP_REMOVED lines=8> */
[----:B------:R-:W-:-:S05]  /*a430*/  @P0 IADD3 R28, PT, PT, R0, RZ, RZ ;  /* 0x000000ff001c0210 */ /* 0x000fca0007ffe0ff */
        /* <DEDUP_REMOVED lines=61> */
.L_x_296:
[----:B------:R-:W-:Y:S05]  /*a810*/  BSYNC.RECONVERGENT B0 ;  /* 0x0000000000007941 */ /* 0x000fea0003800200 */
.L_x_295:
[----:B------:R0:W-:Y:S04]  /*a820*/  CCTLL.PF2 [R6+0x440] ;  /* 0x0004400006007990 */ /* 0x0001e80000800000 */
[----:B------:R1:W5:Y:S01]  /*a830*/  LDL.128 R8, [R1+0x330] ;  /* 0x0003300001087983 */ /* 0x0003620000100c00 */
        /* <DEDUP_REMOVED lines=11> */
[----:B------:R-:W2:Y:S08]  /*a8f0*/  @P1 LDC.S8 R35, c[0x3][R0+0x1] ;  /* 0x00c0004000231b82 */ /* 0x000eb00000000200 */
[----:B------:R-:W0:Y:S01]  /*a900*/  @P1 LDC.S8 R34, c[0x3][R0] ;  /* 0x00c0000000221b82 */ /* 0x000e220000000200 */
[----:B--2---:R-:W2:Y:S08]  /*a910*/  @P1 I2F.F64.S16 R32, R35 ;  /* 0x0000002300201312 */ /* 0x004eb00000101c00 */
[----:B0-----:R-:W0:Y:S01]  /*a920*/  @P1 I2F.F64.S16 R6, R34 ;  /* 0x0000002200061312 */ /* 0x001e220000101c00 */
[----:B--2---:R-:W-:-:S02]  /*a930*/  @P1 DMUL R32, R16, R32 ;  /* 0x0000002010201228 */ /* 0x004fc40000000000 */
[----:B------:R-:W-:-:S06]  /*a940*/  DADD R16, R2, -1 ;  /* 0xbff0000002107429 */ /* 0x000fcc0000000000 */
[----:B0-----:R-:W-:Y:S02]  /*a950*/  @P1 DFMA R32, R18, R6, R32 ;  /* 0x000000061220122b */ /* 0x001fe40000000020 */
[----:B------:R-:W-:Y:S02]  /*a960*/  @P1 DMUL R6, R4, R4 ;  /* 0x0000000404061228 */ /* 0x000fe40000000000 */
        /* <DEDUP_REMOVED lines=12> */
[----:B------:R-:W-:Y:S02]  /*aa30*/  DMUL R4, R4, UR14 ;  /* 0x0000000e04047c28 */ /* 0x000fe40008000000 */
[----:B-1----:R-:W-:Y:S09]  /*aa40*/  @!P1 BRA `(.L_x_298) ;  /* 0x0000000000489947 */ /* 0x002ff20003800000 */
        /* <DEDUP_REMOVED lines=18> */
.L_x_298:
[----:B------:R-:W-:Y:S05]  /*ab70*/  BSYNC.RECONVERGENT B0 ;  /* 0x0000000000007941 */ /* 0x000fea0003800200 */
.L_x_297:
        /* <DEDUP_REMOVED lines=13> */
[----:B------:R-:W-:-:S04]  /*ac50*/  LOP3.LUT R0, R11, 0xff, RZ, 0xc0, !PT ;  /* 0x000000ff0b007812 */ /* 0x000fc800078ec0ff */
[----:B------:R-:W-:-:S06]  /*ac60*/  IADD3 R35, PT, PT, R1, R0, RZ ;  /* 0x0000000001237210 */ /* 0x000fcc0007ffe0ff */
[----:B------:R-:W2:Y:S01]  /*ac70*/  LDL.U8 R35, [R35+0x340] ;  /* 0x0003400023237983 */ /* 0x000ea20000100000 */
        /* <DEDUP_REMOVED lines=20> */
[----:B------:R-:W-:-:S05]  /*adc0*/  LOP3.LUT R0, R0, 0xff, RZ, 0xc0, !PT ;  /* 0x000000ff00007812 */ /* 0x000fca00078ec0ff */
[----:B------:R-:W-:-:S06]  /*add0*/  IMAD.IADD R26, R1, 0x1, R0 ;  /* 0x00000001011a7824 */ /* 0x000fcc00078e0200 */
[----:B------:R-:W2:Y:S01]  /*ade0*/  @P2 LDL.U8 R26, [R26+0x340] ;  /* 0x000340001a1a2983 */ /* 0x000ea20000100000 */
[----:B------:R-:W-:Y:S01]  /*adf0*/  LOP3.LUT R0, R20, 0xff, RZ, 0xc0, !PT ;  /* 0x000000ff14007812 */ /* 0x000fe200078ec0ff */
[----:B------:R-:W-:-:S03]  /*ae00*/  @P1 IMAD.MOV R20, RZ, RZ, R11 ;  /* 0x000000ffff141224 */ /* 0x000fc600078e020b */
[----:B------:R-:W-:Y:S02]  /*ae10*/  IADD3 R21, PT, PT, R1, R0, RZ ;  /* 0x0000000001157210 */ /* 0x000fe40007ffe0ff */
[----:B------:R-:W-:-:S04]  /*ae20*/  LOP3.LUT R0, R20, 0xff, RZ, 0xc0, !PT ;  /* 0x000000ff14007812 */ /* 0x000fc800078ec0ff */
[----:B------:R-:W3:Y:S01]  /*ae30*/  LDL.U8 R21, [R21+0x340] ;  /* 0x0003400015157983 */ /* 0x000ee20000100000 */
[----:B------:R-:W-:-:S06]  /*ae40*/  IMAD.IADD R11, R1, 0x1, R0 ;  /* 0x00000001010b7824 */ /* 0x000fcc00078e0200 */
[----:B------:R-:W4:Y:S01]  /*ae50*/  LDL.U8 R11, [R11+0x340] ;  /* 0x000340000b0b7983 */ /* 0x000f220000100000 */
        /* <DEDUP_REMOVED lines=9> */
[----:B------:R-:W-:Y:S01]  /*aef0*/  @P0 SHF.L.U32 R30, R30, 0x1, RZ ;  /* 0x000000011e1e0819 */ /* 0x000fe200000006ff */
[----:B--2---:R-:W-:-:S05]  /*af00*/  @P2 IMAD R0, R26, 0xab, RZ ;  /* 0x000000ab1a002824 */ /* 0x004fca00078e02ff */
[----:B------:R-:W-:Y:S02]  /*af10*/  @P2 SHF.R.U32.HI R20, RZ, 0xb, R0 ;  /* 0x0000000bff142819 */ /* 0x000fe40000011600 */
[----:B------:R-:W-:Y:S02]  /*af20*/  @P0 LOP3.LUT R0, R30, 0x1fe, RZ, 0xe2, !PT ;  /* 0x000001fe1e000812 */ /* 0x000fe400078ee2ff */
[----:B------:R-:W-:Y:S02]  /*af30*/  @P2 PRMT R30, R20, 0x9910, RZ ;  /* 0x00009910141e2816 */ /* 0x000fe400000000ff */
[----:B------:R3:W0:Y:S03]  /*af40*/  @P0 LDC.S8 R27, c[0x3][R0+0x1] ;  /* 0x00c00040001b0b82 */ /* 0x0006260000000200 */
[----:B------:R-:W-:-:S04]  /*af50*/  @P2 IMAD R30, R30, 0xc, RZ ;  /* 0x0000000c1e1e2824 */ /* 0x000fc800078e02ff */
[----:B------:R-:W-:Y:S01]  /*af60*/  @P2 IMAD.MOV R30, RZ, RZ, -R30 ;  /* 0x000000ffff1e2224 */ /* 0x000fe200078e0a1e */
[----:B------:R3:W1:Y:S04]  /*af70*/  @P0 LDC.S8 R20, c[0x3][R0] ;  /* 0x00c0000000140b82 */ /* 0x0006680000000200 */
[----:B------:R-:W-:Y:S02]  /*af80*/  @P2 PRMT R31, R30, 0x7710, RZ ;  /* 0x000077101e1f2816 */ /* 0x000fe400000000ff */
[----:B---3--:R-:W-:-:S03]  /*af90*/  IADD3 R0, PT, PT, R21, 0x1, R10 ;  /* 0x0000000115007810 */ /* 0x008fc60007ffe00a */
[----:B------:R-:W-:Y:S01]  /*afa0*/  @P2 IMAD.IADD R26, R26, 0x1, R31 ;  /* 0x000000011a1a2824 */ /* 0x000fe200078e021f */
[----:B------:R-:W-:-:S03]  /*afb0*/  LOP3.LUT R0, R0, 0xff, RZ, 0xc0, !PT ;  /* 0x000000ff00007812 */ /* 0x000fc600078ec0ff */
[----:B------:R-:W-:-:S05]  /*afc0*/  @P2 IMAD.SHL.U32 R26, R26, 0x2, RZ ;  /* 0x000000021a1a2824 */ /* 0x000fca00078e00ff */
[----:B------:R-:W-:-:S04]  /*afd0*/  @P2 LOP3.LUT R36, R26, 0x1fe, RZ, 0xe2, !PT ;  /* 0x000001fe1a242812 */ /* 0x000fc800078ee2ff */
[----:B------:R-:W2:Y:S08]  /*afe0*/  @P2 LDC.S8 R34, c[0x3][R36+0x1] ;  /* 0x00c0004024222b82 */ /* 0x000eb00000000200 */
[----:B------:R-:W3:Y:S01]  /*aff0*/  @P2 LDC.S8 R26, c[0x3][R36] ;  /* 0x00c00000241a2b82 */ /* 0x000ee20000000200 */
[----:B0-----:R-:W0:Y:S08]  /*b000*/  @P0 I2F.F64.S16 R32, R27 ;  /* 0x0000001b00200312 */ /* 0x001e300000101c00 */
[----:B-1----:R1:W4:Y:S01]  /*b010*/  @P0 I2F.F64.S16 R30, R20 ;  /* 0x00000014001e0312 */ /* 0x0023220000101c00 */
[----:B0-----:R-:W-:Y:S01]  /*b020*/  @P0 DMUL R32, R22, R32 ;  /* 0x0000002016200228 */ /* 0x001fe20000000000 */
[----:B-1----:R-:W-:Y:S01]  /*b030*/  VIADD R20, R10, 0x1 ;  /* 0x000000010a147836 */ /* 0x002fe20000000000 */
[----:B------:R-:W-:Y:S01]  /*b040*/  FSEL R23, RZ, 1.875, !P1 ;  /* 0x3ff00000ff177808 */ /* 0x000fe20004800000 */
[----:B------:R-:W-:Y:S01]  /*b050*/  @!P1 IMAD.MOV R20, RZ, RZ, R10 ;  /* 0x000000ffff149224 */ /* 0x000fe200078e020a */
[----:B------:R-:W-:-:S04]  /*b060*/  MOV R22, RZ ;  /* 0x000000ff00167202 */ /* 0x000fc80000000f00 */
[----:B----4-:R-:W-:Y:S01]  /*b070*/  @P0 DFMA R30, R2, R30, R32 ;  /* 0x0000001e021e022b */ /* 0x010fe20000000020 */
[----:B------:R-:W-:Y:S01]  /*b080*/  IADD3 R21, PT, PT, R11, R20, RZ ;  /* 0x000000140b157210 */ /* 0x000fe20007ffe0ff */
[----:B------:R-:W-:Y:S01]  /*b090*/  @P0 DMUL R2, R24, R24 ;  /* 0x0000001818020228 */ /* 0x000fe20000000000 */
[----:B------:R-:W-:Y:S01]  /*b0a0*/  IMAD.IADD R20, R1, 0x1, R0 ;  /* 0x0000000101147824 */ /* 0x000fe200078e0200 */
[----:B------:R-:W-:Y:S01]  /*b0b0*/  CS2R R24, SRZ ;  /* 0x0000000000187805 */ /* 0x000fe2000001ff00 */
[----:B------:R-:W-:Y:S01]  /*b0c0*/  DADD R22, R8, -R22 ;  /* 0x0000000008167229 */ /* 0x000fe20000000816 */
[----:B------:R-:W-:Y:S01]  /*b0d0*/  CS2R R10, SRZ ;  /* 0x00000000000a7805 */ /* 0x000fe2000001ff00 */
[----:B--2---:R-:W0:Y:S01]  /*b0e0*/  @P2 I2F.F64.S16 R34, R34 ;  /* 0x0000002200222312 */ /* 0x004e220000101c00 */
[----:B------:R-:W-:Y:S02]  /*b0f0*/  DADD R32, R18, -1 ;  /* 0xbff0000012207429 */ /* 0x000fe40000000000 */
[----:B------:R-:W-:Y:S01]  /*b100*/  @P0 DMUL R24, R2, R30 ;  /* 0x0000001e02180228 */ /* 0x000fe20000000000 */
[----:B------:R-:W-:Y:S01]  /*b110*/  FSEL R31, RZ, 1.875, P1 ;  /* 0x3ff00000ff1f7808 */ /* 0x000fe20000800000 */
[----:B------:R-:W-:Y:S01]  /*b120*/  IMAD.MOV.U32 R30, RZ, RZ, RZ ;  /* 0x000000ffff1e7224 */ /* 0x000fe200078e00ff */
[----:B------:R-:W-:-:S02]  /*b130*/  DADD R22, R22, UR10 ;  /* 0x0000000a16167e29 */ /* 0x000fc40008000000 */
[----:B---3--:R-:W1:Y:S01]  /*b140*/  @P2 I2F.F64.S16 R26, R26 ;  /* 0x0000001a001a2312 */ /* 0x008e620000101c00 */
[----:B------:R-:W-:Y:S02]  /*b150*/  DADD R2, R8, -1 ;  /* 0xbff0000008027429 */ /* 0x000fe40000000000 */
[----:B------:R-:W-:Y:S02]  /*b160*/  DADD R28, R28, R24 ;  /* 0x000000001c1c7229 */ /* 0x000fe40000000018 */
[C---:B------:R-:W-:Y:S02]  /*b170*/  DADD R30, R18.reuse, -R30 ;  /* 0x00000000121e7229 */ /* 0x040fe4000000081e */
[----:B0-----:R-:W-:Y:S02]  /*b180*/  @P2 DMUL R34, R18, R34 ;  /* 0x0000002212222228 */ /* 0x001fe40000000000 */
[----:B------:R-:W-:Y:S02]  /*b190*/  DADD R18, R32, UR12 ;  /* 0x0000000c20127e29 */ /* 0x000fe40008000000 */
[----:B------:R-:W-:-:S02]  /*b1a0*/  @P2 DMUL R32, R16, R16 ;  /* 0x0000001010202228 */ /* 0x000fc40000000000 */
[----:B------:R-:W-:Y:S02]  /*b1b0*/  DADD R16, R30, UR10 ;  /* 0x0000000a1e107e29 */ /* 0x000fe40008000000 */
[----:B------:R-:W-:Y:S02]  /*b1c0*/  DFMA R30, -R22, R22, 0.5 ;  /* 0x3fe00000161e742b */ /* 0x000fe40000000116 */
[----:B------:R-:W-:Y:S02]  /*b1d0*/  DADD R2, R2, UR12 ;  /* 0x0000000c02027e29 */ /* 0x000fe40008000000 */
[----:B-1----:R-:W-:Y:S02]  /*b1e0*/  @P2 DFMA R34, R8, R26, R34 ;  /* 0x0000001a0822222b */ /* 0x002fe40000000022 */
[----:B------:R-:W-:Y:S01]  /*b1f0*/  @P2 DMUL R32, R32, R32 ;  /* 0x0000002020202228 */ /* 0x000fe20000000000 */
[----:B------:R-:W-:Y:S01]  /*b200*/  CS2R R8, SRZ ;  /* 0x0000000000087805 */ /* 0x000fe2000001ff00 */
[----:B------:R-:W-:-:S02]  /*b210*/  DFMA R26, -R16, R16, R30 ;  /* 0x00000010101a722b */ /* 0x000fc4000000011e */
[----:B------:R-:W-:Y:S02]  /*b220*/  DFMA R36, -R2, R2, 0.5 ;  /* 0x3fe000000224742b */ /* 0x000fe40000000102 */
[----:B------:R-:W-:Y:S02]  /*b230*/  DADD R6, R28, R6 ;  /* 0x000000001c067229 */ /* 0x000fe40000000006 */
[----:B------:R-:W-:Y:S02]  /*b240*/  @P2 DMUL R8, R32, R34 ;  /* 0x0000002220082228 */ /* 0x000fe40000000000 */
[----:B------:R-:W-:Y:S02]  /*b250*/  DSETP.GEU.AND P0, PT, R26, RZ, PT ;  /* 0x000000ff1a00722a */ /* 0x000fe40003f0e000 */
[----:B------:R-:W-:Y:S02]  /*b260*/  DFMA R24, -R18, R18, R36 ;  /* 0x000000121218722b */ /* 0x000fe40000000124 */
[----:B------:R-:W-:-:S06]  /*b270*/  DMUL R6, R6, 70 ;  /* 0x4051800006067828 */ /* 0x000fcc0000000000 */
[----:B------:R-:W-:-:S04]  /*b280*/  DSETP.GEU.AND P2, PT, R24, RZ, PT ;  /* 0x000000ff1800722a */ /* 0x000fc80003f4e000 */
[----:B------:R-:W-:Y:S10]  /*b290*/  @!P0 BRA `(.L_x_300) ;  /* 0x0000000000548947 */ /* 0x000ff40003800000 */
        /* <DEDUP_REMOVED lines=21> */
.L_x_300:
[----:B------:R-:W-:Y:S05]  /*b3f0*/  BSYNC.RECONVERGENT B0 ;  /* 0x0000000000007941 */ /* 0x000fea0003800200 */
.L_x_299:
[----:B------:R0:W5:Y:S01]  /*b400*/  LDL.U8 R21, [R20+0x340] ;  /* 0x0003400014157983 */ /* 0x0001620000100000 */
        /* <DEDUP_REMOVED lines=15> */
[----:B0-----:R-:W0:Y:S01]  /*b500*/  LDC.S8 R20, c[0x3][R0] ;  /* 0x00c0000000147b82 */ /* 0x001e220000000200 */
[----:B-1----:R-:W1:Y:S08]  /*b510*/  I2F.F64.S16 R16, R22 ;  /* 0x0000001600107312 */ /* 0x002e700000101c00 */
[----:B0-----:R-:W0:Y:S01]  /*b520*/  I2F.F64.S16 R20, R20 ;  /* 0x0000001400147312 */ /* 0x001e220000101c00 */
[----:B-1----:R-:W-:-:S02]  /*b530*/  DMUL R18, R18, R16 ;  /* 0x0000001012127228 */ /* 0x002fc40000000000 */
[----:B------:R-:W-:-:S06]  /*b540*/  DMUL R16, R24, R24 ;  /* 0x0000001818107228 */ /* 0x000fcc0000000000 */
[----:B0-----:R-:W-:-:S08]  /*b550*/  DFMA R18, R2, R20, R18 ;  /* 0x000000140212722b */ /* 0x001fd00000000012 */
[----:B------:R-:W-:-:S11]  /*b560*/  DMUL R16, R16, R18 ;  /* 0x0000001210107228 */ /* 0x000fd60000000000 */
.L_x_302:
[----:B------:R-:W-:Y:S05]  /*b570*/  BSYNC.RECONVERGENT B0 ;  /* 0x0000000000007941 */ /* 0x000fea0003800200 */
.L_x_301:
        /* <DEDUP_REMOVED lines=9> */
[----:B------:R-:W-:Y:S01]  /*b610*/  DSETP.GEU.AND P0, PT, R8, -UR4, PT ;  /* 0x8000000408007e2a */ /* 0x000fe2000bf0e000 */
[----:B------:R-:W-:Y:S01]  /*b620*/  UMOV UR4, 0x4a6d4782 ;  /* 0x4a6d478200047882 */ /* 0x000fe20000000000 */
[----:B------:R-:W-:-:S04]  /*b630*/  UMOV UR5, 0x3ff8b7ee ;  /* 0x3ff8b7ee00057882 */ /* 0x000fc80000000000 */
[----:B------:R-:W-:-:S14]  /*b640*/  DSETP.LEU.OR P0, PT, R8, -UR4, P0 ;  /* 0x8000000408007e2a */ /* 0x000fdc000870b400 */
[----:B------:R-:W-:Y:S05]  /*b650*/  @P0 EXIT ;  /* 0x000000000000094d */ /* 0x000fea0003800000 */
[----:B------:R-:W1:Y:S01]  /*b660*/  S2R R5, SR_LANEID ;  /* 0x0000000000057919 */ /* 0x000e620000000000 */
[----:B------:R-:W-:Y:S01]  /*b670*/  VOTEU.ANY UR6, UPT, PT ;  /* 0x0000000000067886 */ /* 0x000fe200038e0100 */
[----:B------:R-:W2:Y:S01]  /*b680*/  LDC.64 R2, c[0x0][0x388] ;  /* 0x0000e200ff027b82 */ /* 0x000ea20000000a00 */
[----:B------:R-:W1:Y:S01]  /*b690*/  FLO.U32 R0, UR6 ;  /* 0x0000000600007d00 */ /* 0x000e6200080e0000 */
[----:B------:R-:W2:Y:S07]  /*b6a0*/  LDCU.64 UR4, c[0x0][0x358] ;  /* 0x00006b00ff0477ac */ /* 0x000eae0008000a00 */
[----:B------:R-:W2:Y:S01]  /*b6b0*/  POPC R9, UR6 ;  /* 0x0000000600097d09 */ /* 0x000ea20008000000 */
[----:B-1----:R-:W-:Y:S01]  /*b6c0*/  ISETP.EQ.U32.AND P0, PT, R0, R5, PT ;  /* 0x000000050000720c */ /* 0x002fe20003f02070 */
[----:B------:R-:W1:Y:S01]  /*b6d0*/  S2R R6, SR_LTMASK ;  /* 0x0000000000067919 */ /* 0x000e620000003900 */
[----:B------:R-:W3:Y:S11]  /*b6e0*/  LDC.64 R4, c[0x0][0x390] ;  /* 0x0000e400ff047b82 */ /* 0x000ef60000000a00 */
[----:B--2---:R-:W2:Y:S01]  /*b6f0*/  @P0 ATOMG.E.ADD.STRONG.GPU PT, R3, desc[UR4][R2.64], R9 ;  /* 0x80000009020309a8 */ /* 0x004ea200081ef104 */
[----:B-1----:R-:W-:-:S06]  /*b700*/  LOP3.LUT R6, R6, UR6, RZ, 0xc0, !PT ;  /* 0x0000000606067c12 */ /* 0x002fcc000f8ec0ff */
[----:B------:R-:W1:Y:S01]  /*b710*/  POPC R6, R6 ;  /* 0x0000000600067309 */ /* 0x000e620000000000 */
[----:B--2---:R-:W1:Y:S02]  /*b720*/  SHFL.IDX PT, R7, R3, R0, 0x1f ;  /* 0x00001f0003077589 */ /* 0x004e6400000e0000 */
[----:B-1----:R-:W-:-:S04]  /*b730*/  IMAD.IADD R7, R7, 0x1, R6 ;  /* 0x0000000107077824 */ /* 0x002fc800078e0206 */
[----:B---3--:R-:W-:-:S05]  /*b740*/  IMAD.WIDE.U32 R4, R7, 0x8, R4 ;  /* 0x0000000807047825 */ /* 0x008fca00078e0004 */
[----:B------:R-:W-:Y:S01]  /*b750*/  STG.E.64 desc[UR4][R4.64], R12 ;  /* 0x0000000c04007986 */ /* 0x000fe2000c101b04 */
[----:B------:R-:W-:Y:S05]  /*b760*/  EXIT ;  /* 0x000000000000794d */ /* 0x000fea0003800000 */
        .weak           $__internal_1_$__cuda_sm20_div_rn_f64_full
        .type           $__internal_1_$__cuda_sm20_div_rn_f64_full,@function
        .size           $__internal_1_$__cuda_sm20_div_rn_f64_full,(.L_x_311 - $__internal_1_$__cuda_sm20_div_rn_f64_full)
$__internal_1_$__cuda_sm20_div_rn_f64_full:
[C---:B------:R-:W-:Y:S01]  /*b770*/  FSETP.GEU.AND P0, PT, |R23|.reuse, 1.469367938527859385e-39, PT ;  /* 0x001000001700780b */ /* 0x040fe20003f0e200 */
[----:B------:R-:W-:Y:S01]  /*b780*/  IMAD.MOV.U32 R28, RZ, RZ, 0x1 ;  /* 0x00000001ff1c7424 */ /* 0x000fe200078e00ff */
[----:B------:R-:W-:Y:S01]  /*b790*/  LOP3.LUT R20, R23, 0x800fffff, RZ, 0xc0, !PT ;  /* 0x800fffff17147812 */ /* 0x000fe200078ec0ff */
[----:B------:R-:W-:Y:S01]  /*b7a0*/  IMAD.MOV.U32 R24, RZ, RZ, R26 ;  /* 0x000000ffff187224 */ /* 0x000fe200078e001a */
[----:B------:R-:W-:Y:S01]  /*b7b0*/  MOV R25, R27 ;  /* 0x0000001b00197202 */ /* 0x000fe20000000f00 */
[----:B------:R-:W-:Y:S01]  /*b7c0*/  IMAD.MOV.U32 R30, RZ, RZ, 0x1ca00000 ;  /* 0x1ca00000ff1e7424 */ /* 0x000fe200078e00ff */
[----:B------:R-:W-:Y:S01]  /*b7d0*/  LOP3.LUT R21, R20, 0x3ff00000, RZ, 0xfc, !PT ;  /* 0x3ff0000014157812 */ /* 0x000fe200078efcff */
[----:B------:R-:W-:Y:S01]  /*b7e0*/  IMAD.MOV.U32 R20, RZ, RZ, R22 ;  /* 0x000000ffff147224 */ /* 0x000fe200078e0016 */
[C---:B------:R-:W-:Y:S01]  /*b7f0*/  FSETP.GEU.AND P2, PT, |R25|.reuse, 1.469367938527859385e-39, PT ;  /* 0x001000001900780b */ /* 0x040fe20003f4e200 */
[----:B------:R-:W-:Y:S01]  /*b800*/  BSSY.RECONVERGENT B1, `(.L_x_303) ;  /* 0x0000050000017945 */ /* 0x000fe20003800200 */
[----:B------:R-:W-:-:S02]  /*b810*/  LOP3.LUT R2, R25, 0x7ff00000, RZ, 0xc0, !PT ;  /* 0x7ff0000019027812 */ /* 0x000fc400078ec0ff */
[----:B------:R-:W-:Y:S01]  /*b820*/  LOP3.LUT R36, R23, 0x7ff00000, RZ, 0xc0, !PT ;  /* 0x7ff0000017247812 */ /* 0x000fe200078ec0ff */
[----:B------:R-:W-:Y:S02]  /*b830*/  @!P0 DMUL R20, R22, 8.98846567431157953865e+307 ;  /* 0x7fe0000016148828 */ /* 0x000fe40000000000 */
[----:B------:R-:W-:Y:S01]  /*b840*/  IMAD.MOV.U32 R37, RZ, RZ, R2 ;  /* 0x000000ffff257224 */ /* 0x000fe200078e0002 */
[----:B------:R-:W-:-:S03]  /*b850*/  ISETP.GE.U32.AND P1, PT, R2, R36, PT ;  /* 0x000000240200720c */ /* 0x000fc60003f26070 */
[----:B------:R-:W0:Y:S02]  /*b860*/  MUFU.RCP64H R29, R21 ;  /* 0x00000015001d7308 */ /* 0x000e240000001800 */
[----:B------:R-:W-:Y:S02]  /*b870*/  @!P2 LOP3.LUT R31, R23, 0x7ff00000, RZ, 0xc0, !PT ;  /* 0x7ff00000171fa812 */ /* 0x000fe400078ec0ff */
[----:B------:R-:W-:Y:S02]  /*b880*/  @!P2 MOV R32, RZ ;  /* 0x000000ff0020a202 */ /* 0x000fe40000000f00 */
[----:B------:R-:W-:Y:S02]  /*b890*/  @!P2 ISETP.GE.U32.AND P3, PT, R2, R31, PT ;  /* 0x0000001f0200a20c */ /* 0x000fe40003f66070 */
[----:B------:R-:W-:Y:S02]  /*b8a0*/  @!P0 LOP3.LUT R36, R21, 0x7ff00000, RZ, 0xc0, !PT ;  /* 0x7ff0000015248812 */ /* 0x000fe400078ec0ff */
[----:B------:R-:W-:-:S03]  /*b8b0*/  @!P2 SEL R31, R30, 0x63400000, !P3 ;  /* 0x634000001e1fa807 */ /* 0x000fc60005800000 */
[----:B------:R-:W-:Y:S01]  /*b8c0*/  VIADD R38, R36, 0xffffffff ;  /* 0xffffffff24267836 */ /* 0x000fe20000000000 */
[----:B------:R-:W-:Y:S01]  /*b8d0*/  @!P2 LOP3.LUT R31, R31, 0x80000000, R25, 0xf8, !PT ;  /* 0x800000001f1fa812 */ /* 0x000fe200078ef819 */
[----:B0-----:R-:W-:-:S03]  /*b8e0*/  DFMA R26, R28, -R20, 1 ;  /* 0x3ff000001c1a742b */ /* 0x001fc60000000814 */
[----:B------:R-:W-:-:S05]  /*b8f0*/  @!P2 LOP3.LUT R33, R31, 0x100000, RZ, 0xfc, !PT ;  /* 0x001000001f21a812 */ /* 0x000fca00078efcff */
[----:B------:R-:W-:-:S08]  /*b900*/  DFMA R26, R26, R26, R26 ;  /* 0x0000001a1a1a722b */ /* 0x000fd0000000001a */
[----:B------:R-:W-:Y:S01]  /*b910*/  DFMA R28, R28, R26, R28 ;  /* 0x0000001a1c1c722b */ /* 0x000fe2000000001c */
[----:B------:R-:W-:Y:S01]  /*b920*/  SEL R27, R30, 0x63400000, !P1 ;  /* 0x634000001e1b7807 */ /* 0x000fe20004800000 */
[----:B------:R-:W-:-:S03]  /*b930*/  IMAD.MOV.U32 R26, RZ, RZ, R24 ;  /* 0x000000ffff1a7224 */ /* 0x000fc600078e0018 */
[----:B------:R-:W-:-:S03]  /*b940*/  LOP3.LUT R27, R27, 0x800fffff, R25, 0xf8, !PT ;  /* 0x800fffff1b1b7812 */ /* 0x000fc600078ef819 */
[----:B------:R-:W-:-:S03]  /*b950*/  DFMA R34, R28, -R20, 1 ;  /* 0x3ff000001c22742b */ /* 0x000fc60000000814 */
[----:B------:R-:W-:-:S05]  /*b960*/  @!P2 DFMA R26, R26, 2, -R32 ;  /* 0x400000001a1aa82b */ /* 0x000fca0000000820 */
[----:B------:R-:W-:-:S05]  /*b970*/  DFMA R28, R28, R34, R28 ;  /* 0x000000221c1c722b */ /* 0x000fca000000001c */
[----:B------:R-:W-:-:S03]  /*b980*/  @!P2 LOP3.LUT R37, R27, 0x7ff00000, RZ, 0xc0, !PT ;  /* 0x7ff000001b25a812 */ /* 0x000fc600078ec0ff */
[----:B------:R-:W-:Y:S02]  /*b990*/  DMUL R32, R28, R26 ;  /* 0x0000001a1c207228 */ /* 0x000fe40000000000 */
[----:B------:R-:W-:-:S05]  /*b9a0*/  VIADD R31, R37, 0xffffffff ;  /* 0xffffffff251f7836 */ /* 0x000fca0000000000 */
[----:B------:R-:W-:Y:S01]  /*b9b0*/  ISETP.GT.U32.AND P0, PT, R31, 0x7feffffe, PT ;  /* 0x7feffffe1f00780c */ /* 0x000fe20003f04070 */
[----:B------:R-:W-:-:S03]  /*b9c0*/  DFMA R34, R32, -R20, R26 ;  /* 0x800000142022722b */ /* 0x000fc6000000001a */
[----:B------:R-:W-:-:S05]  /*b9d0*/  ISETP.GT.U32.OR P0, PT, R38, 0x7feffffe, P0 ;  /* 0x7feffffe2600780c */ /* 0x000fca0000704470 */
[----:B------:R-:W-:-:S08]  /*b9e0*/  DFMA R28, R28, R34, R32 ;  /* 0x000000221c1c722b */ /* 0x000fd00000000020 */
        /* <DEDUP_REMOVED lines=12> */
[----:B------:R-:W-:Y:S01]  /*bab0*/  DFMA R20, R28, -R20, R26 ;  /* 0x800000141c14722b */ /* 0x000fe2000000001a */
[----:B------:R-:W-:-:S09]  /*bac0*/  IMAD.MOV.U32 R24, RZ, RZ, RZ ;  /* 0x000000ffff187224 */ /* 0x000fd200078e00ff */
[C---:B------:R-:W-:Y:S02]  /*bad0*/  FSETP.NEU.AND P0, PT, R21.reuse, RZ, PT ;  /* 0x000000ff1500720b */ /* 0x040fe40003f0d000 */
[----:B------:R-:W-:-:S04]  /*bae0*/  LOP3.LUT R23, R21, 0x80000000, R23, 0x48, !PT ;  /* 0x8000000015177812 */ /* 0x000fc800078e4817 */
[----:B------:R-:W-:-:S07]  /*baf0*/  LOP3.LUT R25, R23, R25, RZ, 0xfc, !PT ;  /* 0x0000001917197212 */ /* 0x000fce00078efcff */
[----:B------:R-:W-:Y:S05]  /*bb00*/  @!P0 BRA `(.L_x_305) ;  /* 0x00000000007c8947 */ /* 0x000fea0003800000 */
[----:B------:R-:W-:Y:S01]  /*bb10*/  IADD3 R21, PT, PT, -R2, RZ, RZ ;  /* 0x000000ff02157210 */ /* 0x000fe20007ffe1ff */
[----:B------:R-:W-:Y:S01]  /*bb20*/  IMAD.MOV.U32 R20, RZ, RZ, RZ ;  /* 0x000000ffff147224 */ /* 0x000fe200078e00ff */
[----:B------:R-:W-:-:S05]  /*bb30*/  DMUL.RP R24, R28, R24 ;  /* 0x000000181c187228 */ /* 0x000fca0000008000 */
[----:B------:R-:W-:-:S05]  /*bb40*/  DFMA R20, R30, -R20, R28 ;  /* 0x800000141e14722b */ /* 0x000fca000000001c */
[----:B------:R-:W-:Y:S02]  /*bb50*/  LOP3.LUT R23, R25, R23, RZ, 0x3c, !PT ;  /* 0x0000001719177212 */ /* 0x000fe400078e3cff */
[----:B------:R-:W-:-:S04]  /*bb60*/  IADD3 R20, PT, PT, -R2, -0x43300000, RZ ;  /* 0xbcd0000002147810 */ /* 0x000fc80007ffe1ff */
[----:B------:R-:W-:-:S04]  /*bb70*/  FSETP.NEU.AND P0, PT, |R21|, R20, PT ;  /* 0x000000141500720b */ /* 0x000fc80003f0d200 */
[----:B------:R-:W-:Y:S02]  /*bb80*/  FSEL R30, R24, R30, !P0 ;  /* 0x0000001e181e7208 */ /* 0x000fe40004000000 */
[----:B------:R-:W-:Y:S01]  /*bb90*/  FSEL R31, R23, R31, !P0 ;  /* 0x0000001f171f7208 */ /* 0x000fe20004000000 */
[----:B------:R-:W-:Y:S06]  /*bba0*/  BRA `(.L_x_305) ;  /* 0x0000000000547947 */ /* 0x000fec0003800000 */
.L_x_304:
        /* <DEDUP_REMOVED lines=11> */
[----:B------:R-:W-:Y:S02]  /*bc60*/  @P0 LOP3.LUT R2, R31, 0x7ff00000, RZ, 0xfc, !PT ;  /* 0x7ff000001f020812 */ /* 0x000fe400078efcff */
[----:B------:R-:W-:Y:S01]  /*bc70*/  @!P0 MOV R30, RZ ;  /* 0x000000ff001e8202 */ /* 0x000fe20000000f00 */
[----:B------:R-:W-:Y:S02]  /*bc80*/  @P0 IMAD.MOV.U32 R30, RZ, RZ, RZ ;  /* 0x000000ffff1e0224 */ /* 0x000fe400078e00ff */
[----:B------:R-:W-:Y:S01]  /*bc90*/  @P0 IMAD.MOV.U32 R31, RZ, RZ, R2 ;  /* 0x000000ffff1f0224 */ /* 0x000fe200078e0002 */
[----:B------:R-:W-:Y:S06]  /*bca0*/  BRA `(.L_x_305) ;  /* 0x0000000000147947 */ /* 0x000fec0003800000 */
.L_x_307:
[----:B------:R-:W-:Y:S01]  /*bcb0*/  LOP3.LUT R31, R23, 0x80000, RZ, 0xfc, !PT ;  /* 0x00080000171f7812 */ /* 0x000fe200078efcff */
[----:B------:R-:W-:Y:S01]  /*bcc0*/  IMAD.MOV.U32 R30, RZ, RZ, R22 ;  /* 0x000000ffff1e7224 */ /* 0x000fe200078e0016 */
[----:B------:R-:W-:Y:S06]  /*bcd0*/  BRA `(.L_x_305) ;  /* 0x0000000000087947 */ /* 0x000fec0003800000 */
.L_x_306:
[----:B------:R-:W-:Y:S02]  /*bce0*/  LOP3.LUT R31, R25, 0x80000, RZ, 0xfc, !PT ;  /* 0x00080000191f7812 */ /* 0x000fe400078efcff */
[----:B------:R-:W-:-:S07]  /*bcf0*/  MOV R30, R24 ;  /* 0x00000018001e7202 */ /* 0x000fce0000000f00 */
.L_x_305:
[----:B------:R-:W-:Y:S05]  /*bd00*/  BSYNC.RECONVERGENT B1 ;  /* 0x0000000000017941 */ /* 0x000fea0003800200 */
.L_x_303:
[----:B------:R-:W-:Y:S02]  /*bd10*/  IMAD.MOV.U32 R20, RZ, RZ, R0 ;  /* 0x000000ffff147224 */ /* 0x000fe400078e0000 */
[----:B------:R-:W-:-:S04]  /*bd20*/  IMAD.MOV.U32 R21, RZ, RZ, 0x0 ;  /* 0x00000000ff157424 */ /* 0x000fc800078e00ff */
[----:B------:R-:W-:Y:S05]  /*bd30*/  RET.REL.NODEC R20 `(_Z23checkSeedBiomesHumiditymPjPm) ;  /* 0xffffff4014b07950 */ /* 0x000fea0003c3ffff */
.L_x_308:
        /* <DEDUP_REMOVED lines=12> */
.L_x_311:


//--------------------- .nv.shared._Z19part2ElectricBooglomjPm --------------------------
	.section	.nv.shared._Z19part2ElectricBooglomjPm,"aw",@nobits
	.sectionflags	@""
.nv.shared._Z19part2ElectricBooglomjPm:
	.zero		33792


//--------------------- .nv.shared.reserved.0     --------------------------
	.section	.nv.shared.reserved.0,"aw",@nobits
	.weak		__nv_reservedSMEM_offset_0_alias
	.size		__nv_reservedSMEM_offset_0_alias, 0, 64
	.other		__nv_reservedSMEM_offset_0_alias,@"STO_CUDA_RESERVED_SHARED STV_DEFAULT"
__nv_reservedSMEM_offset_0_alias:
	.zero		0
	.zero		64


//--------------------- .nv.shared._Z23checkSeedBiomesHumiditymPjPm --------------------------
	.section	.nv.shared._Z23checkSeedBiomesHumiditymPjPm,"aw",@nobits
	.sectionflags	@""
.nv.shared._Z23checkSeedBiomesHumiditymPjPm:
	.zero		33792


//--------------------- .nv.constant0._Z19part2ElectricBooglomjPm --------------------------
	.section	.nv.constant0._Z19part2ElectricBooglomjPm,"a",@progbits
	.sectionflags	@""
	.align	4
.nv.constant0._Z19part2ElectricBooglomjPm:
	.zero		920


//--------------------- .nv.constant0._Z23checkSeedBiomesHumiditymPjPm --------------------------
	.section	.nv.constant0._Z23checkSeedBiomesHumiditymPjPm,"a",@progbits
	.sectionflags	@""
	.align	4
.nv.constant0._Z23checkSeedBiomesHumiditymPjPm:
	.zero		920


//--------------------- SYMBOLS --------------------------

	.type		.nv.reservedSmem.offset0,@object
	.size		.nv.reservedSmem.offset0,0x4
	.type		.nv.reservedSmem.cap,@object
	.size		.nv.reservedSmem.cap,0x4
